	.target	sm_100a

	.elftype	@"ET_EXEC"


//--------------------- .note.nv.tkinfo           --------------------------
	.section	.note.nv.tkinfo,"",@"SHT_NOTE"
	.sectionflags	@"SHF_NOTE_NV_TKINFO"
	.tkinfo
        /*0018*/ 	.word	0x00000002
        /*0030*/ 	.string	""
        /*0030*/ 	.string	"ptxas"
        /*0030*/ 	.string	"Cuda compilation tools, release 13.0, V13.0.88"
        /*0030*/ 	.string	"Build cuda_13.0.r13.0/compiler.36424714_0"
        /*0030*/ 	.string	"-arch sm_100a -m 64 "



//--------------------- .note.nv.cuinfo           --------------------------
	.section	.note.nv.cuinfo,"",@"SHT_NOTE"
	.sectionflags	@"SHF_NOTE_NV_CUINFO"
        /*0018*/ 	.short	0x0002
        /*001a*/ 	.short	0x0064
        /*001c*/ 	.short	0x0082
	.zero		2


//--------------------- .nv.info                  --------------------------
	.section	.nv.info,"",@"SHT_CUDA_INFO"
	.align	4


	//----- nvinfo : EIATTR_REGCOUNT
	.align		4
        /*0000*/ 	.byte	0x04, 0x2f
        /*0002*/ 	.short	(.L_12 - .L_11)
	.align		4
.L_11:
        /*0004*/ 	.word	index@(_ZN7cutlass13device_kernelIN5flash22FlashAttnBwdPreprocessIN4cute5tupleIJNS3_1CILi128EEENS5_ILi64EEEEEENS_10bfloat16_tEfNS_4arch4Sm80ELb1ELb1EEEEEvNT_6ParamsE)
        /*0008*/ 	.word	0x00000040


	//----- nvinfo : EIATTR_FRAME_SIZE
	.align		4
.L_12:
        /*000c*/ 	.byte	0x04, 0x11
        /*000e*/ 	.short	(.L_14 - .L_13)
	.align		4
.L_13:
        /*0010*/ 	.word	index@(_ZN7cutlass13device_kernelIN5flash22FlashAttnBwdPreprocessIN4cute5tupleIJNS3_1CILi128EEENS5_ILi64EEEEEENS_10bfloat16_tEfNS_4arch4Sm80ELb1ELb1EEEEEvNT_6ParamsE)
        /*0014*/ 	.word	0x00000000


	//----- nvinfo : EIATTR_REGCOUNT
	.align		4
.L_14:
        /*0018*/ 	.byte	0x04, 0x2f
        /*001a*/ 	.short	(.L_16 - .L_15)
	.align		4
.L_15:
        /*001c*/ 	.word	index@(_ZN7cutlass13device_kernelIN5flash19enable_sm80_to_sm89INS1_16FlashAttnBwdSm80INS1_25CollectiveMainloopBwdSm80ILi2ELi2EN4cute5tupleIJNS5_1CILi128EEES8_NS7_ILi64EEEEEENS_10bfloat16_tEfNS_4arch4Sm80ELb1ELb0ELb0ELb1ELb1ELb0ELb0ELb0ELi2ELi4ELi4ELi4ELb0EEENS1_24CollectiveEpilogueBwdGQAISA_fSD_Li256ELb1ELb1EEENS1_25SingleTileBwdLPTSchedulerILb1ELi128ELb1EEEEEEEEEvNT_6ParamsE)
        /*0020*/ 	.word	0x00000004


	//----- nvinfo : EIATTR_FRAME_SIZE
	.align		4
.L_16:
        /*0024*/ 	.byte	0x04, 0x11
        /*0026*/ 	.short	(.L_18 - .L_17)
	.align		4
.L_17:
        /*0028*/ 	.word	index@(_ZN7cutlass13device_kernelIN5flash19enable_sm80_to_sm89INS1_16FlashAttnBwdSm80INS1_25CollectiveMainloopBwdSm80ILi2ELi2EN4cute5tupleIJNS5_1CILi128EEES8_NS7_ILi64EEEEEENS_10bfloat16_tEfNS_4arch4Sm80ELb1ELb0ELb0ELb1ELb1ELb0ELb0ELb0ELi2ELi4ELi4ELi4ELb0EEENS1_24CollectiveEpilogueBwdGQAISA_fSD_Li256ELb1ELb1EEENS1_25SingleTileBwdLPTSchedulerILb1ELi128ELb1EEEEEEEEEvNT_6ParamsE)
        /*002c*/ 	.word	0x00000000


	//----- nvinfo : EIATTR_REGCOUNT
	.align		4
.L_18:
        /*0030*/ 	.byte	0x04, 0x2f
        /*0032*/ 	.short	(.L_20 - .L_19)
	.align		4
.L_19:
        /*0034*/ 	.word	index@(_ZN7cutlass13device_kernelIN5flash32FlashAttnBwdPostprocessConvertdQIN4cute5tupleIJNS3_1CILi128EEENS5_ILi64EEEEEENS_10bfloat16_tEfNS_4arch4Sm80ELi256ENS3_8TiledMMAINS3_8MMA_AtomIJNS3_30SM80_16x8x16_F32BF16BF16F32_TNEEEENS3_6LayoutINS4_IJNS5_ILi4EEENS5_ILi2EEENS5_ILi1EEEEEENS4_IJSJ_SH_NS5_ILi0EEEEEEEENS4_IJS7_NS5_ILi32EEENS5_ILi16EEEEEEEELb0EEEEEvNT_6ParamsE)
        /*0038*/ 	.word	0x00000036


	//----- nvinfo : EIATTR_FRAME_SIZE
	.align		4
.L_20:
        /*003c*/ 	.byte	0x04, 0x11
        /*003e*/ 	.short	(.L_22 - .L_21)
	.align		4
.L_21:
        /*0040*/ 	.word	index@(_ZN7cutlass13device_kernelIN5flash32FlashAttnBwdPostprocessConvertdQIN4cute5tupleIJNS3_1CILi128EEENS5_ILi64EEEEEENS_10bfloat16_tEfNS_4arch4Sm80ELi256ENS3_8TiledMMAINS3_8MMA_AtomIJNS3_30SM80_16x8x16_F32BF16BF16F32_TNEEEENS3_6LayoutINS4_IJNS5_ILi4EEENS5_ILi2EEENS5_ILi1EEEEEENS4_IJSJ_SH_NS5_ILi0EEEEEEEENS4_IJS7_NS5_ILi32EEENS5_ILi16EEEEEEEELb0EEEEEvNT_6ParamsE)
        /*0044*/ 	.word	0x00000000


	//----- nvinfo : EIATTR_REGCOUNT
	.align		4
.L_22:
        /*0048*/ 	.byte	0x04, 0x2f
        /*004a*/ 	.short	(.L_24 - .L_23)
	.align		4
.L_23:
        /*004c*/ 	.word	index@(_ZN7cutlass13device_kernelIN5flash19enable_sm80_to_sm89INS1_16FlashAttnBwdSm80INS1_25CollectiveMainloopBwdSm80ILi2ELi2EN4cute5tupleIJNS5_1CILi128EEES8_NS7_ILi64EEEEEENS_10bfloat16_tEfNS_4arch4Sm80ELb1ELb0ELb0ELb1ELb0ELb0ELb0ELb0ELi2ELi4ELi4ELi4ELb0EEENS1_24CollectiveEpilogueBwdGQAISA_fSD_Li256ELb1ELb0EEENS1_25SingleTileBwdLPTSchedulerILb1ELi128ELb0EEEEEEEEEvNT_6ParamsE)
        /*0050*/ 	.word	0x00000004


	//----- nvinfo : EIATTR_FRAME_SIZE
	.align		4
.L_24:
        /*0054*/ 	.byte	0x04, 0x11
        /*0056*/ 	.short	(.L_26 - .L_25)
	.align		4
.L_25:
        /*0058*/ 	.word	index@(_ZN7cutlass13device_kernelIN5flash19enable_sm80_to_sm89INS1_16FlashAttnBwdSm80INS1_25CollectiveMainloopBwdSm80ILi2ELi2EN4cute5tupleIJNS5_1CILi128EEES8_NS7_ILi64EEEEEENS_10bfloat16_tEfNS_4arch4Sm80ELb1ELb0ELb0ELb1ELb0ELb0ELb0ELb0ELi2ELi4ELi4ELi4ELb0EEENS1_24CollectiveEpilogueBwdGQAISA_fSD_Li256ELb1ELb0EEENS1_25SingleTileBwdLPTSchedulerILb1ELi128ELb0EEEEEEEEEvNT_6ParamsE)
        /*005c*/ 	.word	0x00000000


	//----- nvinfo : EIATTR_REGCOUNT
	.align		4
.L_26:
        /*0060*/ 	.byte	0x04, 0x2f
        /*0062*/ 	.short	(.L_28 - .L_27)
	.align		4
.L_27:
        /*0064*/ 	.word	index@(_ZN7cutlass13device_kernelIN5flash19enable_sm80_to_sm89INS1_16FlashAttnBwdSm80INS1_25CollectiveMainloopBwdSm80ILi2ELi2EN4cute5tupleIJNS5_1CILi128EEES8_NS7_ILi64EEEEEENS_10bfloat16_tEfNS_4arch4Sm80ELb1ELb0ELb0ELb1ELb1ELb0ELb0ELb0ELi2ELi4ELi4ELi4ELb0EEENS1_21CollectiveEpilogueBwdISA_SB_SD_Li256ELb1ELb0ELi2EEENS1_25SingleTileBwdLPTSchedulerILb1ELi128ELb1EEEEEEEEEvNT_6ParamsE)
        /*0068*/ 	.word	0x00000004


	//----- nvinfo : EIATTR_FRAME_SIZE
	.align		4
.L_28:
        /*006c*/ 	.byte	0x04, 0x11
        /*006e*/ 	.short	(.L_30 - .L_29)
	.align		4
.L_29:
        /*0070*/ 	.word	index@(_ZN7cutlass13device_kernelIN5flash19enable_sm80_to_sm89INS1_16FlashAttnBwdSm80INS1_25CollectiveMainloopBwdSm80ILi2ELi2EN4cute5tupleIJNS5_1CILi128EEES8_NS7_ILi64EEEEEENS_10bfloat16_tEfNS_4arch4Sm80ELb1ELb0ELb0ELb1ELb1ELb0ELb0ELb0ELi2ELi4ELi4ELi4ELb0EEENS1_21CollectiveEpilogueBwdISA_SB_SD_Li256ELb1ELb0ELi2EEENS1_25SingleTileBwdLPTSchedulerILb1ELi128ELb1EEEEEEEEEvNT_6ParamsE)
        /*0074*/ 	.word	0x00000000


	//----- nvinfo : EIATTR_REGCOUNT
	.align		4
.L_30:
        /*0078*/ 	.byte	0x04, 0x2f
        /*007a*/ 	.short	(.L_32 - .L_31)
	.align		4
.L_31:
        /*007c*/ 	.word	index@(_ZN7cutlass13device_kernelIN5flash19enable_sm80_to_sm89INS1_16FlashAttnBwdSm80INS1_25CollectiveMainloopBwdSm80ILi2ELi2EN4cute5tupleIJNS5_1CILi128EEES8_NS7_ILi64EEEEEENS_10bfloat16_tEfNS_4arch4Sm80ELb1ELb0ELb0ELb1ELb0ELb0ELb0ELb0ELi2ELi4ELi4ELi4ELb0EEENS1_21CollectiveEpilogueBwdISA_SB_SD_Li256ELb1ELb0ELi2EEENS1_25SingleTileBwdLPTSchedulerILb1ELi128ELb0EEEEEEEEEvNT_6ParamsE)
        /*0080*/ 	.word	0x00000004


	//----- nvinfo : EIATTR_FRAME_SIZE
	.align		4
.L_32:
        /*0084*/ 	.byte	0x04, 0x11
        /*0086*/ 	.short	(.L_34 - .L_33)
	.align		4
.L_33:
        /*0088*/ 	.word	index@(_ZN7cutlass13device_kernelIN5flash19enable_sm80_to_sm89INS1_16FlashAttnBwdSm80INS1_25CollectiveMainloopBwdSm80ILi2ELi2EN4cute5tupleIJNS5_1CILi128EEES8_NS7_ILi64EEEEEENS_10bfloat16_tEfNS_4arch4Sm80ELb1ELb0ELb0ELb1ELb0ELb0ELb0ELb0ELi2ELi4ELi4ELi4ELb0EEENS1_21CollectiveEpilogueBwdISA_SB_SD_Li256ELb1ELb0ELi2EEENS1_25SingleTileBwdLPTSchedulerILb1ELi128ELb0EEEEEEEEEvNT_6ParamsE)
        /*008c*/ 	.word	0x00000000


	//----- nvinfo : EIATTR_REGCOUNT
	.align		4
.L_34:
        /*0090*/ 	.byte	0x04, 0x2f
        /*0092*/ 	.short	(.L_36 - .L_35)
	.align		4
.L_35:
        /*0094*/ 	.word	index@(_ZN7cutlass13device_kernelIN5flash22FlashAttnBwdPreprocessIN4cute5tupleIJNS3_1CILi128EEENS5_ILi64EEEEEENS_10bfloat16_tEfNS_4arch4Sm80ELb1ELb0EEEEEvNT_6ParamsE)
        /*0098*/ 	.word	0x00000038


	//----- nvinfo : EIATTR_FRAME_SIZE
	.align		4
.L_36:
        /*009c*/ 	.byte	0x04, 0x11
        /*009e*/ 	.short	(.L_38 - .L_37)
	.align		4
.L_37:
        /*00a0*/ 	.word	index@(_ZN7cutlass13device_kernelIN5flash22FlashAttnBwdPreprocessIN4cute5tupleIJNS3_1CILi128EEENS5_ILi64EEEEEENS_10bfloat16_tEfNS_4arch4Sm80ELb1ELb0EEEEEvNT_6ParamsE)
        /*00a4*/ 	.word	0x00000000


	//----- nvinfo : EIATTR_REGCOUNT
	.align		4
.L_38:
        /*00a8*/ 	.byte	0x04, 0x2f
        /*00aa*/ 	.short	(.L_40 - .L_39)
	.align		4
.L_39:
        /*00ac*/ 	.word	index@(_ZN7cutlass13device_kernelIN5flash19enable_sm80_to_sm89INS1_16FlashAttnBwdSm80INS1_25CollectiveMainloopBwdSm80ILi2ELi2EN4cute5tupleIJNS5_1CILi128EEES8_NS7_ILi64EEEEEENS_10bfloat16_tEfNS_4arch4Sm80ELb1ELb0ELb0ELb0ELb1ELb0ELb0ELb0ELi2ELi4ELi4ELi4ELb0EEENS1_24CollectiveEpilogueBwdGQAISA_fSD_Li256ELb0ELb1EEENS1_25SingleTileBwdLPTSchedulerILb0ELi128ELb1EEEEEEEEEvNT_6ParamsE)
        /*00b0*/ 	.word	0x00000004


	//----- nvinfo : EIATTR_FRAME_SIZE
	.align		4
.L_40:
        /*00b4*/ 	.byte	0x04, 0x11
        /*00b6*/ 	.short	(.L_42 - .L_41)
	.align		4
.L_41:
        /*00b8*/ 	.word	index@(_ZN7cutlass13device_kernelIN5flash19enable_sm80_to_sm89INS1_16FlashAttnBwdSm80INS1_25CollectiveMainloopBwdSm80ILi2ELi2EN4cute5tupleIJNS5_1CILi128EEES8_NS7_ILi64EEEEEENS_10bfloat16_tEfNS_4arch4Sm80ELb1ELb0ELb0ELb0ELb1ELb0ELb0ELb0ELi2ELi4ELi4ELi4ELb0EEENS1_24CollectiveEpilogueBwdGQAISA_fSD_Li256ELb0ELb1EEENS1_25SingleTileBwdLPTSchedulerILb0ELi128ELb1EEEEEEEEEvNT_6ParamsE)
        /*00bc*/ 	.word	0x00000000


	//----- nvinfo : EIATTR_REGCOUNT
	.align		4
.L_42:
        /*00c0*/ 	.byte	0x04, 0x2f
        /*00c2*/ 	.short	(.L_44 - .L_43)
	.align		4
.L_43:
        /*00c4*/ 	.word	index@(_ZN7cutlass13device_kernelIN5flash19enable_sm80_to_sm89INS1_16FlashAttnBwdSm80INS1_25CollectiveMainloopBwdSm80ILi2ELi2EN4cute5tupleIJNS5_1CILi128EEES8_NS7_ILi64EEEEEENS_10bfloat16_tEfNS_4arch4Sm80ELb1ELb0ELb0ELb0ELb0ELb0ELb0ELb0ELi2ELi4ELi4ELi4ELb0EEENS1_24CollectiveEpilogueBwdGQAISA_fSD_Li256ELb0ELb0EEENS1_25SingleTileBwdLPTSchedulerILb0ELi128ELb0EEEEEEEEEvNT_6ParamsE)
        /*00c8*/ 	.word	0x00000004


	//----- nvinfo : EIATTR_FRAME_SIZE
	.align		4
.L_44:
        /*00cc*/ 	.byte	0x04, 0x11
        /*00ce*/ 	.short	(.L_46 - .L_45)
	.align		4
.L_45:
        /*00d0*/ 	.word	index@(_ZN7cutlass13device_kernelIN5flash19enable_sm80_to_sm89INS1_16FlashAttnBwdSm80INS1_25CollectiveMainloopBwdSm80ILi2ELi2EN4cute5tupleIJNS5_1CILi128EEES8_NS7_ILi64EEEEEENS_10bfloat16_tEfNS_4arch4Sm80ELb1ELb0ELb0ELb0ELb0ELb0ELb0ELb0ELi2ELi4ELi4ELi4ELb0EEENS1_24CollectiveEpilogueBwdGQAISA_fSD_Li256ELb0ELb0EEENS1_25SingleTileBwdLPTSchedulerILb0ELi128ELb0EEEEEEEEEvNT_6ParamsE)
        /*00d4*/ 	.word	0x00000000


	//----- nvinfo : EIATTR_REGCOUNT
	.align		4
.L_46:
        /*00d8*/ 	.byte	0x04, 0x2f
        /*00da*/ 	.short	(.L_48 - .L_47)
	.align		4
.L_47:
        /*00dc*/ 	.word	index@(_ZN7cutlass13device_kernelIN5flash19enable_sm80_to_sm89INS1_16FlashAttnBwdSm80INS1_25CollectiveMainloopBwdSm80ILi2ELi2EN4cute5tupleIJNS5_1CILi128EEES8_NS7_ILi64EEEEEENS_10bfloat16_tEfNS_4arch4Sm80ELb1ELb0ELb0ELb0ELb1ELb0ELb0ELb0ELi2ELi4ELi4ELi4ELb0EEENS1_21CollectiveEpilogueBwdISA_SB_SD_Li256ELb0ELb0ELi2EEENS1_25SingleTileBwdLPTSchedulerILb0ELi128ELb1EEEEEEEEEvNT_6ParamsE)
        /*00e0*/ 	.word	0x00000004


	//----- nvinfo : EIATTR_FRAME_SIZE
	.align		4
.L_48:
        /*00e4*/ 	.byte	0x04, 0x11
        /*00e6*/ 	.short	(.L_50 - .L_49)
	.align		4
.L_49:
        /*00e8*/ 	.word	index@(_ZN7cutlass13device_kernelIN5flash19enable_sm80_to_sm89INS1_16FlashAttnBwdSm80INS1_25CollectiveMainloopBwdSm80ILi2ELi2EN4cute5tupleIJNS5_1CILi128EEES8_NS7_ILi64EEEEEENS_10bfloat16_tEfNS_4arch4Sm80ELb1ELb0ELb0ELb0ELb1ELb0ELb0ELb0ELi2ELi4ELi4ELi4ELb0EEENS1_21CollectiveEpilogueBwdISA_SB_SD_Li256ELb0ELb0ELi2EEENS1_25SingleTileBwdLPTSchedulerILb0ELi128ELb1EEEEEEEEEvNT_6ParamsE)
        /*00ec*/ 	.word	0x00000000


	//----- nvinfo : EIATTR_REGCOUNT
	.align		4
.L_50:
        /*00f0*/ 	.byte	0x04, 0x2f
        /*00f2*/ 	.short	(.L_52 - .L_51)
	.align		4
.L_51:
        /*00f4*/ 	.word	index@(_ZN7cutlass13device_kernelIN5flash19enable_sm80_to_sm89INS1_16FlashAttnBwdSm80INS1_25CollectiveMainloopBwdSm80ILi2ELi2EN4cute5tupleIJNS5_1CILi128EEES8_NS7_ILi64EEEEEENS_10bfloat16_tEfNS_4arch4Sm80ELb1ELb0ELb0ELb0ELb0ELb0ELb0ELb0ELi2ELi4ELi4ELi4ELb0EEENS1_21CollectiveEpilogueBwdISA_SB_SD_Li256ELb0ELb0ELi2EEENS1_25SingleTileBwdLPTSchedulerILb0ELi128ELb0EEEEEEEEEvNT_6ParamsE)
        /*00f8*/ 	.word	0x00000004


	//----- nvinfo : EIATTR_FRAME_SIZE
	.align		4
.L_52:
        /*00fc*/ 	.byte	0x04, 0x11
        /*00fe*/ 	.short	(.L_54 - .L_53)
	.align		4
.L_53:
        /*0100*/ 	.word	index@(_ZN7cutlass13device_kernelIN5flash19enable_sm80_to_sm89INS1_16FlashAttnBwdSm80INS1_25CollectiveMainloopBwdSm80ILi2ELi2EN4cute5tupleIJNS5_1CILi128EEES8_NS7_ILi64EEEEEENS_10bfloat16_tEfNS_4arch4Sm80ELb1ELb0ELb0ELb0ELb0ELb0ELb0ELb0ELi2ELi4ELi4ELi4ELb0EEENS1_21CollectiveEpilogueBwdISA_SB_SD_Li256ELb0ELb0ELi2EEENS1_25SingleTileBwdLPTSchedulerILb0ELi128ELb0EEEEEEEEEvNT_6ParamsE)
        /*0104*/ 	.word	0x00000000


	//----- nvinfo : EIATTR_REGCOUNT
	.align		4
.L_54:
        /*0108*/ 	.byte	0x04, 0x2f
        /*010a*/ 	.short	(.L_56 - .L_55)
	.align		4
.L_55:
        /*010c*/ 	.word	index@(_ZN7cutlass13device_kernelIN5flash19enable_sm80_to_sm89INS1_16FlashAttnBwdSm80INS1_25CollectiveMainloopBwdSm80ILi2ELi2EN4cute5tupleIJNS5_1CILi128EEES8_NS7_ILi64EEEEEENS_10bfloat16_tEfNS_4arch4Sm80ELb0ELb1ELb0ELb1ELb1ELb0ELb0ELb0ELi2ELi4ELi4ELi4ELb0EEENS1_24CollectiveEpilogueBwdGQAISA_fSD_Li256ELb1ELb1EEENS1_19SingleTileSchedulerILb1ELb0ELb0ELi128EEEEEEEEEvNT_6ParamsE)
        /*0110*/ 	.word	0x00000004


	//----- nvinfo : EIATTR_FRAME_SIZE
	.align		4
.L_56:
        /*0114*/ 	.byte	0x04, 0x11
        /*0116*/ 	.short	(.L_58 - .L_57)
	.align		4
.L_57:
        /*0118*/ 	.word	index@(_ZN7cutlass13device_kernelIN5flash19enable_sm80_to_sm89INS1_16FlashAttnBwdSm80INS1_25CollectiveMainloopBwdSm80ILi2ELi2EN4cute5tupleIJNS5_1CILi128EEES8_NS7_ILi64EEEEEENS_10bfloat16_tEfNS_4arch4Sm80ELb0ELb1ELb0ELb1ELb1ELb0ELb0ELb0ELi2ELi4ELi4ELi4ELb0EEENS1_24CollectiveEpilogueBwdGQAISA_fSD_Li256ELb1ELb1EEENS1_19SingleTileSchedulerILb1ELb0ELb0ELi128EEEEEEEEEvNT_6ParamsE)
        /*011c*/ 	.word	0x00000000


	//----- nvinfo : EIATTR_REGCOUNT
	.align		4
.L_58:
        /*0120*/ 	.byte	0x04, 0x2f
        /*0122*/ 	.short	(.L_60 - .L_59)
	.align		4
.L_59:
        /*0124*/ 	.word	index@(_ZN7cutlass13device_kernelIN5flash19enable_sm80_to_sm89INS1_16FlashAttnBwdSm80INS1_25CollectiveMainloopBwdSm80ILi2ELi2EN4cute5tupleIJNS5_1CILi128EEES8_NS7_ILi64EEEEEENS_10bfloat16_tEfNS_4arch4Sm80ELb0ELb1ELb0ELb1ELb0ELb0ELb0ELb0ELi2ELi4ELi4ELi4ELb0EEENS1_24CollectiveEpilogueBwdGQAISA_fSD_Li256ELb1ELb0EEENS1_19SingleTileSchedulerILb1ELb0ELb0ELi128EEEEEEEEEvNT_6ParamsE)
        /*0128*/ 	.word	0x00000004


	//----- nvinfo : EIATTR_FRAME_SIZE
	.align		4
.L_60:
        /*012c*/ 	.byte	0x04, 0x11
        /*012e*/ 	.short	(.L_62 - .L_61)
	.align		4
.L_61:
        /*0130*/ 	.word	index@(_ZN7cutlass13device_kernelIN5flash19enable_sm80_to_sm89INS1_16FlashAttnBwdSm80INS1_25CollectiveMainloopBwdSm80ILi2ELi2EN4cute5tupleIJNS5_1CILi128EEES8_NS7_ILi64EEEEEENS_10bfloat16_tEfNS_4arch4Sm80ELb0ELb1ELb0ELb1ELb0ELb0ELb0ELb0ELi2ELi4ELi4ELi4ELb0EEENS1_24CollectiveEpilogueBwdGQAISA_fSD_Li256ELb1ELb0EEENS1_19SingleTileSchedulerILb1ELb0ELb0ELi128EEEEEEEEEvNT_6ParamsE)
        /*0134*/ 	.word	0x00000000


	//----- nvinfo : EIATTR_REGCOUNT
	.align		4
.L_62:
        /*0138*/ 	.byte	0x04, 0x2f
        /*013a*/ 	.short	(.L_64 - .L_63)
	.align		4
.L_63:
        /*013c*/ 	.word	index@(_ZN7cutlass13device_kernelIN5flash19enable_sm80_to_sm89INS1_16FlashAttnBwdSm80INS1_25CollectiveMainloopBwdSm80ILi2ELi2EN4cute5tupleIJNS5_1CILi128EEES8_NS7_ILi64EEEEEENS_10bfloat16_tEfNS_4arch4Sm80ELb0ELb1ELb0ELb1ELb1ELb0ELb0ELb0ELi2ELi4ELi4ELi4ELb0EEENS1_21CollectiveEpilogueBwdISA_SB_SD_Li256ELb1ELb0ELi2EEENS1_19SingleTileSchedulerILb1ELb0ELb0ELi128EEEEEEEEEvNT_6ParamsE)
        /*0140*/ 	.word	0x00000004


	//----- nvinfo : EIATTR_FRAME_SIZE
	.align		4
.L_64:
        /*0144*/ 	.byte	0x04, 0x11
        /*0146*/ 	.short	(.L_66 - .L_65)
	.align		4
.L_65:
        /*0148*/ 	.word	index@(_ZN7cutlass13device_kernelIN5flash19enable_sm80_to_sm89INS1_16FlashAttnBwdSm80INS1_25CollectiveMainloopBwdSm80ILi2ELi2EN4cute5tupleIJNS5_1CILi128EEES8_NS7_ILi64EEEEEENS_10bfloat16_tEfNS_4arch4Sm80ELb0ELb1ELb0ELb1ELb1ELb0ELb0ELb0ELi2ELi4ELi4ELi4ELb0EEENS1_21CollectiveEpilogueBwdISA_SB_SD_Li256ELb1ELb0ELi2EEENS1_19SingleTileSchedulerILb1ELb0ELb0ELi128EEEEEEEEEvNT_6ParamsE)
        /*014c*/ 	.word	0x00000000


	//----- nvinfo : EIATTR_REGCOUNT
	.align		4
.L_66:
        /*0150*/ 	.byte	0x04, 0x2f
        /*0152*/ 	.short	(.L_68 - .L_67)
	.align		4
.L_67:
        /*0154*/ 	.word	index@(_ZN7cutlass13device_kernelIN5flash19enable_sm80_to_sm89INS1_16FlashAttnBwdSm80INS1_25CollectiveMainloopBwdSm80ILi2ELi2EN4cute5tupleIJNS5_1CILi128EEES8_NS7_ILi64EEEEEENS_10bfloat16_tEfNS_4arch4Sm80ELb0ELb1ELb0ELb1ELb0ELb0ELb0ELb0ELi2ELi4ELi4ELi4ELb0EEENS1_21CollectiveEpilogueBwdISA_SB_SD_Li256ELb1ELb0ELi2EEENS1_19SingleTileSchedulerILb1ELb0ELb0ELi128EEEEEEEEEvNT_6ParamsE)
        /*0158*/ 	.word	0x00000004


	//----- nvinfo : EIATTR_FRAME_SIZE
	.align		4
.L_68:
        /*015c*/ 	.byte	0x04, 0x11
        /*015e*/ 	.short	(.L_70 - .L_69)
	.align		4
.L_69:
        /*0160*/ 	.word	index@(_ZN7cutlass13device_kernelIN5flash19enable_sm80_to_sm89INS1_16FlashAttnBwdSm80INS1_25CollectiveMainloopBwdSm80ILi2ELi2EN4cute5tupleIJNS5_1CILi128EEES8_NS7_ILi64EEEEEENS_10bfloat16_tEfNS_4arch4Sm80ELb0ELb1ELb0ELb1ELb0ELb0ELb0ELb0ELi2ELi4ELi4ELi4ELb0EEENS1_21CollectiveEpilogueBwdISA_SB_SD_Li256ELb1ELb0ELi2EEENS1_19SingleTileSchedulerILb1ELb0ELb0ELi128EEEEEEEEEvNT_6ParamsE)
        /*0164*/ 	.word	0x00000000


	//----- nvinfo : EIATTR_REGCOUNT
	.align		4
.L_70:
        /*0168*/ 	.byte	0x04, 0x2f
        /*016a*/ 	.short	(.L_72 - .L_71)
	.align		4
.L_71:
        /*016c*/ 	.word	index@(_ZN7cutlass13device_kernelIN5flash19enable_sm80_to_sm89INS1_16FlashAttnBwdSm80INS1_25CollectiveMainloopBwdSm80ILi2ELi2EN4cute5tupleIJNS5_1CILi128EEES8_NS7_ILi64EEEEEENS_10bfloat16_tEfNS_4arch4Sm80ELb0ELb1ELb0ELb0ELb1ELb0ELb0ELb0ELi2ELi4ELi4ELi4ELb0EEENS1_24CollectiveEpilogueBwdGQAISA_fSD_Li256ELb0ELb1EEENS1_19SingleTileSchedulerILb0ELb0ELb0ELi128EEEEEEEEEvNT_6ParamsE)
        /*0170*/ 	.word	0x00000004


	//----- nvinfo : EIATTR_FRAME_SIZE
	.align		4
.L_72:
        /*0174*/ 	.byte	0x04, 0x11
        /*0176*/ 	.short	(.L_74 - .L_73)
	.align		4
.L_73:
        /*0178*/ 	.word	index@(_ZN7cutlass13device_kernelIN5flash19enable_sm80_to_sm89INS1_16FlashAttnBwdSm80INS1_25CollectiveMainloopBwdSm80ILi2ELi2EN4cute5tupleIJNS5_1CILi128EEES8_NS7_ILi64EEEEEENS_10bfloat16_tEfNS_4arch4Sm80ELb0ELb1ELb0ELb0ELb1ELb0ELb0ELb0ELi2ELi4ELi4ELi4ELb0EEENS1_24CollectiveEpilogueBwdGQAISA_fSD_Li256ELb0ELb1EEENS1_19SingleTileSchedulerILb0ELb0ELb0ELi128EEEEEEEEEvNT_6ParamsE)
        /*017c*/ 	.word	0x00000000


	//----- nvinfo : EIATTR_REGCOUNT
	.align		4
.L_74:
        /*0180*/ 	.byte	0x04, 0x2f
        /*0182*/ 	.short	(.L_76 - .L_75)
	.align		4
.L_75:
        /*0184*/ 	.word	index@(_ZN7cutlass13device_kernelIN5flash19enable_sm80_to_sm89INS1_16FlashAttnBwdSm80INS1_25CollectiveMainloopBwdSm80ILi2ELi2EN4cute5tupleIJNS5_1CILi128EEES8_NS7_ILi64EEEEEENS_10bfloat16_tEfNS_4arch4Sm80ELb0ELb1ELb0ELb0ELb0ELb0ELb0ELb0ELi2ELi4ELi4ELi4ELb0EEENS1_24CollectiveEpilogueBwdGQAISA_fSD_Li256ELb0ELb0EEENS1_19SingleTileSchedulerILb0ELb0ELb0ELi128EEEEEEEEEvNT_6ParamsE)
        /*0188*/ 	.word	0x00000004


	//----- nvinfo : EIATTR_FRAME_SIZE
	.align		4
.L_76:
        /*018c*/ 	.byte	0x04, 0x11
        /*018e*/ 	.short	(.L_78 - .L_77)
	.align		4
.L_77:
        /*0190*/ 	.word	index@(_ZN7cutlass13device_kernelIN5flash19enable_sm80_to_sm89INS1_16FlashAttnBwdSm80INS1_25CollectiveMainloopBwdSm80ILi2ELi2EN4cute5tupleIJNS5_1CILi128EEES8_NS7_ILi64EEEEEENS_10bfloat16_tEfNS_4arch4Sm80ELb0ELb1ELb0ELb0ELb0ELb0ELb0ELb0ELi2ELi4ELi4ELi4ELb0EEENS1_24CollectiveEpilogueBwdGQAISA_fSD_Li256ELb0ELb0EEENS1_19SingleTileSchedulerILb0ELb0ELb0ELi128EEEEEEEEEvNT_6ParamsE)
        /*0194*/ 	.word	0x00000000


	//----- nvinfo : EIATTR_REGCOUNT
	.align		4
.L_78:
        /*0198*/ 	.byte	0x04, 0x2f
        /*019a*/ 	.short	(.L_80 - .L_79)
	.align		4
.L_79:
        /*019c*/ 	.word	index@(_ZN7cutlass13device_kernelIN5flash19enable_sm80_to_sm89INS1_16FlashAttnBwdSm80INS1_25CollectiveMainloopBwdSm80ILi2ELi2EN4cute5tupleIJNS5_1CILi128EEES8_NS7_ILi64EEEEEENS_10bfloat16_tEfNS_4arch4Sm80ELb0ELb1ELb0ELb0ELb1ELb0ELb0ELb0ELi2ELi4ELi4ELi4ELb0EEENS1_21CollectiveEpilogueBwdISA_SB_SD_Li256ELb0ELb0ELi2EEENS1_19SingleTileSchedulerILb0ELb0ELb0ELi128EEEEEEEEEvNT_6ParamsE)
        /*01a0*/ 	.word	0x00000004


	//----- nvinfo : EIATTR_FRAME_SIZE
	.align		4
.L_80:
        /*01a4*/ 	.byte	0x04, 0x11
        /*01a6*/ 	.short	(.L_82 - .L_81)
	.align		4
.L_81:
        /*01a8*/ 	.word	index@(_ZN7cutlass13device_kernelIN5flash19enable_sm80_to_sm89INS1_16FlashAttnBwdSm80INS1_25CollectiveMainloopBwdSm80ILi2ELi2EN4cute5tupleIJNS5_1CILi128EEES8_NS7_ILi64EEEEEENS_10bfloat16_tEfNS_4arch4Sm80ELb0ELb1ELb0ELb0ELb1ELb0ELb0ELb0ELi2ELi4ELi4ELi4ELb0EEENS1_21CollectiveEpilogueBwdISA_SB_SD_Li256ELb0ELb0ELi2EEENS1_19SingleTileSchedulerILb0ELb0ELb0ELi128EEEEEEEEEvNT_6ParamsE)
        /*01ac*/ 	.word	0x00000000


	//----- nvinfo : EIATTR_REGCOUNT
	.align		4
.L_82:
        /*01b0*/ 	.byte	0x04, 0x2f
        /*01b2*/ 	.short	(.L_84 - .L_83)
	.align		4
.L_83:
        /*01b4*/ 	.word	index@(_ZN7cutlass13device_kernelIN5flash19enable_sm80_to_sm89INS1_16FlashAttnBwdSm80INS1_25CollectiveMainloopBwdSm80ILi2ELi2EN4cute5tupleIJNS5_1CILi128EEES8_NS7_ILi64EEEEEENS_10bfloat16_tEfNS_4arch4Sm80ELb0ELb1ELb0ELb0ELb0ELb0ELb0ELb0ELi2ELi4ELi4ELi4ELb0EEENS1_21CollectiveEpilogueBwdISA_SB_SD_Li256ELb0ELb0ELi2EEENS1_19SingleTileSchedulerILb0ELb0ELb0ELi128EEEEEEEEEvNT_6ParamsE)
        /*01b8*/ 	.word	0x00000004


	//----- nvinfo : EIATTR_FRAME_SIZE
	.align		4
.L_84:
        /*01bc*/ 	.byte	0x04, 0x11
        /*01be*/ 	.short	(.L_86 - .L_85)
	.align		4
.L_85:
        /*01c0*/ 	.word	index@(_ZN7cutlass13device_kernelIN5flash19enable_sm80_to_sm89INS1_16FlashAttnBwdSm80INS1_25CollectiveMainloopBwdSm80ILi2ELi2EN4cute5tupleIJNS5_1CILi128EEES8_NS7_ILi64EEEEEENS_10bfloat16_tEfNS_4arch4Sm80ELb0ELb1ELb0ELb0ELb0ELb0ELb0ELb0ELi2ELi4ELi4ELi4ELb0EEENS1_21CollectiveEpilogueBwdISA_SB_SD_Li256ELb0ELb0ELi2EEENS1_19SingleTileSchedulerILb0ELb0ELb0ELi128EEEEEEEEEvNT_6ParamsE)
        /*01c4*/ 	.word	0x00000000


	//----- nvinfo : EIATTR_REGCOUNT
	.align		4
.L_86:
        /*01c8*/ 	.byte	0x04, 0x2f
        /*01ca*/ 	.short	(.L_88 - .L_87)
	.align		4
.L_87:
        /*01cc*/ 	.word	index@(_ZN7cutlass13device_kernelIN5flash19enable_sm80_to_sm89INS1_16FlashAttnBwdSm80INS1_25CollectiveMainloopBwdSm80ILi2ELi2EN4cute5tupleIJNS5_1CILi128EEES8_NS7_ILi64EEEEEENS_10bfloat16_tEfNS_4arch4Sm80ELb0ELb0ELb0ELb1ELb1ELb0ELb0ELb0ELi2ELi4ELi4ELi4ELb0EEENS1_24CollectiveEpilogueBwdGQAISA_fSD_Li256ELb1ELb1EEENS1_19SingleTileSchedulerILb1ELb0ELb0ELi128EEEEEEEEEvNT_6ParamsE)
        /*01d0*/ 	.word	0x00000004


	//----- nvinfo : EIATTR_FRAME_SIZE
	.align		4
.L_88:
        /*01d4*/ 	.byte	0x04, 0x11
        /*01d6*/ 	.short	(.L_90 - .L_89)
	.align		4
.L_89:
        /*01d8*/ 	.word	index@(_ZN7cutlass13device_kernelIN5flash19enable_sm80_to_sm89INS1_16FlashAttnBwdSm80INS1_25CollectiveMainloopBwdSm80ILi2ELi2EN4cute5tupleIJNS5_1CILi128EEES8_NS7_ILi64EEEEEENS_10bfloat16_tEfNS_4arch4Sm80ELb0ELb0ELb0ELb1ELb1ELb0ELb0ELb0ELi2ELi4ELi4ELi4ELb0EEENS1_24CollectiveEpilogueBwdGQAISA_fSD_Li256ELb1ELb1EEENS1_19SingleTileSchedulerILb1ELb0ELb0ELi128EEEEEEEEEvNT_6ParamsE)
        /*01dc*/ 	.word	0x00000000


	//----- nvinfo : EIATTR_REGCOUNT
	.align		4
.L_90:
        /*01e0*/ 	.byte	0x04, 0x2f
        /*01e2*/ 	.short	(.L_92 - .L_91)
	.align		4
.L_91:
        /*01e4*/ 	.word	index@(_ZN7cutlass13device_kernelIN5flash19enable_sm80_to_sm89INS1_16FlashAttnBwdSm80INS1_25CollectiveMainloopBwdSm80ILi2ELi2EN4cute5tupleIJNS5_1CILi128EEES8_NS7_ILi64EEEEEENS_10bfloat16_tEfNS_4arch4Sm80ELb0ELb0ELb0ELb1ELb0ELb0ELb0ELb0ELi2ELi4ELi4ELi4ELb0EEENS1_24CollectiveEpilogueBwdGQAISA_fSD_Li256ELb1ELb0EEENS1_19SingleTileSchedulerILb1ELb0ELb0ELi128EEEEEEEEEvNT_6ParamsE)
        /*01e8*/ 	.word	0x00000004


	//----- nvinfo : EIATTR_FRAME_SIZE
	.align		4
.L_92:
        /*01ec*/ 	.byte	0x04, 0x11
        /*01ee*/ 	.short	(.L_94 - .L_93)
	.align		4
.L_93:
        /*01f0*/ 	.word	index@(_ZN7cutlass13device_kernelIN5flash19enable_sm80_to_sm89INS1_16FlashAttnBwdSm80INS1_25CollectiveMainloopBwdSm80ILi2ELi2EN4cute5tupleIJNS5_1CILi128EEES8_NS7_ILi64EEEEEENS_10bfloat16_tEfNS_4arch4Sm80ELb0ELb0ELb0ELb1ELb0ELb0ELb0ELb0ELi2ELi4ELi4ELi4ELb0EEENS1_24CollectiveEpilogueBwdGQAISA_fSD_Li256ELb1ELb0EEENS1_19SingleTileSchedulerILb1ELb0ELb0ELi128EEEEEEEEEvNT_6ParamsE)
        /*01f4*/ 	.word	0x00000000


	//----- nvinfo : EIATTR_REGCOUNT
	.align		4
.L_94:
        /*01f8*/ 	.byte	0x04, 0x2f
        /*01fa*/ 	.short	(.L_96 - .L_95)
	.align		4
.L_95:
        /*01fc*/ 	.word	index@(_ZN7cutlass13device_kernelIN5flash19enable_sm80_to_sm89INS1_16FlashAttnBwdSm80INS1_25CollectiveMainloopBwdSm80ILi2ELi2EN4cute5tupleIJNS5_1CILi128EEES8_NS7_ILi64EEEEEENS_10bfloat16_tEfNS_4arch4Sm80ELb0ELb0ELb0ELb1ELb1ELb0ELb0ELb0ELi2ELi4ELi4ELi4ELb0EEENS1_21CollectiveEpilogueBwdISA_SB_SD_Li256ELb1ELb0ELi2EEENS1_19SingleTileSchedulerILb1ELb0ELb0ELi128EEEEEEEEEvNT_6ParamsE)
        /*0200*/ 	.word	0x00000004


	//----- nvinfo : EIATTR_FRAME_SIZE
	.align		4
.L_96:
        /*0204*/ 	.byte	0x04, 0x11
        /*0206*/ 	.short	(.L_98 - .L_97)
	.align		4
.L_97:
        /*0208*/ 	.word	index@(_ZN7cutlass13device_kernelIN5flash19enable_sm80_to_sm89INS1_16FlashAttnBwdSm80INS1_25CollectiveMainloopBwdSm80ILi2ELi2EN4cute5tupleIJNS5_1CILi128EEES8_NS7_ILi64EEEEEENS_10bfloat16_tEfNS_4arch4Sm80ELb0ELb0ELb0ELb1ELb1ELb0ELb0ELb0ELi2ELi4ELi4ELi4ELb0EEENS1_21CollectiveEpilogueBwdISA_SB_SD_Li256ELb1ELb0ELi2EEENS1_19SingleTileSchedulerILb1ELb0ELb0ELi128EEEEEEEEEvNT_6ParamsE)
        /*020c*/ 	.word	0x00000000


	//----- nvinfo : EIATTR_REGCOUNT
	.align		4
.L_98:
        /*0210*/ 	.byte	0x04, 0x2f
        /*0212*/ 	.short	(.L_100 - .L_99)
	.align		4
.L_99:
        /*0214*/ 	.word	index@(_ZN7cutlass13device_kernelIN5flash19enable_sm80_to_sm89INS1_16FlashAttnBwdSm80INS1_25CollectiveMainloopBwdSm80ILi2ELi2EN4cute5tupleIJNS5_1CILi128EEES8_NS7_ILi64EEEEEENS_10bfloat16_tEfNS_4arch4Sm80ELb0ELb0ELb0ELb1ELb0ELb0ELb0ELb0ELi2ELi4ELi4ELi4ELb0EEENS1_21CollectiveEpilogueBwdISA_SB_SD_Li256ELb1ELb0ELi2EEENS1_19SingleTileSchedulerILb1ELb0ELb0ELi128EEEEEEEEEvNT_6ParamsE)
        /*0218*/ 	.word	0x00000004


	//----- nvinfo : EIATTR_FRAME_SIZE
	.align		4
.L_100:
        /*021c*/ 	.byte	0x04, 0x11
        /*021e*/ 	.short	(.L_102 - .L_101)
	.align		4
.L_101:
        /*0220*/ 	.word	index@(_ZN7cutlass13device_kernelIN5flash19enable_sm80_to_sm89INS1_16FlashAttnBwdSm80INS1_25CollectiveMainloopBwdSm80ILi2ELi2EN4cute5tupleIJNS5_1CILi128EEES8_NS7_ILi64EEEEEENS_10bfloat16_tEfNS_4arch4Sm80ELb0ELb0ELb0ELb1ELb0ELb0ELb0ELb0ELi2ELi4ELi4ELi4ELb0EEENS1_21CollectiveEpilogueBwdISA_SB_SD_Li256ELb1ELb0ELi2EEENS1_19SingleTileSchedulerILb1ELb0ELb0ELi128EEEEEEEEEvNT_6ParamsE)
        /*0224*/ 	.word	0x00000000


	//----- nvinfo : EIATTR_REGCOUNT
	.align		4
.L_102:
        /*0228*/ 	.byte	0x04, 0x2f
        /*022a*/ 	.short	(.L_104 - .L_103)
	.align		4
.L_103:
        /*022c*/ 	.word	index@(_ZN7cutlass13device_kernelIN5flash19enable_sm80_to_sm89INS1_16FlashAttnBwdSm80INS1_25CollectiveMainloopBwdSm80ILi2ELi2EN4cute5tupleIJNS5_1CILi128EEES8_NS7_ILi64EEEEEENS_10bfloat16_tEfNS_4arch4Sm80ELb0ELb0ELb0ELb0ELb1ELb0ELb0ELb0ELi2ELi4ELi4ELi4ELb0EEENS1_24CollectiveEpilogueBwdGQAISA_fSD_Li256ELb0ELb1EEENS1_19SingleTileSchedulerILb0ELb0ELb0ELi128EEEEEEEEEvNT_6ParamsE)
        /*0230*/ 	.word	0x00000004


	//----- nvinfo : EIATTR_FRAME_SIZE
	.align		4
.L_104:
        /*0234*/ 	.byte	0x04, 0x11
        /*0236*/ 	.short	(.L_106 - .L_105)
	.align		4
.L_105:
        /*0238*/ 	.word	index@(_ZN7cutlass13device_kernelIN5flash19enable_sm80_to_sm89INS1_16FlashAttnBwdSm80INS1_25CollectiveMainloopBwdSm80ILi2ELi2EN4cute5tupleIJNS5_1CILi128EEES8_NS7_ILi64EEEEEENS_10bfloat16_tEfNS_4arch4Sm80ELb0ELb0ELb0ELb0ELb1ELb0ELb0ELb0ELi2ELi4ELi4ELi4ELb0EEENS1_24CollectiveEpilogueBwdGQAISA_fSD_Li256ELb0ELb1EEENS1_19SingleTileSchedulerILb0ELb0ELb0ELi128EEEEEEEEEvNT_6ParamsE)
        /*023c*/ 	.word	0x00000000


	//----- nvinfo : EIATTR_REGCOUNT
	.align		4
.L_106:
        /*0240*/ 	.byte	0x04, 0x2f
        /*0242*/ 	.short	(.L_108 - .L_107)
	.align		4
.L_107:
        /*0244*/ 	.word	index@(_ZN7cutlass13device_kernelIN5flash19enable_sm80_to_sm89INS1_16FlashAttnBwdSm80INS1_25CollectiveMainloopBwdSm80ILi2ELi2EN4cute5tupleIJNS5_1CILi128EEES8_NS7_ILi64EEEEEENS_10bfloat16_tEfNS_4arch4Sm80ELb0ELb0ELb0ELb0ELb0ELb0ELb0ELb0ELi2ELi4ELi4ELi4ELb0EEENS1_24CollectiveEpilogueBwdGQAISA_fSD_Li256ELb0ELb0EEENS1_19SingleTileSchedulerILb0ELb0ELb0ELi128EEEEEEEEEvNT_6ParamsE)
        /*0248*/ 	.word	0x00000004


	//----- nvinfo : EIATTR_FRAME_SIZE
	.align		4
.L_108:
        /*024c*/ 	.byte	0x04, 0x11
        /*024e*/ 	.short	(.L_110 - .L_109)
	.align		4
.L_109:
        /*0250*/ 	.word	index@(_ZN7cutlass13device_kernelIN5flash19enable_sm80_to_sm89INS1_16FlashAttnBwdSm80INS1_25CollectiveMainloopBwdSm80ILi2ELi2EN4cute5tupleIJNS5_1CILi128EEES8_NS7_ILi64EEEEEENS_10bfloat16_tEfNS_4arch4Sm80ELb0ELb0ELb0ELb0ELb0ELb0ELb0ELb0ELi2ELi4ELi4ELi4ELb0EEENS1_24CollectiveEpilogueBwdGQAISA_fSD_Li256ELb0ELb0EEENS1_19SingleTileSchedulerILb0ELb0ELb0ELi128EEEEEEEEEvNT_6ParamsE)
        /*0254*/ 	.word	0x00000000


	//----- nvinfo : EIATTR_REGCOUNT
	.align		4
.L_110:
        /*0258*/ 	.byte	0x04, 0x2f
        /*025a*/ 	.short	(.L_112 - .L_111)
	.align		4
.L_111:
        /*025c*/ 	.word	index@(_ZN7cutlass13device_kernelIN5flash19enable_sm80_to_sm89INS1_16FlashAttnBwdSm80INS1_25CollectiveMainloopBwdSm80ILi2ELi2EN4cute5tupleIJNS5_1CILi128EEES8_NS7_ILi64EEEEEENS_10bfloat16_tEfNS_4arch4Sm80ELb0ELb0ELb0ELb0ELb1ELb0ELb0ELb0ELi2ELi4ELi4ELi4ELb0EEENS1_21CollectiveEpilogueBwdISA_SB_SD_Li256ELb0ELb0ELi2EEENS1_19SingleTileSchedulerILb0ELb0ELb0ELi128EEEEEEEEEvNT_6ParamsE)
        /*0260*/ 	.word	0x00000004


	//----- nvinfo : EIATTR_FRAME_SIZE
	.align		4
.L_112:
        /*0264*/ 	.byte	0x04, 0x11
        /*0266*/ 	.short	(.L_114 - .L_113)
	.align		4
.L_113:
        /*0268*/ 	.word	index@(_ZN7cutlass13device_kernelIN5flash19enable_sm80_to_sm89INS1_16FlashAttnBwdSm80INS1_25CollectiveMainloopBwdSm80ILi2ELi2EN4cute5tupleIJNS5_1CILi128EEES8_NS7_ILi64EEEEEENS_10bfloat16_tEfNS_4arch4Sm80ELb0ELb0ELb0ELb0ELb1ELb0ELb0ELb0ELi2ELi4ELi4ELi4ELb0EEENS1_21CollectiveEpilogueBwdISA_SB_SD_Li256ELb0ELb0ELi2EEENS1_19SingleTileSchedulerILb0ELb0ELb0ELi128EEEEEEEEEvNT_6ParamsE)
        /*026c*/ 	.word	0x00000000


	//----- nvinfo : EIATTR_REGCOUNT
	.align		4
.L_114:
        /*0270*/ 	.byte	0x04, 0x2f
        /*0272*/ 	.short	(.L_116 - .L_115)
	.align		4
.L_115:
        /*0274*/ 	.word	index@(_ZN7cutlass13device_kernelIN5flash19enable_sm80_to_sm89INS1_16FlashAttnBwdSm80INS1_25CollectiveMainloopBwdSm80ILi2ELi2EN4cute5tupleIJNS5_1CILi128EEES8_NS7_ILi64EEEEEENS_10bfloat16_tEfNS_4arch4Sm80ELb0ELb0ELb0ELb0ELb0ELb0ELb0ELb0ELi2ELi4ELi4ELi4ELb0EEENS1_21CollectiveEpilogueBwdISA_SB_SD_Li256ELb0ELb0ELi2EEENS1_19SingleTileSchedulerILb0ELb0ELb0ELi128EEEEEEEEEvNT_6ParamsE)
        /*0278*/ 	.word	0x00000004


	//----- nvinfo : EIATTR_FRAME_SIZE
	.align		4
.L_116:
        /*027c*/ 	.byte	0x04, 0x11
        /*027e*/ 	.short	(.L_118 - .L_117)
	.align		4
.L_117:
        /*0280*/ 	.word	index@(_ZN7cutlass13device_kernelIN5flash19enable_sm80_to_sm89INS1_16FlashAttnBwdSm80INS1_25CollectiveMainloopBwdSm80ILi2ELi2EN4cute5tupleIJNS5_1CILi128EEES8_NS7_ILi64EEEEEENS_10bfloat16_tEfNS_4arch4Sm80ELb0ELb0ELb0ELb0ELb0ELb0ELb0ELb0ELi2ELi4ELi4ELi4ELb0EEENS1_21CollectiveEpilogueBwdISA_SB_SD_Li256ELb0ELb0ELi2EEENS1_19SingleTileSchedulerILb0ELb0ELb0ELi128EEEEEEEEEvNT_6ParamsE)
        /*0284*/ 	.word	0x00000000


	//----- nvinfo : EIATTR_REGCOUNT
	.align		4
.L_118:
        /*0288*/ 	.byte	0x04, 0x2f
        /*028a*/ 	.short	(.L_120 - .L_119)
	.align		4
.L_119:
        /*028c*/ 	.word	index@(_ZN7cutlass13device_kernelIN5flash22FlashAttnBwdPreprocessIN4cute5tupleIJNS3_1CILi64EEES6_EEENS_10bfloat16_tEfNS_4arch4Sm80ELb1ELb1EEEEEvNT_6ParamsE)
        /*0290*/ 	.word	0x0000002d


	//----- nvinfo : EIATTR_FRAME_SIZE
	.align		4
.L_120:
        /*0294*/ 	.byte	0x04, 0x11
        /*0296*/ 	.short	(.L_122 - .L_121)
	.align		4
.L_121:
        /*0298*/ 	.word	index@(_ZN7cutlass13device_kernelIN5flash22FlashAttnBwdPreprocessIN4cute5tupleIJNS3_1CILi64EEES6_EEENS_10bfloat16_tEfNS_4arch4Sm80ELb1ELb1EEEEEvNT_6ParamsE)
        /*029c*/ 	.word	0x00000000


	//----- nvinfo : EIATTR_REGCOUNT
	.align		4
.L_122:
        /*02a0*/ 	.byte	0x04, 0x2f
        /*02a2*/ 	.short	(.L_124 - .L_123)
	.align		4
.L_123:
        /*02a4*/ 	.word	index@(_ZN7cutlass13device_kernelIN5flash19enable_sm80_to_sm89INS1_16FlashAttnBwdSm80INS1_25CollectiveMainloopBwdSm80ILi2ELi2EN4cute5tupleIJNS5_1CILi64EEENS7_ILi128EEES8_EEENS_10bfloat16_tEfNS_4arch4Sm80ELb1ELb0ELb0ELb1ELb1ELb0ELb0ELb0ELi2ELi2ELi4ELi2ELb1EEENS1_24CollectiveEpilogueBwdGQAISA_fSD_Li256ELb1ELb1EEENS1_25SingleTileBwdLPTSchedulerILb1ELi128ELb1EEEEEEEEEvNT_6ParamsE)
        /*02a8*/ 	.word	0x00000004


	//----- nvinfo : EIATTR_FRAME_SIZE
	.align		4
.L_124:
        /*02ac*/ 	.byte	0x04, 0x11
        /*02ae*/ 	.short	(.L_126 - .L_125)
	.align		4
.L_125:
        /*02b0*/ 	.word	index@(_ZN7cutlass13device_kernelIN5flash19enable_sm80_to_sm89INS1_16FlashAttnBwdSm80INS1_25CollectiveMainloopBwdSm80ILi2ELi2EN4cute5tupleIJNS5_1CILi64EEENS7_ILi128EEES8_EEENS_10bfloat16_tEfNS_4arch4Sm80ELb1ELb0ELb0ELb1ELb1ELb0ELb0ELb0ELi2ELi2ELi4ELi2ELb1EEENS1_24CollectiveEpilogueBwdGQAISA_fSD_Li256ELb1ELb1EEENS1_25SingleTileBwdLPTSchedulerILb1ELi128ELb1EEEEEEEEEvNT_6ParamsE)
        /*02b4*/ 	.word	0x00000000


	//----- nvinfo : EIATTR_REGCOUNT
	.align		4
.L_126:
        /*02b8*/ 	.byte	0x04, 0x2f
        /*02ba*/ 	.short	(.L_128 - .L_127)
	.align		4
.L_127:
        /*02bc*/ 	.word	index@(_ZN7cutlass13device_kernelIN5flash32FlashAttnBwdPostprocessConvertdQIN4cute5tupleIJNS3_1CILi64EEES6_EEENS_10bfloat16_tEfNS_4arch4Sm80ELi256ENS3_8TiledMMAINS3_8MMA_AtomIJNS3_30SM80_16x8x16_F32BF16BF16F32_TNEEEENS3_6LayoutINS4_IJNS5_ILi2EEENS5_ILi4EEENS5_ILi1EEEEEENS4_IJSI_SG_NS5_ILi0EEEEEEEENS4_IJNS5_ILi32EEES6_NS5_ILi16EEEEEEEELb0EEEEEvNT_6ParamsE)
        /*02c0*/ 	.word	0x00000023


	//----- nvinfo : EIATTR_FRAME_SIZE
	.align		4
.L_128:
        /*02c4*/ 	.byte	0x04, 0x11
        /*02c6*/ 	.short	(.L_130 - .L_129)
	.align		4
.L_129:
        /*02c8*/ 	.word	index@(_ZN7cutlass13device_kernelIN5flash32FlashAttnBwdPostprocessConvertdQIN4cute5tupleIJNS3_1CILi64EEES6_EEENS_10bfloat16_tEfNS_4arch4Sm80ELi256ENS3_8TiledMMAINS3_8MMA_AtomIJNS3_30SM80_16x8x16_F32BF16BF16F32_TNEEEENS3_6LayoutINS4_IJNS5_ILi2EEENS5_ILi4EEENS5_ILi1EEEEEENS4_IJSI_SG_NS5_ILi0EEEEEEEENS4_IJNS5_ILi32EEES6_NS5_ILi16EEEEEEEELb0EEEEEvNT_6ParamsE)
        /*02cc*/ 	.word	0x00000000


	//----- nvinfo : EIATTR_REGCOUNT
	.align		4
.L_130:
        /*02d0*/ 	.byte	0x04, 0x2f
        /*02d2*/ 	.short	(.L_132 - .L_131)
	.align		4
.L_131:
        /*02d4*/ 	.word	index@(_ZN7cutlass13device_kernelIN5flash19enable_sm80_to_sm89INS1_16FlashAttnBwdSm80INS1_25CollectiveMainloopBwdSm80ILi2ELi2EN4cute5tupleIJNS5_1CILi64EEENS7_ILi128EEES8_EEENS_10bfloat16_tEfNS_4arch4Sm80ELb1ELb0ELb0ELb1ELb0ELb0ELb0ELb0ELi2ELi2ELi4ELi2ELb1EEENS1_24CollectiveEpilogueBwdGQAISA_fSD_Li256ELb1ELb0EEENS1_25SingleTileBwdLPTSchedulerILb1ELi128ELb0EEEEEEEEEvNT_6ParamsE)
        /*02d8*/ 	.word	0x00000004


	//----- nvinfo : EIATTR_FRAME_SIZE
	.align		4
.L_132:
        /*02dc*/ 	.byte	0x04, 0x11
        /*02de*/ 	.short	(.L_134 - .L_133)
	.align		4
.L_133:
        /*02e0*/ 	.word	index@(_ZN7cutlass13device_kernelIN5flash19enable_sm80_to_sm89INS1_16FlashAttnBwdSm80INS1_25CollectiveMainloopBwdSm80ILi2ELi2EN4cute5tupleIJNS5_1CILi64EEENS7_ILi128EEES8_EEENS_10bfloat16_tEfNS_4arch4Sm80ELb1ELb0ELb0ELb1ELb0ELb0ELb0ELb0ELi2ELi2ELi4ELi2ELb1EEENS1_24CollectiveEpilogueBwdGQAISA_fSD_Li256ELb1ELb0EEENS1_25SingleTileBwdLPTSchedulerILb1ELi128ELb0EEEEEEEEEvNT_6ParamsE)
        /*02e4*/ 	.word	0x00000000


	//----- nvinfo : EIATTR_REGCOUNT
	.align		4
.L_134:
        /*02e8*/ 	.byte	0x04, 0x2f
        /*02ea*/ 	.short	(.L_136 - .L_135)
	.align		4
.L_135:
        /*02ec*/ 	.word	index@(_ZN7cutlass13device_kernelIN5flash19enable_sm80_to_sm89INS1_16FlashAttnBwdSm80INS1_25CollectiveMainloopBwdSm80ILi2ELi2EN4cute5tupleIJNS5_1CILi64EEENS7_ILi128EEES8_EEENS_10bfloat16_tEfNS_4arch4Sm80ELb1ELb0ELb0ELb1ELb1ELb0ELb0ELb0ELi2ELi2ELi4ELi2ELb1EEENS1_21CollectiveEpilogueBwdISA_SB_SD_Li256ELb1ELb0ELi2EEENS1_25SingleTileBwdLPTSchedulerILb1ELi128ELb1EEEEEEEEEvNT_6ParamsE)
        /*02f0*/ 	.word	0x00000004


	//----- nvinfo : EIATTR_FRAME_SIZE
	.align		4
.L_136:
        /*02f4*/ 	.byte	0x04, 0x11
        /*02f6*/ 	.short	(.L_138 - .L_137)
	.align		4
.L_137:
        /*02f8*/ 	.word	index@(_ZN7cutlass13device_kernelIN5flash19enable_sm80_to_sm89INS1_16FlashAttnBwdSm80INS1_25CollectiveMainloopBwdSm80ILi2ELi2EN4cute5tupleIJNS5_1CILi64EEENS7_ILi128EEES8_EEENS_10bfloat16_tEfNS_4arch4Sm80ELb1ELb0ELb0ELb1ELb1ELb0ELb0ELb0ELi2ELi2ELi4ELi2ELb1EEENS1_21CollectiveEpilogueBwdISA_SB_SD_Li256ELb1ELb0ELi2EEENS1_25SingleTileBwdLPTSchedulerILb1ELi128ELb1EEEEEEEEEvNT_6ParamsE)
        /*02fc*/ 	.word	0x00000000


	//----- nvinfo : EIATTR_REGCOUNT
	.align		4
.L_138:
        /*0300*/ 	.byte	0x04, 0x2f
        /*0302*/ 	.short	(.L_140 - .L_139)
	.align		4
.L_139:
        /*0304*/ 	.word	index@(_ZN7cutlass13device_kernelIN5flash19enable_sm80_to_sm89INS1_16FlashAttnBwdSm80INS1_25CollectiveMainloopBwdSm80ILi2ELi2EN4cute5tupleIJNS5_1CILi64EEENS7_ILi128EEES8_EEENS_10bfloat16_tEfNS_4arch4Sm80ELb1ELb0ELb0ELb1ELb0ELb0ELb0ELb0ELi2ELi2ELi4ELi2ELb1EEENS1_21CollectiveEpilogueBwdISA_SB_SD_Li256ELb1ELb0ELi2EEENS1_25SingleTileBwdLPTSchedulerILb1ELi128ELb0EEEEEEEEEvNT_6ParamsE)
        /*0308*/ 	.word	0x00000004


	//----- nvinfo : EIATTR_FRAME_SIZE
	.align		4
.L_140:
        /*030c*/ 	.byte	0x04, 0x11
        /*030e*/ 	.short	(.L_142 - .L_141)
	.align		4
.L_141:
        /*0310*/ 	.word	index@(_ZN7cutlass13device_kernelIN5flash19enable_sm80_to_sm89INS1_16FlashAttnBwdSm80INS1_25CollectiveMainloopBwdSm80ILi2ELi2EN4cute5tupleIJNS5_1CILi64EEENS7_ILi128EEES8_EEENS_10bfloat16_tEfNS_4arch4Sm80ELb1ELb0ELb0ELb1ELb0ELb0ELb0ELb0ELi2ELi2ELi4ELi2ELb1EEENS1_21CollectiveEpilogueBwdISA_SB_SD_Li256ELb1ELb0ELi2EEENS1_25SingleTileBwdLPTSchedulerILb1ELi128ELb0EEEEEEEEEvNT_6ParamsE)
        /*0314*/ 	.word	0x00000000


	//----- nvinfo : EIATTR_REGCOUNT
	.align		4
.L_142:
        /*0318*/ 	.byte	0x04, 0x2f
        /*031a*/ 	.short	(.L_144 - .L_143)
	.align		4
.L_143:
        /*031c*/ 	.word	index@(_ZN7cutlass13device_kernelIN5flash22FlashAttnBwdPreprocessIN4cute5tupleIJNS3_1CILi64EEES6_EEENS_10bfloat16_tEfNS_4arch4Sm80ELb1ELb0EEEEEvNT_6ParamsE)
        /*0320*/ 	.word	0x00000028


	//----- nvinfo : EIATTR_FRAME_SIZE
	.align		4
.L_144:
        /*0324*/ 	.byte	0x04, 0x11
        /*0326*/ 	.short	(.L_146 - .L_145)
	.align		4
.L_145:
        /*0328*/ 	.word	index@(_ZN7cutlass13device_kernelIN5flash22FlashAttnBwdPreprocessIN4cute5tupleIJNS3_1CILi64EEES6_EEENS_10bfloat16_tEfNS_4arch4Sm80ELb1ELb0EEEEEvNT_6ParamsE)
        /*032c*/ 	.word	0x00000000


	//----- nvinfo : EIATTR_REGCOUNT
	.align		4
.L_146:
        /*0330*/ 	.byte	0x04, 0x2f
        /*0332*/ 	.short	(.L_148 - .L_147)
	.align		4
.L_147:
        /*0334*/ 	.word	index@(_ZN7cutlass13device_kernelIN5flash19enable_sm80_to_sm89INS1_16FlashAttnBwdSm80INS1_25CollectiveMainloopBwdSm80ILi2ELi2EN4cute5tupleIJNS5_1CILi64EEENS7_ILi128EEES8_EEENS_10bfloat16_tEfNS_4arch4Sm80ELb1ELb0ELb0ELb0ELb1ELb0ELb0ELb0ELi2ELi2ELi4ELi2ELb1EEENS1_24CollectiveEpilogueBwdGQAISA_fSD_Li256ELb0ELb1EEENS1_25SingleTileBwdLPTSchedulerILb0ELi128ELb1EEEEEEEEEvNT_6ParamsE)
        /*0338*/ 	.word	0x00000004


	//----- nvinfo : EIATTR_FRAME_SIZE
	.align		4
.L_148:
        /*033c*/ 	.byte	0x04, 0x11
        /*033e*/ 	.short	(.L_150 - .L_149)
	.align		4
.L_149:
        /*0340*/ 	.word	index@(_ZN7cutlass13device_kernelIN5flash19enable_sm80_to_sm89INS1_16FlashAttnBwdSm80INS1_25CollectiveMainloopBwdSm80ILi2ELi2EN4cute5tupleIJNS5_1CILi64EEENS7_ILi128EEES8_EEENS_10bfloat16_tEfNS_4arch4Sm80ELb1ELb0ELb0ELb0ELb1ELb0ELb0ELb0ELi2ELi2ELi4ELi2ELb1EEENS1_24CollectiveEpilogueBwdGQAISA_fSD_Li256ELb0ELb1EEENS1_25SingleTileBwdLPTSchedulerILb0ELi128ELb1EEEEEEEEEvNT_6ParamsE)
        /*0344*/ 	.word	0x00000000


	//----- nvinfo : EIATTR_REGCOUNT
	.align		4
.L_150:
        /*0348*/ 	.byte	0x04, 0x2f
        /*034a*/ 	.short	(.L_152 - .L_151)
	.align		4
.L_151:
        /*034c*/ 	.word	index@(_ZN7cutlass13device_kernelIN5flash19enable_sm80_to_sm89INS1_16FlashAttnBwdSm80INS1_25CollectiveMainloopBwdSm80ILi2ELi2EN4cute5tupleIJNS5_1CILi64EEENS7_ILi128EEES8_EEENS_10bfloat16_tEfNS_4arch4Sm80ELb1ELb0ELb0ELb0ELb0ELb0ELb0ELb0ELi2ELi2ELi4ELi2ELb1EEENS1_24CollectiveEpilogueBwdGQAISA_fSD_Li256ELb0ELb0EEENS1_25SingleTileBwdLPTSchedulerILb0ELi128ELb0EEEEEEEEEvNT_6ParamsE)
        /*0350*/ 	.word	0x00000004


	//----- nvinfo : EIATTR_FRAME_SIZE
	.align		4
.L_152:
        /*0354*/ 	.byte	0x04, 0x11
        /*0356*/ 	.short	(.L_154 - .L_153)
	.align		4
.L_153:
        /*0358*/ 	.word	index@(_ZN7cutlass13device_kernelIN5flash19enable_sm80_to_sm89INS1_16FlashAttnBwdSm80INS1_25CollectiveMainloopBwdSm80ILi2ELi2EN4cute5tupleIJNS5_1CILi64EEENS7_ILi128EEES8_EEENS_10bfloat16_tEfNS_4arch4Sm80ELb1ELb0ELb0ELb0ELb0ELb0ELb0ELb0ELi2ELi2ELi4ELi2ELb1EEENS1_24CollectiveEpilogueBwdGQAISA_fSD_Li256ELb0ELb0EEENS1_25SingleTileBwdLPTSchedulerILb0ELi128ELb0EEEEEEEEEvNT_6ParamsE)
        /*035c*/ 	.word	0x00000000


	//----- nvinfo : EIATTR_REGCOUNT
	.align		4
.L_154:
        /*0360*/ 	.byte	0x04, 0x2f
        /*0362*/ 	.short	(.L_156 - .L_155)
	.align		4
.L_155:
        /*0364*/ 	.word	index@(_ZN7cutlass13device_kernelIN5flash19enable_sm80_to_sm89INS1_16FlashAttnBwdSm80INS1_25CollectiveMainloopBwdSm80ILi2ELi2EN4cute5tupleIJNS5_1CILi64EEENS7_ILi128EEES8_EEENS_10bfloat16_tEfNS_4arch4Sm80ELb1ELb0ELb0ELb0ELb1ELb0ELb0ELb0ELi2ELi2ELi4ELi2ELb1EEENS1_21CollectiveEpilogueBwdISA_SB_SD_Li256ELb0ELb0ELi2EEENS1_25SingleTileBwdLPTSchedulerILb0ELi128ELb1EEEEEEEEEvNT_6ParamsE)
        /*0368*/ 	.word	0x00000004


	//----- nvinfo : EIATTR_FRAME_SIZE
	.align		4
.L_156:
        /*036c*/ 	.byte	0x04, 0x11
        /*036e*/ 	.short	(.L_158 - .L_157)
	.align		4
.L_157:
        /*0370*/ 	.word	index@(_ZN7cutlass13device_kernelIN5flash19enable_sm80_to_sm89INS1_16FlashAttnBwdSm80INS1_25CollectiveMainloopBwdSm80ILi2ELi2EN4cute5tupleIJNS5_1CILi64EEENS7_ILi128EEES8_EEENS_10bfloat16_tEfNS_4arch4Sm80ELb1ELb0ELb0ELb0ELb1ELb0ELb0ELb0ELi2ELi2ELi4ELi2ELb1EEENS1_21CollectiveEpilogueBwdISA_SB_SD_Li256ELb0ELb0ELi2EEENS1_25SingleTileBwdLPTSchedulerILb0ELi128ELb1EEEEEEEEEvNT_6ParamsE)
        /*0374*/ 	.word	0x00000000


	//----- nvinfo : EIATTR_REGCOUNT
	.align		4
.L_158:
        /*0378*/ 	.byte	0x04, 0x2f
        /*037a*/ 	.short	(.L_160 - .L_159)
	.align		4
.L_159:
        /*037c*/ 	.word	index@(_ZN7cutlass13device_kernelIN5flash19enable_sm80_to_sm89INS1_16FlashAttnBwdSm80INS1_25CollectiveMainloopBwdSm80ILi2ELi2EN4cute5tupleIJNS5_1CILi64EEENS7_ILi128EEES8_EEENS_10bfloat16_tEfNS_4arch4Sm80ELb1ELb0ELb0ELb0ELb0ELb0ELb0ELb0ELi2ELi2ELi4ELi2ELb1EEENS1_21CollectiveEpilogueBwdISA_SB_SD_Li256ELb0ELb0ELi2EEENS1_25SingleTileBwdLPTSchedulerILb0ELi128ELb0EEEEEEEEEvNT_6ParamsE)
        /*0380*/ 	.word	0x00000004


	//----- nvinfo : EIATTR_FRAME_SIZE
	.align		4
.L_160:
        /*0384*/ 	.byte	0x04, 0x11
        /*0386*/ 	.short	(.L_162 - .L_161)
	.align		4
.L_161:
        /*0388*/ 	.word	index@(_ZN7cutlass13device_kernelIN5flash19enable_sm80_to_sm89INS1_16FlashAttnBwdSm80INS1_25CollectiveMainloopBwdSm80ILi2ELi2EN4cute5tupleIJNS5_1CILi64EEENS7_ILi128EEES8_EEENS_10bfloat16_tEfNS_4arch4Sm80ELb1ELb0ELb0ELb0ELb0ELb0ELb0ELb0ELi2ELi2ELi4ELi2ELb1EEENS1_21CollectiveEpilogueBwdISA_SB_SD_Li256ELb0ELb0ELi2EEENS1_25SingleTileBwdLPTSchedulerILb0ELi128ELb0EEEEEEEEEvNT_6ParamsE)
        /*038c*/ 	.word	0x00000000


	//----- nvinfo : EIATTR_REGCOUNT
	.align		4
.L_162:
        /*0390*/ 	.byte	0x04, 0x2f
        /*0392*/ 	.short	(.L_164 - .L_163)
	.align		4
.L_163:
        /*0394*/ 	.word	index@(_ZN7cutlass13device_kernelIN5flash19enable_sm80_to_sm89INS1_16FlashAttnBwdSm80INS1_25CollectiveMainloopBwdSm80ILi2ELi2EN4cute5tupleIJNS5_1CILi64EEENS7_ILi128EEES8_EEENS_10bfloat16_tEfNS_4arch4Sm80ELb0ELb1ELb0ELb1ELb1ELb0ELb0ELb0ELi2ELi2ELi4ELi2ELb1EEENS1_24CollectiveEpilogueBwdGQAISA_fSD_Li256ELb1ELb1EEENS1_19SingleTileSchedulerILb1ELb0ELb0ELi128EEEEEEEEEvNT_6ParamsE)
        /*0398*/ 	.word	0x00000004


	//----- nvinfo : EIATTR_FRAME_SIZE
	.align		4
.L_164:
        /*039c*/ 	.byte	0x04, 0x11
        /*039e*/ 	.short	(.L_166 - .L_165)
	.align		4
.L_165:
        /*03a0*/ 	.word	index@(_ZN7cutlass13device_kernelIN5flash19enable_sm80_to_sm89INS1_16FlashAttnBwdSm80INS1_25CollectiveMainloopBwdSm80ILi2ELi2EN4cute5tupleIJNS5_1CILi64EEENS7_ILi128EEES8_EEENS_10bfloat16_tEfNS_4arch4Sm80ELb0ELb1ELb0ELb1ELb1ELb0ELb0ELb0ELi2ELi2ELi4ELi2ELb1EEENS1_24CollectiveEpilogueBwdGQAISA_fSD_Li256ELb1ELb1EEENS1_19SingleTileSchedulerILb1ELb0ELb0ELi128EEEEEEEEEvNT_6ParamsE)
        /*03a4*/ 	.word	0x00000000


	//----- nvinfo : EIATTR_REGCOUNT
	.align		4
.L_166:
        /*03a8*/ 	.byte	0x04, 0x2f
        /*03aa*/ 	.short	(.L_168 - .L_167)
	.align		4
.L_167:
        /*03ac*/ 	.word	index@(_ZN7cutlass13device_kernelIN5flash19enable_sm80_to_sm89INS1_16FlashAttnBwdSm80INS1_25CollectiveMainloopBwdSm80ILi2ELi2EN4cute5tupleIJNS5_1CILi64EEENS7_ILi128EEES8_EEENS_10bfloat16_tEfNS_4arch4Sm80ELb0ELb1ELb0ELb1ELb0ELb0ELb0ELb0ELi2ELi2ELi4ELi2ELb1EEENS1_24CollectiveEpilogueBwdGQAISA_fSD_Li256ELb1ELb0EEENS1_19SingleTileSchedulerILb1ELb0ELb0ELi128EEEEEEEEEvNT_6ParamsE)
        /*03b0*/ 	.word	0x00000004


	//----- nvinfo : EIATTR_FRAME_SIZE
	.align		4
.L_168:
        /*03b4*/ 	.byte	0x04, 0x11
        /*03b6*/ 	.short	(.L_170 - .L_169)
	.align		4
.L_169:
        /*03b8*/ 	.word	index@(_ZN7cutlass13device_kernelIN5flash19enable_sm80_to_sm89INS1_16FlashAttnBwdSm80INS1_25CollectiveMainloopBwdSm80ILi2ELi2EN4cute5tupleIJNS5_1CILi64EEENS7_ILi128EEES8_EEENS_10bfloat16_tEfNS_4arch4Sm80ELb0ELb1ELb0ELb1ELb0ELb0ELb0ELb0ELi2ELi2ELi4ELi2ELb1EEENS1_24CollectiveEpilogueBwdGQAISA_fSD_Li256ELb1ELb0EEENS1_19SingleTileSchedulerILb1ELb0ELb0ELi128EEEEEEEEEvNT_6ParamsE)
        /*03bc*/ 	.word	0x00000000


	//----- nvinfo : EIATTR_REGCOUNT
	.align		4
.L_170:
        /*03c0*/ 	.byte	0x04, 0x2f
        /*03c2*/ 	.short	(.L_172 - .L_171)
	.align		4
.L_171:
        /*03c4*/ 	.word	index@(_ZN7cutlass13device_kernelIN5flash19enable_sm80_to_sm89INS1_16FlashAttnBwdSm80INS1_25CollectiveMainloopBwdSm80ILi2ELi2EN4cute5tupleIJNS5_1CILi64EEENS7_ILi128EEES8_EEENS_10bfloat16_tEfNS_4arch4Sm80ELb0ELb1ELb0ELb1ELb1ELb0ELb0ELb0ELi2ELi2ELi4ELi2ELb1EEENS1_21CollectiveEpilogueBwdISA_SB_SD_Li256ELb1ELb0ELi2EEENS1_19SingleTileSchedulerILb1ELb0ELb0ELi128EEEEEEEEEvNT_6ParamsE)
        /*03c8*/ 	.word	0x00000004


	//----- nvinfo : EIATTR_FRAME_SIZE
	.align		4
.L_172:
        /*03cc*/ 	.byte	0x04, 0x11
        /*03ce*/ 	.short	(.L_174 - .L_173)
	.align		4
.L_173:
        /*03d0*/ 	.word	index@(_ZN7cutlass13device_kernelIN5flash19enable_sm80_to_sm89INS1_16FlashAttnBwdSm80INS1_25CollectiveMainloopBwdSm80ILi2ELi2EN4cute5tupleIJNS5_1CILi64EEENS7_ILi128EEES8_EEENS_10bfloat16_tEfNS_4arch4Sm80ELb0ELb1ELb0ELb1ELb1ELb0ELb0ELb0ELi2ELi2ELi4ELi2ELb1EEENS1_21CollectiveEpilogueBwdISA_SB_SD_Li256ELb1ELb0ELi2EEENS1_19SingleTileSchedulerILb1ELb0ELb0ELi128EEEEEEEEEvNT_6ParamsE)
        /*03d4*/ 	.word	0x00000000


	//----- nvinfo : EIATTR_REGCOUNT
	.align		4
.L_174:
        /*03d8*/ 	.byte	0x04, 0x2f
        /*03da*/ 	.short	(.L_176 - .L_175)
	.align		4
.L_175:
        /*03dc*/ 	.word	index@(_ZN7cutlass13device_kernelIN5flash19enable_sm80_to_sm89INS1_16FlashAttnBwdSm80INS1_25CollectiveMainloopBwdSm80ILi2ELi2EN4cute5tupleIJNS5_1CILi64EEENS7_ILi128EEES8_EEENS_10bfloat16_tEfNS_4arch4Sm80ELb0ELb1ELb0ELb1ELb0ELb0ELb0ELb0ELi2ELi2ELi4ELi2ELb1EEENS1_21CollectiveEpilogueBwdISA_SB_SD_Li256ELb1ELb0ELi2EEENS1_19SingleTileSchedulerILb1ELb0ELb0ELi128EEEEEEEEEvNT_6ParamsE)
        /*03e0*/ 	.word	0x00000004


	//----- nvinfo : EIATTR_FRAME_SIZE
	.align		4
.L_176:
        /*03e4*/ 	.byte	0x04, 0x11
        /*03e6*/ 	.short	(.L_178 - .L_177)
	.align		4
.L_177:
        /*03e8*/ 	.word	index@(_ZN7cutlass13device_kernelIN5flash19enable_sm80_to_sm89INS1_16FlashAttnBwdSm80INS1_25CollectiveMainloopBwdSm80ILi2ELi2EN4cute5tupleIJNS5_1CILi64EEENS7_ILi128EEES8_EEENS_10bfloat16_tEfNS_4arch4Sm80ELb0ELb1ELb0ELb1ELb0ELb0ELb0ELb0ELi2ELi2ELi4ELi2ELb1EEENS1_21CollectiveEpilogueBwdISA_SB_SD_Li256ELb1ELb0ELi2EEENS1_19SingleTileSchedulerILb1ELb0ELb0ELi128EEEEEEEEEvNT_6ParamsE)
        /*03ec*/ 	.word	0x00000000


	//----- nvinfo : EIATTR_REGCOUNT
	.align		4
.L_178:
        /*03f0*/ 	.byte	0x04, 0x2f
        /*03f2*/ 	.short	(.L_180 - .L_179)
	.align		4
.L_179:
        /*03f4*/ 	.word	index@(_ZN7cutlass13device_kernelIN5flash19enable_sm80_to_sm89INS1_16FlashAttnBwdSm80INS1_25CollectiveMainloopBwdSm80ILi2ELi2EN4cute5tupleIJNS5_1CILi64EEENS7_ILi128EEES8_EEENS_10bfloat16_tEfNS_4arch4Sm80ELb0ELb1ELb0ELb0ELb1ELb0ELb0ELb0ELi2ELi2ELi4ELi2ELb1EEENS1_24CollectiveEpilogueBwdGQAISA_fSD_Li256ELb0ELb1EEENS1_19SingleTileSchedulerILb0ELb0ELb0ELi128EEEEEEEEEvNT_6ParamsE)
        /*03f8*/ 	.word	0x00000004


	//----- nvinfo : EIATTR_FRAME_SIZE
	.align		4
.L_180:
        /*03fc*/ 	.byte	0x04, 0x11
        /*03fe*/ 	.short	(.L_182 - .L_181)
	.align		4
.L_181:
        /*0400*/ 	.word	index@(_ZN7cutlass13device_kernelIN5flash19enable_sm80_to_sm89INS1_16FlashAttnBwdSm80INS1_25CollectiveMainloopBwdSm80ILi2ELi2EN4cute5tupleIJNS5_1CILi64EEENS7_ILi128EEES8_EEENS_10bfloat16_tEfNS_4arch4Sm80ELb0ELb1ELb0ELb0ELb1ELb0ELb0ELb0ELi2ELi2ELi4ELi2ELb1EEENS1_24CollectiveEpilogueBwdGQAISA_fSD_Li256ELb0ELb1EEENS1_19SingleTileSchedulerILb0ELb0ELb0ELi128EEEEEEEEEvNT_6ParamsE)
        /*0404*/ 	.word	0x00000000


	//----- nvinfo : EIATTR_REGCOUNT
	.align		4
.L_182:
        /*0408*/ 	.byte	0x04, 0x2f
        /*040a*/ 	.short	(.L_184 - .L_183)
	.align		4
.L_183:
        /*040c*/ 	.word	index@(_ZN7cutlass13device_kernelIN5flash19enable_sm80_to_sm89INS1_16FlashAttnBwdSm80INS1_25CollectiveMainloopBwdSm80ILi2ELi2EN4cute5tupleIJNS5_1CILi64EEENS7_ILi128EEES8_EEENS_10bfloat16_tEfNS_4arch4Sm80ELb0ELb1ELb0ELb0ELb0ELb0ELb0ELb0ELi2ELi2ELi4ELi2ELb1EEENS1_24CollectiveEpilogueBwdGQAISA_fSD_Li256ELb0ELb0EEENS1_19SingleTileSchedulerILb0ELb0ELb0ELi128EEEEEEEEEvNT_6ParamsE)
        /*0410*/ 	.word	0x00000004


	//----- nvinfo : EIATTR_FRAME_SIZE
	.align		4
.L_184:
        /*0414*/ 	.byte	0x04, 0x11
        /*0416*/ 	.short	(.L_186 - .L_185)
	.align		4
.L_185:
        /*0418*/ 	.word	index@(_ZN7cutlass13device_kernelIN5flash19enable_sm80_to_sm89INS1_16FlashAttnBwdSm80INS1_25CollectiveMainloopBwdSm80ILi2ELi2EN4cute5tupleIJNS5_1CILi64EEENS7_ILi128EEES8_EEENS_10bfloat16_tEfNS_4arch4Sm80ELb0ELb1ELb0ELb0ELb0ELb0ELb0ELb0ELi2ELi2ELi4ELi2ELb1EEENS1_24CollectiveEpilogueBwdGQAISA_fSD_Li256ELb0ELb0EEENS1_19SingleTileSchedulerILb0ELb0ELb0ELi128EEEEEEEEEvNT_6ParamsE)
        /*041c*/ 	.word	0x00000000


	//----- nvinfo : EIATTR_REGCOUNT
	.align		4
.L_186:
        /*0420*/ 	.byte	0x04, 0x2f
        /*0422*/ 	.short	(.L_188 - .L_187)
	.align		4
.L_187:
        /*0424*/ 	.word	index@(_ZN7cutlass13device_kernelIN5flash19enable_sm80_to_sm89INS1_16FlashAttnBwdSm80INS1_25CollectiveMainloopBwdSm80ILi2ELi2EN4cute5tupleIJNS5_1CILi64EEENS7_ILi128EEES8_EEENS_10bfloat16_tEfNS_4arch4Sm80ELb0ELb1ELb0ELb0ELb1ELb0ELb0ELb0ELi2ELi2ELi4ELi2ELb1EEENS1_21CollectiveEpilogueBwdISA_SB_SD_Li256ELb0ELb0ELi2EEENS1_19SingleTileSchedulerILb0ELb0ELb0ELi128EEEEEEEEEvNT_6ParamsE)
        /*0428*/ 	.word	0x00000004


	//----- nvinfo : EIATTR_FRAME_SIZE
	.align		4
.L_188:
        /*042c*/ 	.byte	0x04, 0x11
        /*042e*/ 	.short	(.L_190 - .L_189)
	.align		4
.L_189:
        /*0430*/ 	.word	index@(_ZN7cutlass13device_kernelIN5flash19enable_sm80_to_sm89INS1_16FlashAttnBwdSm80INS1_25CollectiveMainloopBwdSm80ILi2ELi2EN4cute5tupleIJNS5_1CILi64EEENS7_ILi128EEES8_EEENS_10bfloat16_tEfNS_4arch4Sm80ELb0ELb1ELb0ELb0ELb1ELb0ELb0ELb0ELi2ELi2ELi4ELi2ELb1EEENS1_21CollectiveEpilogueBwdISA_SB_SD_Li256ELb0ELb0ELi2EEENS1_19SingleTileSchedulerILb0ELb0ELb0ELi128EEEEEEEEEvNT_6ParamsE)
        /*0434*/ 	.word	0x00000000


	//----- nvinfo : EIATTR_REGCOUNT
	.align		4
.L_190:
        /*0438*/ 	.byte	0x04, 0x2f
        /*043a*/ 	.short	(.L_192 - .L_191)
	.align		4
.L_191:
        /*043c*/ 	.word	index@(_ZN7cutlass13device_kernelIN5flash19enable_sm80_to_sm89INS1_16FlashAttnBwdSm80INS1_25CollectiveMainloopBwdSm80ILi2ELi2EN4cute5tupleIJNS5_1CILi64EEENS7_ILi128EEES8_EEENS_10bfloat16_tEfNS_4arch4Sm80ELb0ELb1ELb0ELb0ELb0ELb0ELb0ELb0ELi2ELi2ELi4ELi2ELb1EEENS1_21CollectiveEpilogueBwdISA_SB_SD_Li256ELb0ELb0ELi2EEENS1_19SingleTileSchedulerILb0ELb0ELb0ELi128EEEEEEEEEvNT_6ParamsE)
        /*0440*/ 	.word	0x00000004


	//----- nvinfo : EIATTR_FRAME_SIZE
	.align		4
.L_192:
        /*0444*/ 	.byte	0x04, 0x11
        /*0446*/ 	.short	(.L_194 - .L_193)
	.align		4
.L_193:
        /*0448*/ 	.word	index@(_ZN7cutlass13device_kernelIN5flash19enable_sm80_to_sm89INS1_16FlashAttnBwdSm80INS1_25CollectiveMainloopBwdSm80ILi2ELi2EN4cute5tupleIJNS5_1CILi64EEENS7_ILi128EEES8_EEENS_10bfloat16_tEfNS_4arch4Sm80ELb0ELb1ELb0ELb0ELb0ELb0ELb0ELb0ELi2ELi2ELi4ELi2ELb1EEENS1_21CollectiveEpilogueBwdISA_SB_SD_Li256ELb0ELb0ELi2EEENS1_19SingleTileSchedulerILb0ELb0ELb0ELi128EEEEEEEEEvNT_6ParamsE)
        /*044c*/ 	.word	0x00000000


	//----- nvinfo : EIATTR_REGCOUNT
	.align		4
.L_194:
        /*0450*/ 	.byte	0x04, 0x2f
        /*0452*/ 	.short	(.L_196 - .L_195)
	.align		4
.L_195:
        /*0454*/ 	.word	index@(_ZN7cutlass13device_kernelIN5flash19enable_sm80_to_sm89INS1_16FlashAttnBwdSm80INS1_25CollectiveMainloopBwdSm80ILi2ELi2EN4cute5tupleIJNS5_1CILi64EEENS7_ILi128EEES8_EEENS_10bfloat16_tEfNS_4arch4Sm80ELb0ELb0ELb0ELb1ELb1ELb0ELb0ELb0ELi2ELi2ELi4ELi2ELb1EEENS1_24CollectiveEpilogueBwdGQAISA_fSD_Li256ELb1ELb1EEENS1_19SingleTileSchedulerILb1ELb0ELb0ELi128EEEEEEEEEvNT_6ParamsE)
        /*0458*/ 	.word	0x00000004


	//----- nvinfo : EIATTR_FRAME_SIZE
	.align		4
.L_196:
        /*045c*/ 	.byte	0x04, 0x11
        /*045e*/ 	.short	(.L_198 - .L_197)
	.align		4
.L_197:
        /*0460*/ 	.word	index@(_ZN7cutlass13device_kernelIN5flash19enable_sm80_to_sm89INS1_16FlashAttnBwdSm80INS1_25CollectiveMainloopBwdSm80ILi2ELi2EN4cute5tupleIJNS5_1CILi64EEENS7_ILi128EEES8_EEENS_10bfloat16_tEfNS_4arch4Sm80ELb0ELb0ELb0ELb1ELb1ELb0ELb0ELb0ELi2ELi2ELi4ELi2ELb1EEENS1_24CollectiveEpilogueBwdGQAISA_fSD_Li256ELb1ELb1EEENS1_19SingleTileSchedulerILb1ELb0ELb0ELi128EEEEEEEEEvNT_6ParamsE)
        /*0464*/ 	.word	0x00000000


	//----- nvinfo : EIATTR_REGCOUNT
	.align		4
.L_198:
        /*0468*/ 	.byte	0x04, 0x2f
        /*046a*/ 	.short	(.L_200 - .L_199)
	.align		4
.L_199:
        /*046c*/ 	.word	index@(_ZN7cutlass13device_kernelIN5flash19enable_sm80_to_sm89INS1_16FlashAttnBwdSm80INS1_25CollectiveMainloopBwdSm80ILi2ELi2EN4cute5tupleIJNS5_1CILi64EEENS7_ILi128EEES8_EEENS_10bfloat16_tEfNS_4arch4Sm80ELb0ELb0ELb0ELb1ELb0ELb0ELb0ELb0ELi2ELi2ELi4ELi2ELb1EEENS1_24CollectiveEpilogueBwdGQAISA_fSD_Li256ELb1ELb0EEENS1_19SingleTileSchedulerILb1ELb0ELb0ELi128EEEEEEEEEvNT_6ParamsE)
        /*0470*/ 	.word	0x00000004


	//----- nvinfo : EIATTR_FRAME_SIZE
	.align		4
.L_200:
        /*0474*/ 	.byte	0x04, 0x11
        /*0476*/ 	.short	(.L_202 - .L_201)
	.align		4
.L_201:
        /*0478*/ 	.word	index@(_ZN7cutlass13device_kernelIN5flash19enable_sm80_to_sm89INS1_16FlashAttnBwdSm80INS1_25CollectiveMainloopBwdSm80ILi2ELi2EN4cute5tupleIJNS5_1CILi64EEENS7_ILi128EEES8_EEENS_10bfloat16_tEfNS_4arch4Sm80ELb0ELb0ELb0ELb1ELb0ELb0ELb0ELb0ELi2ELi2ELi4ELi2ELb1EEENS1_24CollectiveEpilogueBwdGQAISA_fSD_Li256ELb1ELb0EEENS1_19SingleTileSchedulerILb1ELb0ELb0ELi128EEEEEEEEEvNT_6ParamsE)
        /*047c*/ 	.word	0x00000000


	//----- nvinfo : EIATTR_REGCOUNT
	.align		4
.L_202:
        /*0480*/ 	.byte	0x04, 0x2f
        /*0482*/ 	.short	(.L_204 - .L_203)
	.align		4
.L_203:
        /*0484*/ 	.word	index@(_ZN7cutlass13device_kernelIN5flash19enable_sm80_to_sm89INS1_16FlashAttnBwdSm80INS1_25CollectiveMainloopBwdSm80ILi2ELi2EN4cute5tupleIJNS5_1CILi64EEENS7_ILi128EEES8_EEENS_10bfloat16_tEfNS_4arch4Sm80ELb0ELb0ELb0ELb1ELb1ELb0ELb0ELb0ELi2ELi2ELi4ELi2ELb1EEENS1_21CollectiveEpilogueBwdISA_SB_SD_Li256ELb1ELb0ELi2EEENS1_19SingleTileSchedulerILb1ELb0ELb0ELi128EEEEEEEEEvNT_6ParamsE)
        /*0488*/ 	.word	0x00000004


	//----- nvinfo : EIATTR_FRAME_SIZE
	.align		4
.L_204:
        /*048c*/ 	.byte	0x04, 0x11
        /*048e*/ 	.short	(.L_206 - .L_205)
	.align		4
.L_205:
        /*0490*/ 	.word	index@(_ZN7cutlass13device_kernelIN5flash19enable_sm80_to_sm89INS1_16FlashAttnBwdSm80INS1_25CollectiveMainloopBwdSm80ILi2ELi2EN4cute5tupleIJNS5_1CILi64EEENS7_ILi128EEES8_EEENS_10bfloat16_tEfNS_4arch4Sm80ELb0ELb0ELb0ELb1ELb1ELb0ELb0ELb0ELi2ELi2ELi4ELi2ELb1EEENS1_21CollectiveEpilogueBwdISA_SB_SD_Li256ELb1ELb0ELi2EEENS1_19SingleTileSchedulerILb1ELb0ELb0ELi128EEEEEEEEEvNT_6ParamsE)
        /*0494*/ 	.word	0x00000000


	//----- nvinfo : EIATTR_REGCOUNT
	.align		4
.L_206:
        /*0498*/ 	.byte	0x04, 0x2f
        /*049a*/ 	.short	(.L_208 - .L_207)
	.align		4
.L_207:
        /*049c*/ 	.word	index@(_ZN7cutlass13device_kernelIN5flash19enable_sm80_to_sm89INS1_16FlashAttnBwdSm80INS1_25CollectiveMainloopBwdSm80ILi2ELi2EN4cute5tupleIJNS5_1CILi64EEENS7_ILi128EEES8_EEENS_10bfloat16_tEfNS_4arch4Sm80ELb0ELb0ELb0ELb1ELb0ELb0ELb0ELb0ELi2ELi2ELi4ELi2ELb1EEENS1_21CollectiveEpilogueBwdISA_SB_SD_Li256ELb1ELb0ELi2EEENS1_19SingleTileSchedulerILb1ELb0ELb0ELi128EEEEEEEEEvNT_6ParamsE)
        /*04a0*/ 	.word	0x00000004


	//----- nvinfo : EIATTR_FRAME_SIZE
	.align		4
.L_208:
        /*04a4*/ 	.byte	0x04, 0x11
        /*04a6*/ 	.short	(.L_210 - .L_209)
	.align		4
.L_209:
        /*04a8*/ 	.word	index@(_ZN7cutlass13device_kernelIN5flash19enable_sm80_to_sm89INS1_16FlashAttnBwdSm80INS1_25CollectiveMainloopBwdSm80ILi2ELi2EN4cute5tupleIJNS5_1CILi64EEENS7_ILi128EEES8_EEENS_10bfloat16_tEfNS_4arch4Sm80ELb0ELb0ELb0ELb1ELb0ELb0ELb0ELb0ELi2ELi2ELi4ELi2ELb1EEENS1_21CollectiveEpilogueBwdISA_SB_SD_Li256ELb1ELb0ELi2EEENS1_19SingleTileSchedulerILb1ELb0ELb0ELi128EEEEEEEEEvNT_6ParamsE)
        /*04ac*/ 	.word	0x00000000


	//----- nvinfo : EIATTR_REGCOUNT
	.align		4
.L_210:
        /*04b0*/ 	.byte	0x04, 0x2f
        /*04b2*/ 	.short	(.L_212 - .L_211)
	.align		4
.L_211:
        /*04b4*/ 	.word	index@(_ZN7cutlass13device_kernelIN5flash19enable_sm80_to_sm89INS1_16FlashAttnBwdSm80INS1_25CollectiveMainloopBwdSm80ILi2ELi2EN4cute5tupleIJNS5_1CILi64EEENS7_ILi128EEES8_EEENS_10bfloat16_tEfNS_4arch4Sm80ELb0ELb0ELb0ELb0ELb1ELb0ELb0ELb0ELi2ELi2ELi4ELi2ELb1EEENS1_24CollectiveEpilogueBwdGQAISA_fSD_Li256ELb0ELb1EEENS1_19SingleTileSchedulerILb0ELb0ELb0ELi128EEEEEEEEEvNT_6ParamsE)
        /*04b8*/ 	.word	0x00000004


	//----- nvinfo : EIATTR_FRAME_SIZE
	.align		4
.L_212:
        /*04bc*/ 	.byte	0x04, 0x11
        /*04be*/ 	.short	(.L_214 - .L_213)
	.align		4
.L_213:
        /*04c0*/ 	.word	index@(_ZN7cutlass13device_kernelIN5flash19enable_sm80_to_sm89INS1_16FlashAttnBwdSm80INS1_25CollectiveMainloopBwdSm80ILi2ELi2EN4cute5tupleIJNS5_1CILi64EEENS7_ILi128EEES8_EEENS_10bfloat16_tEfNS_4arch4Sm80ELb0ELb0ELb0ELb0ELb1ELb0ELb0ELb0ELi2ELi2ELi4ELi2ELb1EEENS1_24CollectiveEpilogueBwdGQAISA_fSD_Li256ELb0ELb1EEENS1_19SingleTileSchedulerILb0ELb0ELb0ELi128EEEEEEEEEvNT_6ParamsE)
        /*04c4*/ 	.word	0x00000000


	//----- nvinfo : EIATTR_REGCOUNT
	.align		4
.L_214:
        /*04c8*/ 	.byte	0x04, 0x2f
        /*04ca*/ 	.short	(.L_216 - .L_215)
	.align		4
.L_215:
        /*04cc*/ 	.word	index@(_ZN7cutlass13device_kernelIN5flash19enable_sm80_to_sm89INS1_16FlashAttnBwdSm80INS1_25CollectiveMainloopBwdSm80ILi2ELi2EN4cute5tupleIJNS5_1CILi64EEENS7_ILi128EEES8_EEENS_10bfloat16_tEfNS_4arch4Sm80ELb0ELb0ELb0ELb0ELb0ELb0ELb0ELb0ELi2ELi2ELi4ELi2ELb1EEENS1_24CollectiveEpilogueBwdGQAISA_fSD_Li256ELb0ELb0EEENS1_19SingleTileSchedulerILb0ELb0ELb0ELi128EEEEEEEEEvNT_6ParamsE)
        /*04d0*/ 	.word	0x00000004


	//----- nvinfo : EIATTR_FRAME_SIZE
	.align		4
.L_216:
        /*04d4*/ 	.byte	0x04, 0x11
        /*04d6*/ 	.short	(.L_218 - .L_217)
	.align		4
.L_217:
        /*04d8*/ 	.word	index@(_ZN7cutlass13device_kernelIN5flash19enable_sm80_to_sm89INS1_16FlashAttnBwdSm80INS1_25CollectiveMainloopBwdSm80ILi2ELi2EN4cute5tupleIJNS5_1CILi64EEENS7_ILi128EEES8_EEENS_10bfloat16_tEfNS_4arch4Sm80ELb0ELb0ELb0ELb0ELb0ELb0ELb0ELb0ELi2ELi2ELi4ELi2ELb1EEENS1_24CollectiveEpilogueBwdGQAISA_fSD_Li256ELb0ELb0EEENS1_19SingleTileSchedulerILb0ELb0ELb0ELi128EEEEEEEEEvNT_6ParamsE)
        /*04dc*/ 	.word	0x00000000


	//----- nvinfo : EIATTR_REGCOUNT
	.align		4
.L_218:
        /*04e0*/ 	.byte	0x04, 0x2f
        /*04e2*/ 	.short	(.L_220 - .L_219)
	.align		4
.L_219:
        /*04e4*/ 	.word	index@(_ZN7cutlass13device_kernelIN5flash19enable_sm80_to_sm89INS1_16FlashAttnBwdSm80INS1_25CollectiveMainloopBwdSm80ILi2ELi2EN4cute5tupleIJNS5_1CILi64EEENS7_ILi128EEES8_EEENS_10bfloat16_tEfNS_4arch4Sm80ELb0ELb0ELb0ELb0ELb1ELb0ELb0ELb0ELi2ELi2ELi4ELi2ELb1EEENS1_21CollectiveEpilogueBwdISA_SB_SD_Li256ELb0ELb0ELi2EEENS1_19SingleTileSchedulerILb0ELb0ELb0ELi128EEEEEEEEEvNT_6ParamsE)
        /*04e8*/ 	.word	0x00000004


	//----- nvinfo : EIATTR_FRAME_SIZE
	.align		4
.L_220:
        /*04ec*/ 	.byte	0x04, 0x11
        /*04ee*/ 	.short	(.L_222 - .L_221)
	.align		4
.L_221:
        /*04f0*/ 	.word	index@(_ZN7cutlass13device_kernelIN5flash19enable_sm80_to_sm89INS1_16FlashAttnBwdSm80INS1_25CollectiveMainloopBwdSm80ILi2ELi2EN4cute5tupleIJNS5_1CILi64EEENS7_ILi128EEES8_EEENS_10bfloat16_tEfNS_4arch4Sm80ELb0ELb0ELb0ELb0ELb1ELb0ELb0ELb0ELi2ELi2ELi4ELi2ELb1EEENS1_21CollectiveEpilogueBwdISA_SB_SD_Li256ELb0ELb0ELi2EEENS1_19SingleTileSchedulerILb0ELb0ELb0ELi128EEEEEEEEEvNT_6ParamsE)
        /*04f4*/ 	.word	0x00000000


	//----- nvinfo : EIATTR_REGCOUNT
	.align		4
.L_222:
        /*04f8*/ 	.byte	0x04, 0x2f
        /*04fa*/ 	.short	(.L_224 - .L_223)
	.align		4
.L_223:
        /*04fc*/ 	.word	index@(_ZN7cutlass13device_kernelIN5flash19enable_sm80_to_sm89INS1_16FlashAttnBwdSm80INS1_25CollectiveMainloopBwdSm80ILi2ELi2EN4cute5tupleIJNS5_1CILi64EEENS7_ILi128EEES8_EEENS_10bfloat16_tEfNS_4arch4Sm80ELb0ELb0ELb0ELb0ELb0ELb0ELb0ELb0ELi2ELi2ELi4ELi2ELb1EEENS1_21CollectiveEpilogueBwdISA_SB_SD_Li256ELb0ELb0ELi2EEENS1_19SingleTileSchedulerILb0ELb0ELb0ELi128EEEEEEEEEvNT_6ParamsE)
        /*0500*/ 	.word	0x00000004


	//----- nvinfo : EIATTR_FRAME_SIZE
	.align		4
.L_224:
        /*0504*/ 	.byte	0x04, 0x11
        /*0506*/ 	.short	(.L_226 - .L_225)
	.align		4
.L_225:
        /*0508*/ 	.word	index@(_ZN7cutlass13device_kernelIN5flash19enable_sm80_to_sm89INS1_16FlashAttnBwdSm80INS1_25CollectiveMainloopBwdSm80ILi2ELi2EN4cute5tupleIJNS5_1CILi64EEENS7_ILi128EEES8_EEENS_10bfloat16_tEfNS_4arch4Sm80ELb0ELb0ELb0ELb0ELb0ELb0ELb0ELb0ELi2ELi2ELi4ELi2ELb1EEENS1_21CollectiveEpilogueBwdISA_SB_SD_Li256ELb0ELb0ELi2EEENS1_19SingleTileSchedulerILb0ELb0ELb0ELi128EEEEEEEEEvNT_6ParamsE)
        /*050c*/ 	.word	0x00000000


	//----- nvinfo : EIATTR_MIN_STACK_SIZE
	.align		4
.L_226:
        /*0510*/ 	.byte	0x04, 0x12
        /*0512*/ 	.short	(.L_228 - .L_227)
	.align		4
.L_227:
        /*0514*/ 	.word	index@(_ZN7cutlass13device_kernelIN5flash19enable_sm80_to_sm89INS1_16FlashAttnBwdSm80INS1_25CollectiveMainloopBwdSm80ILi2ELi2EN4cute5tupleIJNS5_1CILi64EEENS7_ILi128EEES8_EEENS_10bfloat16_tEfNS_4arch4Sm80ELb0ELb0ELb0ELb0ELb0ELb0ELb0ELb0ELi2ELi2ELi4ELi2ELb1EEENS1_21CollectiveEpilogueBwdISA_SB_SD_Li256ELb0ELb0ELi2EEENS1_19SingleTileSchedulerILb0ELb0ELb0ELi128EEEEEEEEEvNT_6ParamsE)
        /*0518*/ 	.word	0x00000000


	//----- nvinfo : EIATTR_MIN_STACK_SIZE
	.align		4
.L_228:
        /*051c*/ 	.byte	0x04, 0x12
        /*051e*/ 	.short	(.L_230 - .L_229)
	.align		4
.L_229:
        /*0520*/ 	.word	index@(_ZN7cutlass13device_kernelIN5flash19enable_sm80_to_sm89INS1_16FlashAttnBwdSm80INS1_25CollectiveMainloopBwdSm80ILi2ELi2EN4cute5tupleIJNS5_1CILi64EEENS7_ILi128EEES8_EEENS_10bfloat16_tEfNS_4arch4Sm80ELb0ELb0ELb0ELb0ELb1ELb0ELb0ELb0ELi2ELi2ELi4ELi2ELb1EEENS1_21CollectiveEpilogueBwdISA_SB_SD_Li256ELb0ELb0ELi2EEENS1_19SingleTileSchedulerILb0ELb0ELb0ELi128EEEEEEEEEvNT_6ParamsE)
        /*0524*/ 	.word	0x00000000


	//----- nvinfo : EIATTR_MIN_STACK_SIZE
	.align		4
.L_230:
        /*0528*/ 	.byte	0x04, 0x12
        /*052a*/ 	.short	(.L_232 - .L_231)
	.align		4
.L_231:
        /*052c*/ 	.word	index@(_ZN7cutlass13device_kernelIN5flash19enable_sm80_to_sm89INS1_16FlashAttnBwdSm80INS1_25CollectiveMainloopBwdSm80ILi2ELi2EN4cute5tupleIJNS5_1CILi64EEENS7_ILi128EEES8_EEENS_10bfloat16_tEfNS_4arch4Sm80ELb0ELb0ELb0ELb0ELb0ELb0ELb0ELb0ELi2ELi2ELi4ELi2ELb1EEENS1_24CollectiveEpilogueBwdGQAISA_fSD_Li256ELb0ELb0EEENS1_19SingleTileSchedulerILb0ELb0ELb0ELi128EEEEEEEEEvNT_6ParamsE)
        /*0530*/ 	.word	0x00000000


	//----- nvinfo : EIATTR_MIN_STACK_SIZE
	.align		4
.L_232:
        /*0534*/ 	.byte	0x04, 0x12
        /*0536*/ 	.short	(.L_234 - .L_233)
	.align		4
.L_233:
        /*0538*/ 	.word	index@(_ZN7cutlass13device_kernelIN5flash19enable_sm80_to_sm89INS1_16FlashAttnBwdSm80INS1_25CollectiveMainloopBwdSm80ILi2ELi2EN4cute5tupleIJNS5_1CILi64EEENS7_ILi128EEES8_EEENS_10bfloat16_tEfNS_4arch4Sm80ELb0ELb0ELb0ELb0ELb1ELb0ELb0ELb0ELi2ELi2ELi4ELi2ELb1EEENS1_24CollectiveEpilogueBwdGQAISA_fSD_Li256ELb0ELb1EEENS1_19SingleTileSchedulerILb0ELb0ELb0ELi128EEEEEEEEEvNT_6ParamsE)
        /*053c*/ 	.word	0x00000000


	//----- nvinfo : EIATTR_MIN_STACK_SIZE
	.align		4
.L_234:
        /*0540*/ 	.byte	0x04, 0x12
        /*0542*/ 	.short	(.L_236 - .L_235)
	.align		4
.L_235:
        /*0544*/ 	.word	index@(_ZN7cutlass13device_kernelIN5flash19enable_sm80_to_sm89INS1_16FlashAttnBwdSm80INS1_25CollectiveMainloopBwdSm80ILi2ELi2EN4cute5tupleIJNS5_1CILi64EEENS7_ILi128EEES8_EEENS_10bfloat16_tEfNS_4arch4Sm80ELb0ELb0ELb0ELb1ELb0ELb0ELb0ELb0ELi2ELi2ELi4ELi2ELb1EEENS1_21CollectiveEpilogueBwdISA_SB_SD_Li256ELb1ELb0ELi2EEENS1_19SingleTileSchedulerILb1ELb0ELb0ELi128EEEEEEEEEvNT_6ParamsE)
        /*0548*/ 	.word	0x00000000


	//----- nvinfo : EIATTR_MIN_STACK_SIZE
	.align		4
.L_236:
        /*054c*/ 	.byte	0x04, 0x12
        /*054e*/ 	.short	(.L_238 - .L_237)
	.align		4
.L_237:
        /*0550*/ 	.word	index@(_ZN7cutlass13device_kernelIN5flash19enable_sm80_to_sm89INS1_16FlashAttnBwdSm80INS1_25CollectiveMainloopBwdSm80ILi2ELi2EN4cute5tupleIJNS5_1CILi64EEENS7_ILi128EEES8_EEENS_10bfloat16_tEfNS_4arch4Sm80ELb0ELb0ELb0ELb1ELb1ELb0ELb0ELb0ELi2ELi2ELi4ELi2ELb1EEENS1_21CollectiveEpilogueBwdISA_SB_SD_Li256ELb1ELb0ELi2EEENS1_19SingleTileSchedulerILb1ELb0ELb0ELi128EEEEEEEEEvNT_6ParamsE)
        /*0554*/ 	.word	0x00000000


	//----- nvinfo : EIATTR_MIN_STACK_SIZE
	.align		4
.L_238:
        /*0558*/ 	.byte	0x04, 0x12
        /*055a*/ 	.short	(.L_240 - .L_239)
	.align		4
.L_239:
        /*055c*/ 	.word	index@(_ZN7cutlass13device_kernelIN5flash19enable_sm80_to_sm89INS1_16FlashAttnBwdSm80INS1_25CollectiveMainloopBwdSm80ILi2ELi2EN4cute5tupleIJNS5_1CILi64EEENS7_ILi128EEES8_EEENS_10bfloat16_tEfNS_4arch4Sm80ELb0ELb0ELb0ELb1ELb0ELb0ELb0ELb0ELi2ELi2ELi4ELi2ELb1EEENS1_24CollectiveEpilogueBwdGQAISA_fSD_Li256ELb1ELb0EEENS1_19SingleTileSchedulerILb1ELb0ELb0ELi128EEEEEEEEEvNT_6ParamsE)
        /*0560*/ 	.word	0x00000000


	//----- nvinfo : EIATTR_MIN_STACK_SIZE
	.align		4
.L_240:
        /*0564*/ 	.byte	0x04, 0x12
        /*0566*/ 	.short	(.L_242 - .L_241)
	.align		4
.L_241:
        /*0568*/ 	.word	index@(_ZN7cutlass13device_kernelIN5flash19enable_sm80_to_sm89INS1_16FlashAttnBwdSm80INS1_25CollectiveMainloopBwdSm80ILi2ELi2EN4cute5tupleIJNS5_1CILi64EEENS7_ILi128EEES8_EEENS_10bfloat16_tEfNS_4arch4Sm80ELb0ELb0ELb0ELb1ELb1ELb0ELb0ELb0ELi2ELi2ELi4ELi2ELb1EEENS1_24CollectiveEpilogueBwdGQAISA_fSD_Li256ELb1ELb1EEENS1_19SingleTileSchedulerILb1ELb0ELb0ELi128EEEEEEEEEvNT_6ParamsE)
        /*056c*/ 	.word	0x00000000


	//----- nvinfo : EIATTR_MIN_STACK_SIZE
	.align		4
.L_242:
        /*0570*/ 	.byte	0x04, 0x12
        /*0572*/ 	.short	(.L_244 - .L_243)
	.align		4
.L_243:
        /*0574*/ 	.word	index@(_ZN7cutlass13device_kernelIN5flash19enable_sm80_to_sm89INS1_16FlashAttnBwdSm80INS1_25CollectiveMainloopBwdSm80ILi2ELi2EN4cute5tupleIJNS5_1CILi64EEENS7_ILi128EEES8_EEENS_10bfloat16_tEfNS_4arch4Sm80ELb0ELb1ELb0ELb0ELb0ELb0ELb0ELb0ELi2ELi2ELi4ELi2ELb1EEENS1_21CollectiveEpilogueBwdISA_SB_SD_Li256ELb0ELb0ELi2EEENS1_19SingleTileSchedulerILb0ELb0ELb0ELi128EEEEEEEEEvNT_6ParamsE)
        /*0578*/ 	.word	0x00000000


	//----- nvinfo : EIATTR_MIN_STACK_SIZE
	.align		4
.L_244:
        /*057c*/ 	.byte	0x04, 0x12
        /*057e*/ 	.short	(.L_246 - .L_245)
	.align		4
.L_245:
        /*0580*/ 	.word	index@(_ZN7cutlass13device_kernelIN5flash19enable_sm80_to_sm89INS1_16FlashAttnBwdSm80INS1_25CollectiveMainloopBwdSm80ILi2ELi2EN4cute5tupleIJNS5_1CILi64EEENS7_ILi128EEES8_EEENS_10bfloat16_tEfNS_4arch4Sm80ELb0ELb1ELb0ELb0ELb1ELb0ELb0ELb0ELi2ELi2ELi4ELi2ELb1EEENS1_21CollectiveEpilogueBwdISA_SB_SD_Li256ELb0ELb0ELi2EEENS1_19SingleTileSchedulerILb0ELb0ELb0ELi128EEEEEEEEEvNT_6ParamsE)
        /*0584*/ 	.word	0x00000000


	//----- nvinfo : EIATTR_MIN_STACK_SIZE
	.align		4
.L_246:
        /*0588*/ 	.byte	0x04, 0x12
        /*058a*/ 	.short	(.L_248 - .L_247)
	.align		4
.L_247:
        /*058c*/ 	.word	index@(_ZN7cutlass13device_kernelIN5flash19enable_sm80_to_sm89INS1_16FlashAttnBwdSm80INS1_25CollectiveMainloopBwdSm80ILi2ELi2EN4cute5tupleIJNS5_1CILi64EEENS7_ILi128EEES8_EEENS_10bfloat16_tEfNS_4arch4Sm80ELb0ELb1ELb0ELb0ELb0ELb0ELb0ELb0ELi2ELi2ELi4ELi2ELb1EEENS1_24CollectiveEpilogueBwdGQAISA_fSD_Li256ELb0ELb0EEENS1_19SingleTileSchedulerILb0ELb0ELb0ELi128EEEEEEEEEvNT_6ParamsE)
        /*0590*/ 	.word	0x00000000


	//----- nvinfo : EIATTR_MIN_STACK_SIZE
	.align		4
.L_248:
        /*0594*/ 	.byte	0x04, 0x12
        /*0596*/ 	.short	(.L_250 - .L_249)
	.align		4
.L_249:
        /*0598*/ 	.word	index@(_ZN7cutlass13device_kernelIN5flash19enable_sm80_to_sm89INS1_16FlashAttnBwdSm80INS1_25CollectiveMainloopBwdSm80ILi2ELi2EN4cute5tupleIJNS5_1CILi64EEENS7_ILi128EEES8_EEENS_10bfloat16_tEfNS_4arch4Sm80ELb0ELb1ELb0ELb0ELb1ELb0ELb0ELb0ELi2ELi2ELi4ELi2ELb1EEENS1_24CollectiveEpilogueBwdGQAISA_fSD_Li256ELb0ELb1EEENS1_19SingleTileSchedulerILb0ELb0ELb0ELi128EEEEEEEEEvNT_6ParamsE)
        /*059c*/ 	.word	0x00000000


	//----- nvinfo : EIATTR_MIN_STACK_SIZE
	.align		4
.L_250:
        /*05a0*/ 	.byte	0x04, 0x12
        /*05a2*/ 	.short	(.L_252 - .L_251)
	.align		4
.L_251:
        /*05a4*/ 	.word	index@(_ZN7cutlass13device_kernelIN5flash19enable_sm80_to_sm89INS1_16FlashAttnBwdSm80INS1_25CollectiveMainloopBwdSm80ILi2ELi2EN4cute5tupleIJNS5_1CILi64EEENS7_ILi128EEES8_EEENS_10bfloat16_tEfNS_4arch4Sm80ELb0ELb1ELb0ELb1ELb0ELb0ELb0ELb0ELi2ELi2ELi4ELi2ELb1EEENS1_21CollectiveEpilogueBwdISA_SB_SD_Li256ELb1ELb0ELi2EEENS1_19SingleTileSchedulerILb1ELb0ELb0ELi128EEEEEEEEEvNT_6ParamsE)
        /*05a8*/ 	.word	0x00000000


	//----- nvinfo : EIATTR_MIN_STACK_SIZE
	.align		4
.L_252:
        /*05ac*/ 	.byte	0x04, 0x12
        /*05ae*/ 	.short	(.L_254 - .L_253)
	.align		4
.L_253:
        /*05b0*/ 	.word	index@(_ZN7cutlass13device_kernelIN5flash19enable_sm80_to_sm89INS1_16FlashAttnBwdSm80INS1_25CollectiveMainloopBwdSm80ILi2ELi2EN4cute5tupleIJNS5_1CILi64EEENS7_ILi128EEES8_EEENS_10bfloat16_tEfNS_4arch4Sm80ELb0ELb1ELb0ELb1ELb1ELb0ELb0ELb0ELi2ELi2ELi4ELi2ELb1EEENS1_21CollectiveEpilogueBwdISA_SB_SD_Li256ELb1ELb0ELi2EEENS1_19SingleTileSchedulerILb1ELb0ELb0ELi128EEEEEEEEEvNT_6ParamsE)
        /*05b4*/ 	.word	0x00000000


	//----- nvinfo : EIATTR_MIN_STACK_SIZE
	.align		4
.L_254:
        /*05b8*/ 	.byte	0x04, 0x12
        /*05ba*/ 	.short	(.L_256 - .L_255)
	.align		4
.L_255:
        /*05bc*/ 	.word	index@(_ZN7cutlass13device_kernelIN5flash19enable_sm80_to_sm89INS1_16FlashAttnBwdSm80INS1_25CollectiveMainloopBwdSm80ILi2ELi2EN4cute5tupleIJNS5_1CILi64EEENS7_ILi128EEES8_EEENS_10bfloat16_tEfNS_4arch4Sm80ELb0ELb1ELb0ELb1ELb0ELb0ELb0ELb0ELi2ELi2ELi4ELi2ELb1EEENS1_24CollectiveEpilogueBwdGQAISA_fSD_Li256ELb1ELb0EEENS1_19SingleTileSchedulerILb1ELb0ELb0ELi128EEEEEEEEEvNT_6ParamsE)
        /*05c0*/ 	.word	0x00000000


	//----- nvinfo : EIATTR_MIN_STACK_SIZE
	.align		4
.L_256:
        /*05c4*/ 	.byte	0x04, 0x12
        /*05c6*/ 	.short	(.L_258 - .L_257)
	.align		4
.L_257:
        /*05c8*/ 	.word	index@(_ZN7cutlass13device_kernelIN5flash19enable_sm80_to_sm89INS1_16FlashAttnBwdSm80INS1_25CollectiveMainloopBwdSm80ILi2ELi2EN4cute5tupleIJNS5_1CILi64EEENS7_ILi128EEES8_EEENS_10bfloat16_tEfNS_4arch4Sm80ELb0ELb1ELb0ELb1ELb1ELb0ELb0ELb0ELi2ELi2ELi4ELi2ELb1EEENS1_24CollectiveEpilogueBwdGQAISA_fSD_Li256ELb1ELb1EEENS1_19SingleTileSchedulerILb1ELb0ELb0ELi128EEEEEEEEEvNT_6ParamsE)
        /*05cc*/ 	.word	0x00000000


	//----- nvinfo : EIATTR_MIN_STACK_SIZE
	.align		4
.L_258:
        /*05d0*/ 	.byte	0x04, 0x12
        /*05d2*/ 	.short	(.L_260 - .L_259)
	.align		4
.L_259:
        /*05d4*/ 	.word	index@(_ZN7cutlass13device_kernelIN5flash19enable_sm80_to_sm89INS1_16FlashAttnBwdSm80INS1_25CollectiveMainloopBwdSm80ILi2ELi2EN4cute5tupleIJNS5_1CILi64EEENS7_ILi128EEES8_EEENS_10bfloat16_tEfNS_4arch4Sm80ELb1ELb0ELb0ELb0ELb0ELb0ELb0ELb0ELi2ELi2ELi4ELi2ELb1EEENS1_21CollectiveEpilogueBwdISA_SB_SD_Li256ELb0ELb0ELi2EEENS1_25SingleTileBwdLPTSchedulerILb0ELi128ELb0EEEEEEEEEvNT_6ParamsE)
        /*05d8*/ 	.word	0x00000000


	//----- nvinfo : EIATTR_MIN_STACK_SIZE
	.align		4
.L_260:
        /*05dc*/ 	.byte	0x04, 0x12
        /*05de*/ 	.short	(.L_262 - .L_261)
	.align		4
.L_261:
        /*05e0*/ 	.word	index@(_ZN7cutlass13device_kernelIN5flash19enable_sm80_to_sm89INS1_16FlashAttnBwdSm80INS1_25CollectiveMainloopBwdSm80ILi2ELi2EN4cute5tupleIJNS5_1CILi64EEENS7_ILi128EEES8_EEENS_10bfloat16_tEfNS_4arch4Sm80ELb1ELb0ELb0ELb0ELb1ELb0ELb0ELb0ELi2ELi2ELi4ELi2ELb1EEENS1_21CollectiveEpilogueBwdISA_SB_SD_Li256ELb0ELb0ELi2EEENS1_25SingleTileBwdLPTSchedulerILb0ELi128ELb1EEEEEEEEEvNT_6ParamsE)
        /*05e4*/ 	.word	0x00000000


	//----- nvinfo : EIATTR_MIN_STACK_SIZE
	.align		4
.L_262:
        /*05e8*/ 	.byte	0x04, 0x12
        /*05ea*/ 	.short	(.L_264 - .L_263)
	.align		4
.L_263:
        /*05ec*/ 	.word	index@(_ZN7cutlass13device_kernelIN5flash19enable_sm80_to_sm89INS1_16FlashAttnBwdSm80INS1_25CollectiveMainloopBwdSm80ILi2ELi2EN4cute5tupleIJNS5_1CILi64EEENS7_ILi128EEES8_EEENS_10bfloat16_tEfNS_4arch4Sm80ELb1ELb0ELb0ELb0ELb0ELb0ELb0ELb0ELi2ELi2ELi4ELi2ELb1EEENS1_24CollectiveEpilogueBwdGQAISA_fSD_Li256ELb0ELb0EEENS1_25SingleTileBwdLPTSchedulerILb0ELi128ELb0EEEEEEEEEvNT_6ParamsE)
        /*05f0*/ 	.word	0x00000000


	//----- nvinfo : EIATTR_MIN_STACK_SIZE
	.align		4
.L_264:
        /*05f4*/ 	.byte	0x04, 0x12
        /*05f6*/ 	.short	(.L_266 - .L_265)
	.align		4
.L_265:
        /*05f8*/ 	.word	index@(_ZN7cutlass13device_kernelIN5flash19enable_sm80_to_sm89INS1_16FlashAttnBwdSm80INS1_25CollectiveMainloopBwdSm80ILi2ELi2EN4cute5tupleIJNS5_1CILi64EEENS7_ILi128EEES8_EEENS_10bfloat16_tEfNS_4arch4Sm80ELb1ELb0ELb0ELb0ELb1ELb0ELb0ELb0ELi2ELi2ELi4ELi2ELb1EEENS1_24CollectiveEpilogueBwdGQAISA_fSD_Li256ELb0ELb1EEENS1_25SingleTileBwdLPTSchedulerILb0ELi128ELb1EEEEEEEEEvNT_6ParamsE)
        /*05fc*/ 	.word	0x00000000


	//----- nvinfo : EIATTR_MIN_STACK_SIZE
	.align		4
.L_266:
        /*0600*/ 	.byte	0x04, 0x12
        /*0602*/ 	.short	(.L_268 - .L_267)
	.align		4
.L_267:
        /*0604*/ 	.word	index@(_ZN7cutlass13device_kernelIN5flash22FlashAttnBwdPreprocessIN4cute5tupleIJNS3_1CILi64EEES6_EEENS_10bfloat16_tEfNS_4arch4Sm80ELb1ELb0EEEEEvNT_6ParamsE)
        /*0608*/ 	.word	0x00000000


	//----- nvinfo : EIATTR_MIN_STACK_SIZE
	.align		4
.L_268:
        /*060c*/ 	.byte	0x04, 0x12
        /*060e*/ 	.short	(.L_270 - .L_269)
	.align		4
.L_269:
        /*0610*/ 	.word	index@(_ZN7cutlass13device_kernelIN5flash19enable_sm80_to_sm89INS1_16FlashAttnBwdSm80INS1_25CollectiveMainloopBwdSm80ILi2ELi2EN4cute5tupleIJNS5_1CILi64EEENS7_ILi128EEES8_EEENS_10bfloat16_tEfNS_4arch4Sm80ELb1ELb0ELb0ELb1ELb0ELb0ELb0ELb0ELi2ELi2ELi4ELi2ELb1EEENS1_21CollectiveEpilogueBwdISA_SB_SD_Li256ELb1ELb0ELi2EEENS1_25SingleTileBwdLPTSchedulerILb1ELi128ELb0EEEEEEEEEvNT_6ParamsE)
        /*0614*/ 	.word	0x00000000


	//----- nvinfo : EIATTR_MIN_STACK_SIZE
	.align		4
.L_270:
        /*0618*/ 	.byte	0x04, 0x12
        /*061a*/ 	.short	(.L_272 - .L_271)
	.align		4
.L_271:
        /*061c*/ 	.word	index@(_ZN7cutlass13device_kernelIN5flash19enable_sm80_to_sm89INS1_16FlashAttnBwdSm80INS1_25CollectiveMainloopBwdSm80ILi2ELi2EN4cute5tupleIJNS5_1CILi64EEENS7_ILi128EEES8_EEENS_10bfloat16_tEfNS_4arch4Sm80ELb1ELb0ELb0ELb1ELb1ELb0ELb0ELb0ELi2ELi2ELi4ELi2ELb1EEENS1_21CollectiveEpilogueBwdISA_SB_SD_Li256ELb1ELb0ELi2EEENS1_25SingleTileBwdLPTSchedulerILb1ELi128ELb1EEEEEEEEEvNT_6ParamsE)
        /*0620*/ 	.word	0x00000000


	//----- nvinfo : EIATTR_MIN_STACK_SIZE
	.align		4
.L_272:
        /*0624*/ 	.byte	0x04, 0x12
        /*0626*/ 	.short	(.L_274 - .L_273)
	.align		4
.L_273:
        /*0628*/ 	.word	index@(_ZN7cutlass13device_kernelIN5flash19enable_sm80_to_sm89INS1_16FlashAttnBwdSm80INS1_25CollectiveMainloopBwdSm80ILi2ELi2EN4cute5tupleIJNS5_1CILi64EEENS7_ILi128EEES8_EEENS_10bfloat16_tEfNS_4arch4Sm80ELb1ELb0ELb0ELb1ELb0ELb0ELb0ELb0ELi2ELi2ELi4ELi2ELb1EEENS1_24CollectiveEpilogueBwdGQAISA_fSD_Li256ELb1ELb0EEENS1_25SingleTileBwdLPTSchedulerILb1ELi128ELb0EEEEEEEEEvNT_6ParamsE)
        /*062c*/ 	.word	0x00000000


	//----- nvinfo : EIATTR_MIN_STACK_SIZE
	.align		4
.L_274:
        /*0630*/ 	.byte	0x04, 0x12
        /*0632*/ 	.short	(.L_276 - .L_275)
	.align		4
.L_275:
        /*0634*/ 	.word	index@(_ZN7cutlass13device_kernelIN5flash32FlashAttnBwdPostprocessConvertdQIN4cute5tupleIJNS3_1CILi64EEES6_EEENS_10bfloat16_tEfNS_4arch4Sm80ELi256ENS3_8TiledMMAINS3_8MMA_AtomIJNS3_30SM80_16x8x16_F32BF16BF16F32_TNEEEENS3_6LayoutINS4_IJNS5_ILi2EEENS5_ILi4EEENS5_ILi1EEEEEENS4_IJSI_SG_NS5_ILi0EEEEEEEENS4_IJNS5_ILi32EEES6_NS5_ILi16EEEEEEEELb0EEEEEvNT_6ParamsE)
        /*0638*/ 	.word	0x00000000


	//----- nvinfo : EIATTR_MIN_STACK_SIZE
	.align		4
.L_276:
        /*063c*/ 	.byte	0x04, 0x12
        /*063e*/ 	.short	(.L_278 - .L_277)
	.align		4
.L_277:
        /*0640*/ 	.word	index@(_ZN7cutlass13device_kernelIN5flash19enable_sm80_to_sm89INS1_16FlashAttnBwdSm80INS1_25CollectiveMainloopBwdSm80ILi2ELi2EN4cute5tupleIJNS5_1CILi64EEENS7_ILi128EEES8_EEENS_10bfloat16_tEfNS_4arch4Sm80ELb1ELb0ELb0ELb1ELb1ELb0ELb0ELb0ELi2ELi2ELi4ELi2ELb1EEENS1_24CollectiveEpilogueBwdGQAISA_fSD_Li256ELb1ELb1EEENS1_25SingleTileBwdLPTSchedulerILb1ELi128ELb1EEEEEEEEEvNT_6ParamsE)
        /*0644*/ 	.word	0x00000000


	//----- nvinfo : EIATTR_MIN_STACK_SIZE
	.align		4
.L_278:
        /*0648*/ 	.byte	0x04, 0x12
        /*064a*/ 	.short	(.L_280 - .L_279)
	.align		4
.L_279:
        /*064c*/ 	.word	index@(_ZN7cutlass13device_kernelIN5flash22FlashAttnBwdPreprocessIN4cute5tupleIJNS3_1CILi64EEES6_EEENS_10bfloat16_tEfNS_4arch4Sm80ELb1ELb1EEEEEvNT_6ParamsE)
        /*0650*/ 	.word	0x00000000


	//----- nvinfo : EIATTR_MIN_STACK_SIZE
	.align		4
.L_280:
        /*0654*/ 	.byte	0x04, 0x12
        /*0656*/ 	.short	(.L_282 - .L_281)
	.align		4
.L_281:
        /*0658*/ 	.word	index@(_ZN7cutlass13device_kernelIN5flash19enable_sm80_to_sm89INS1_16FlashAttnBwdSm80INS1_25CollectiveMainloopBwdSm80ILi2ELi2EN4cute5tupleIJNS5_1CILi128EEES8_NS7_ILi64EEEEEENS_10bfloat16_tEfNS_4arch4Sm80ELb0ELb0ELb0ELb0ELb0ELb0ELb0ELb0ELi2ELi4ELi4ELi4ELb0EEENS1_21CollectiveEpilogueBwdISA_SB_SD_Li256ELb0ELb0ELi2EEENS1_19SingleTileSchedulerILb0ELb0ELb0ELi128EEEEEEEEEvNT_6ParamsE)
        /*065c*/ 	.word	0x00000000


	//----- nvinfo : EIATTR_MIN_STACK_SIZE
	.align		4
.L_282:
        /*0660*/ 	.byte	0x04, 0x12
        /*0662*/ 	.short	(.L_284 - .L_283)
	.align		4
.L_283:
        /*0664*/ 	.word	index@(_ZN7cutlass13device_kernelIN5flash19enable_sm80_to_sm89INS1_16FlashAttnBwdSm80INS1_25CollectiveMainloopBwdSm80ILi2ELi2EN4cute5tupleIJNS5_1CILi128EEES8_NS7_ILi64EEEEEENS_10bfloat16_tEfNS_4arch4Sm80ELb0ELb0ELb0ELb0ELb1ELb0ELb0ELb0ELi2ELi4ELi4ELi4ELb0EEENS1_21CollectiveEpilogueBwdISA_SB_SD_Li256ELb0ELb0ELi2EEENS1_19SingleTileSchedulerILb0ELb0ELb0ELi128EEEEEEEEEvNT_6ParamsE)
        /*0668*/ 	.word	0x00000000


	//----- nvinfo : EIATTR_MIN_STACK_SIZE
	.align		4
.L_284:
        /*066c*/ 	.byte	0x04, 0x12
        /*066e*/ 	.short	(.L_286 - .L_285)
	.align		4
.L_285:
        /*0670*/ 	.word	index@(_ZN7cutlass13device_kernelIN5flash19enable_sm80_to_sm89INS1_16FlashAttnBwdSm80INS1_25CollectiveMainloopBwdSm80ILi2ELi2EN4cute5tupleIJNS5_1CILi128EEES8_NS7_ILi64EEEEEENS_10bfloat16_tEfNS_4arch4Sm80ELb0ELb0ELb0ELb0ELb0ELb0ELb0ELb0ELi2ELi4ELi4ELi4ELb0EEENS1_24CollectiveEpilogueBwdGQAISA_fSD_Li256ELb0ELb0EEENS1_19SingleTileSchedulerILb0ELb0ELb0ELi128EEEEEEEEEvNT_6ParamsE)
        /*0674*/ 	.word	0x00000000


	//----- nvinfo : EIATTR_MIN_STACK_SIZE
	.align		4
.L_286:
        /*0678*/ 	.byte	0x04, 0x12
        /*067a*/ 	.short	(.L_288 - .L_287)
	.align		4
.L_287:
        /*067c*/ 	.word	index@(_ZN7cutlass13device_kernelIN5flash19enable_sm80_to_sm89INS1_16FlashAttnBwdSm80INS1_25CollectiveMainloopBwdSm80ILi2ELi2EN4cute5tupleIJNS5_1CILi128EEES8_NS7_ILi64EEEEEENS_10bfloat16_tEfNS_4arch4Sm80ELb0ELb0ELb0ELb0ELb1ELb0ELb0ELb0ELi2ELi4ELi4ELi4ELb0EEENS1_24CollectiveEpilogueBwdGQAISA_fSD_Li256ELb0ELb1EEENS1_19SingleTileSchedulerILb0ELb0ELb0ELi128EEEEEEEEEvNT_6ParamsE)
        /*0680*/ 	.word	0x00000000


	//----- nvinfo : EIATTR_MIN_STACK_SIZE
	.align		4
.L_288:
        /*0684*/ 	.byte	0x04, 0x12
        /*0686*/ 	.short	(.L_290 - .L_289)
	.align		4
.L_289:
        /*0688*/ 	.word	index@(_ZN7cutlass13device_kernelIN5flash19enable_sm80_to_sm89INS1_16FlashAttnBwdSm80INS1_25CollectiveMainloopBwdSm80ILi2ELi2EN4cute5tupleIJNS5_1CILi128EEES8_NS7_ILi64EEEEEENS_10bfloat16_tEfNS_4arch4Sm80ELb0ELb0ELb0ELb1ELb0ELb0ELb0ELb0ELi2ELi4ELi4ELi4ELb0EEENS1_21CollectiveEpilogueBwdISA_SB_SD_Li256ELb1ELb0ELi2EEENS1_19SingleTileSchedulerILb1ELb0ELb0ELi128EEEEEEEEEvNT_6ParamsE)
        /*068c*/ 	.word	0x00000000


	//----- nvinfo : EIATTR_MIN_STACK_SIZE
	.align		4
.L_290:
        /*0690*/ 	.byte	0x04, 0x12
        /*0692*/ 	.short	(.L_292 - .L_291)
	.align		4
.L_291:
        /*0694*/ 	.word	index@(_ZN7cutlass13device_kernelIN5flash19enable_sm80_to_sm89INS1_16FlashAttnBwdSm80INS1_25CollectiveMainloopBwdSm80ILi2ELi2EN4cute5tupleIJNS5_1CILi128EEES8_NS7_ILi64EEEEEENS_10bfloat16_tEfNS_4arch4Sm80ELb0ELb0ELb0ELb1ELb1ELb0ELb0ELb0ELi2ELi4ELi4ELi4ELb0EEENS1_21CollectiveEpilogueBwdISA_SB_SD_Li256ELb1ELb0ELi2EEENS1_19SingleTileSchedulerILb1ELb0ELb0ELi128EEEEEEEEEvNT_6ParamsE)
        /*0698*/ 	.word	0x00000000


	//----- nvinfo : EIATTR_MIN_STACK_SIZE
	.align		4
.L_292:
        /*069c*/ 	.byte	0x04, 0x12
        /*069e*/ 	.short	(.L_294 - .L_293)
	.align		4
.L_293:
        /*06a0*/ 	.word	index@(_ZN7cutlass13device_kernelIN5flash19enable_sm80_to_sm89INS1_16FlashAttnBwdSm80INS1_25CollectiveMainloopBwdSm80ILi2ELi2EN4cute5tupleIJNS5_1CILi128EEES8_NS7_ILi64EEEEEENS_10bfloat16_tEfNS_4arch4Sm80ELb0ELb0ELb0ELb1ELb0ELb0ELb0ELb0ELi2ELi4ELi4ELi4ELb0EEENS1_24CollectiveEpilogueBwdGQAISA_fSD_Li256ELb1ELb0EEENS1_19SingleTileSchedulerILb1ELb0ELb0ELi128EEEEEEEEEvNT_6ParamsE)
        /*06a4*/ 	.word	0x00000000


	//----- nvinfo : EIATTR_MIN_STACK_SIZE
	.align		4
.L_294:
        /*06a8*/ 	.byte	0x04, 0x12
        /*06aa*/ 	.short	(.L_296 - .L_295)
	.align		4
.L_295:
        /*06ac*/ 	.word	index@(_ZN7cutlass13device_kernelIN5flash19enable_sm80_to_sm89INS1_16FlashAttnBwdSm80INS1_25CollectiveMainloopBwdSm80ILi2ELi2EN4cute5tupleIJNS5_1CILi128EEES8_NS7_ILi64EEEEEENS_10bfloat16_tEfNS_4arch4Sm80ELb0ELb0ELb0ELb1ELb1ELb0ELb0ELb0ELi2ELi4ELi4ELi4ELb0EEENS1_24CollectiveEpilogueBwdGQAISA_fSD_Li256ELb1ELb1EEENS1_19SingleTileSchedulerILb1ELb0ELb0ELi128EEEEEEEEEvNT_6ParamsE)
        /*06b0*/ 	.word	0x00000000


	//----- nvinfo : EIATTR_MIN_STACK_SIZE
	.align		4
.L_296:
        /*06b4*/ 	.byte	0x04, 0x12
        /*06b6*/ 	.short	(.L_298 - .L_297)
	.align		4
.L_297:
        /*06b8*/ 	.word	index@(_ZN7cutlass13device_kernelIN5flash19enable_sm80_to_sm89INS1_16FlashAttnBwdSm80INS1_25CollectiveMainloopBwdSm80ILi2ELi2EN4cute5tupleIJNS5_1CILi128EEES8_NS7_ILi64EEEEEENS_10bfloat16_tEfNS_4arch4Sm80ELb0ELb1ELb0ELb0ELb0ELb0ELb0ELb0ELi2ELi4ELi4ELi4ELb0EEENS1_21CollectiveEpilogueBwdISA_SB_SD_Li256ELb0ELb0ELi2EEENS1_19SingleTileSchedulerILb0ELb0ELb0ELi128EEEEEEEEEvNT_6ParamsE)
        /*06bc*/ 	.word	0x00000000


	//----- nvinfo : EIATTR_MIN_STACK_SIZE
	.align		4
.L_298:
        /*06c0*/ 	.byte	0x04, 0x12
        /*06c2*/ 	.short	(.L_300 - .L_299)
	.align		4
.L_299:
        /*06c4*/ 	.word	index@(_ZN7cutlass13device_kernelIN5flash19enable_sm80_to_sm89INS1_16FlashAttnBwdSm80INS1_25CollectiveMainloopBwdSm80ILi2ELi2EN4cute5tupleIJNS5_1CILi128EEES8_NS7_ILi64EEEEEENS_10bfloat16_tEfNS_4arch4Sm80ELb0ELb1ELb0ELb0ELb1ELb0ELb0ELb0ELi2ELi4ELi4ELi4ELb0EEENS1_21CollectiveEpilogueBwdISA_SB_SD_Li256ELb0ELb0ELi2EEENS1_19SingleTileSchedulerILb0ELb0ELb0ELi128EEEEEEEEEvNT_6ParamsE)
        /*06c8*/ 	.word	0x00000000


	//----- nvinfo : EIATTR_MIN_STACK_SIZE
	.align		4
.L_300:
        /*06cc*/ 	.byte	0x04, 0x12
        /*06ce*/ 	.short	(.L_302 - .L_301)
	.align		4
.L_301:
        /*06d0*/ 	.word	index@(_ZN7cutlass13device_kernelIN5flash19enable_sm80_to_sm89INS1_16FlashAttnBwdSm80INS1_25CollectiveMainloopBwdSm80ILi2ELi2EN4cute5tupleIJNS5_1CILi128EEES8_NS7_ILi64EEEEEENS_10bfloat16_tEfNS_4arch4Sm80ELb0ELb1ELb0ELb0ELb0ELb0ELb0ELb0ELi2ELi4ELi4ELi4ELb0EEENS1_24CollectiveEpilogueBwdGQAISA_fSD_Li256ELb0ELb0EEENS1_19SingleTileSchedulerILb0ELb0ELb0ELi128EEEEEEEEEvNT_6ParamsE)
        /*06d4*/ 	.word	0x00000000


	//----- nvinfo : EIATTR_MIN_STACK_SIZE
	.align		4
.L_302:
        /*06d8*/ 	.byte	0x04, 0x12
        /*06da*/ 	.short	(.L_304 - .L_303)
	.align		4
.L_303:
        /*06dc*/ 	.word	index@(_ZN7cutlass13device_kernelIN5flash19enable_sm80_to_sm89INS1_16FlashAttnBwdSm80INS1_25CollectiveMainloopBwdSm80ILi2ELi2EN4cute5tupleIJNS5_1CILi128EEES8_NS7_ILi64EEEEEENS_10bfloat16_tEfNS_4arch4Sm80ELb0ELb1ELb0ELb0ELb1ELb0ELb0ELb0ELi2ELi4ELi4ELi4ELb0EEENS1_24CollectiveEpilogueBwdGQAISA_fSD_Li256ELb0ELb1EEENS1_19SingleTileSchedulerILb0ELb0ELb0ELi128EEEEEEEEEvNT_6ParamsE)
        /*06e0*/ 	.word	0x00000000


	//----- nvinfo : EIATTR_MIN_STACK_SIZE
	.align		4
.L_304:
        /*06e4*/ 	.byte	0x04, 0x12
        /*06e6*/ 	.short	(.L_306 - .L_305)
	.align		4
.L_305:
        /*06e8*/ 	.word	index@(_ZN7cutlass13device_kernelIN5flash19enable_sm80_to_sm89INS1_16FlashAttnBwdSm80INS1_25CollectiveMainloopBwdSm80ILi2ELi2EN4cute5tupleIJNS5_1CILi128EEES8_NS7_ILi64EEEEEENS_10bfloat16_tEfNS_4arch4Sm80ELb0ELb1ELb0ELb1ELb0ELb0ELb0ELb0ELi2ELi4ELi4ELi4ELb0EEENS1_21CollectiveEpilogueBwdISA_SB_SD_Li256ELb1ELb0ELi2EEENS1_19SingleTileSchedulerILb1ELb0ELb0ELi128EEEEEEEEEvNT_6ParamsE)
        /*06ec*/ 	.word	0x00000000


	//----- nvinfo : EIATTR_MIN_STACK_SIZE
	.align		4
.L_306:
        /*06f0*/ 	.byte	0x04, 0x12
        /*06f2*/ 	.short	(.L_308 - .L_307)
	.align		4
.L_307:
        /*06f4*/ 	.word	index@(_ZN7cutlass13device_kernelIN5flash19enable_sm80_to_sm89INS1_16FlashAttnBwdSm80INS1_25CollectiveMainloopBwdSm80ILi2ELi2EN4cute5tupleIJNS5_1CILi128EEES8_NS7_ILi64EEEEEENS_10bfloat16_tEfNS_4arch4Sm80ELb0ELb1ELb0ELb1ELb1ELb0ELb0ELb0ELi2ELi4ELi4ELi4ELb0EEENS1_21CollectiveEpilogueBwdISA_SB_SD_Li256ELb1ELb0ELi2EEENS1_19SingleTileSchedulerILb1ELb0ELb0ELi128EEEEEEEEEvNT_6ParamsE)
        /*06f8*/ 	.word	0x00000000


	//----- nvinfo : EIATTR_MIN_STACK_SIZE
	.align		4
.L_308:
        /*06fc*/ 	.byte	0x04, 0x12
        /*06fe*/ 	.short	(.L_310 - .L_309)
	.align		4
.L_309:
        /*0700*/ 	.word	index@(_ZN7cutlass13device_kernelIN5flash19enable_sm80_to_sm89INS1_16FlashAttnBwdSm80INS1_25CollectiveMainloopBwdSm80ILi2ELi2EN4cute5tupleIJNS5_1CILi128EEES8_NS7_ILi64EEEEEENS_10bfloat16_tEfNS_4arch4Sm80ELb0ELb1ELb0ELb1ELb0ELb0ELb0ELb0ELi2ELi4ELi4ELi4ELb0EEENS1_24CollectiveEpilogueBwdGQAISA_fSD_Li256ELb1ELb0EEENS1_19SingleTileSchedulerILb1ELb0ELb0ELi128EEEEEEEEEvNT_6ParamsE)
        /*0704*/ 	.word	0x00000000


	//----- nvinfo : EIATTR_MIN_STACK_SIZE
	.align		4
.L_310:
        /*0708*/ 	.byte	0x04, 0x12
        /*070a*/ 	.short	(.L_312 - .L_311)
	.align		4
.L_311:
        /*070c*/ 	.word	index@(_ZN7cutlass13device_kernelIN5flash19enable_sm80_to_sm89INS1_16FlashAttnBwdSm80INS1_25CollectiveMainloopBwdSm80ILi2ELi2EN4cute5tupleIJNS5_1CILi128EEES8_NS7_ILi64EEEEEENS_10bfloat16_tEfNS_4arch4Sm80ELb0ELb1ELb0ELb1ELb1ELb0ELb0ELb0ELi2ELi4ELi4ELi4ELb0EEENS1_24CollectiveEpilogueBwdGQAISA_fSD_Li256ELb1ELb1EEENS1_19SingleTileSchedulerILb1ELb0ELb0ELi128EEEEEEEEEvNT_6ParamsE)
        /*0710*/ 	.word	0x00000000


	//----- nvinfo : EIATTR_MIN_STACK_SIZE
	.align		4
.L_312:
        /*0714*/ 	.byte	0x04, 0x12
        /*0716*/ 	.short	(.L_314 - .L_313)
	.align		4
.L_313:
        /*0718*/ 	.word	index@(_ZN7cutlass13device_kernelIN5flash19enable_sm80_to_sm89INS1_16FlashAttnBwdSm80INS1_25CollectiveMainloopBwdSm80ILi2ELi2EN4cute5tupleIJNS5_1CILi128EEES8_NS7_ILi64EEEEEENS_10bfloat16_tEfNS_4arch4Sm80ELb1ELb0ELb0ELb0ELb0ELb0ELb0ELb0ELi2ELi4ELi4ELi4ELb0EEENS1_21CollectiveEpilogueBwdISA_SB_SD_Li256ELb0ELb0ELi2EEENS1_25SingleTileBwdLPTSchedulerILb0ELi128ELb0EEEEEEEEEvNT_6ParamsE)
        /*071c*/ 	.word	0x00000000


	//----- nvinfo : EIATTR_MIN_STACK_SIZE
	.align		4
.L_314:
        /*0720*/ 	.byte	0x04, 0x12
        /*0722*/ 	.short	(.L_316 - .L_315)
	.align		4
.L_315:
        /*0724*/ 	.word	index@(_ZN7cutlass13device_kernelIN5flash19enable_sm80_to_sm89INS1_16FlashAttnBwdSm80INS1_25CollectiveMainloopBwdSm80ILi2ELi2EN4cute5tupleIJNS5_1CILi128EEES8_NS7_ILi64EEEEEENS_10bfloat16_tEfNS_4arch4Sm80ELb1ELb0ELb0ELb0ELb1ELb0ELb0ELb0ELi2ELi4ELi4ELi4ELb0EEENS1_21CollectiveEpilogueBwdISA_SB_SD_Li256ELb0ELb0ELi2EEENS1_25SingleTileBwdLPTSchedulerILb0ELi128ELb1EEEEEEEEEvNT_6ParamsE)
        /*0728*/ 	.word	0x00000000


	//----- nvinfo : EIATTR_MIN_STACK_SIZE
	.align		4
.L_316:
        /*072c*/ 	.byte	0x04, 0x12
        /*072e*/ 	.short	(.L_318 - .L_317)
	.align		4
.L_317:
        /*0730*/ 	.word	index@(_ZN7cutlass13device_kernelIN5flash19enable_sm80_to_sm89INS1_16FlashAttnBwdSm80INS1_25CollectiveMainloopBwdSm80ILi2ELi2EN4cute5tupleIJNS5_1CILi128EEES8_NS7_ILi64EEEEEENS_10bfloat16_tEfNS_4arch4Sm80ELb1ELb0ELb0ELb0ELb0ELb0ELb0ELb0ELi2ELi4ELi4ELi4ELb0EEENS1_24CollectiveEpilogueBwdGQAISA_fSD_Li256ELb0ELb0EEENS1_25SingleTileBwdLPTSchedulerILb0ELi128ELb0EEEEEEEEEvNT_6ParamsE)
        /*0734*/ 	.word	0x00000000


	//----- nvinfo : EIATTR_MIN_STACK_SIZE
	.align		4
.L_318:
        /*0738*/ 	.byte	0x04, 0x12
        /*073a*/ 	.short	(.L_320 - .L_319)
	.align		4
.L_319:
        /*073c*/ 	.word	index@(_ZN7cutlass13device_kernelIN5flash19enable_sm80_to_sm89INS1_16FlashAttnBwdSm80INS1_25CollectiveMainloopBwdSm80ILi2ELi2EN4cute5tupleIJNS5_1CILi128EEES8_NS7_ILi64EEEEEENS_10bfloat16_tEfNS_4arch4Sm80ELb1ELb0ELb0ELb0ELb1ELb0ELb0ELb0ELi2ELi4ELi4ELi4ELb0EEENS1_24CollectiveEpilogueBwdGQAISA_fSD_Li256ELb0ELb1EEENS1_25SingleTileBwdLPTSchedulerILb0ELi128ELb1EEEEEEEEEvNT_6ParamsE)
        /*0740*/ 	.word	0x00000000


	//----- nvinfo : EIATTR_MIN_STACK_SIZE
	.align		4
.L_320:
        /*0744*/ 	.byte	0x04, 0x12
        /*0746*/ 	.short	(.L_322 - .L_321)
	.align		4
.L_321:
        /*0748*/ 	.word	index@(_ZN7cutlass13device_kernelIN5flash22FlashAttnBwdPreprocessIN4cute5tupleIJNS3_1CILi128EEENS5_ILi64EEEEEENS_10bfloat16_tEfNS_4arch4Sm80ELb1ELb0EEEEEvNT_6ParamsE)
        /*074c*/ 	.word	0x00000000


	//----- nvinfo : EIATTR_MIN_STACK_SIZE
	.align		4
.L_322:
        /*0750*/ 	.byte	0x04, 0x12
        /*0752*/ 	.short	(.L_324 - .L_323)
	.align		4
.L_323:
        /*0754*/ 	.word	index@(_ZN7cutlass13device_kernelIN5flash19enable_sm80_to_sm89INS1_16FlashAttnBwdSm80INS1_25CollectiveMainloopBwdSm80ILi2ELi2EN4cute5tupleIJNS5_1CILi128EEES8_NS7_ILi64EEEEEENS_10bfloat16_tEfNS_4arch4Sm80ELb1ELb0ELb0ELb1ELb0ELb0ELb0ELb0ELi2ELi4ELi4ELi4ELb0EEENS1_21CollectiveEpilogueBwdISA_SB_SD_Li256ELb1ELb0ELi2EEENS1_25SingleTileBwdLPTSchedulerILb1ELi128ELb0EEEEEEEEEvNT_6ParamsE)
        /*0758*/ 	.word	0x00000000


	//----- nvinfo : EIATTR_MIN_STACK_SIZE
	.align		4
.L_324:
        /*075c*/ 	.byte	0x04, 0x12
        /*075e*/ 	.short	(.L_326 - .L_325)
	.align		4
.L_325:
        /*0760*/ 	.word	index@(_ZN7cutlass13device_kernelIN5flash19enable_sm80_to_sm89INS1_16FlashAttnBwdSm80INS1_25CollectiveMainloopBwdSm80ILi2ELi2EN4cute5tupleIJNS5_1CILi128EEES8_NS7_ILi64EEEEEENS_10bfloat16_tEfNS_4arch4Sm80ELb1ELb0ELb0ELb1ELb1ELb0ELb0ELb0ELi2ELi4ELi4ELi4ELb0EEENS1_21CollectiveEpilogueBwdISA_SB_SD_Li256ELb1ELb0ELi2EEENS1_25SingleTileBwdLPTSchedulerILb1ELi128ELb1EEEEEEEEEvNT_6ParamsE)
        /*0764*/ 	.word	0x00000000


	//----- nvinfo : EIATTR_MIN_STACK_SIZE
	.align		4
.L_326:
        /*0768*/ 	.byte	0x04, 0x12
        /*076a*/ 	.short	(.L_328 - .L_327)
	.align		4
.L_327:
        /*076c*/ 	.word	index@(_ZN7cutlass13device_kernelIN5flash19enable_sm80_to_sm89INS1_16FlashAttnBwdSm80INS1_25CollectiveMainloopBwdSm80ILi2ELi2EN4cute5tupleIJNS5_1CILi128EEES8_NS7_ILi64EEEEEENS_10bfloat16_tEfNS_4arch4Sm80ELb1ELb0ELb0ELb1ELb0ELb0ELb0ELb0ELi2ELi4ELi4ELi4ELb0EEENS1_24CollectiveEpilogueBwdGQAISA_fSD_Li256ELb1ELb0EEENS1_25SingleTileBwdLPTSchedulerILb1ELi128ELb0EEEEEEEEEvNT_6ParamsE)
        /*0770*/ 	.word	0x00000000


	//----- nvinfo : EIATTR_MIN_STACK_SIZE
	.align		4
.L_328:
        /*0774*/ 	.byte	0x04, 0x12
        /*0776*/ 	.short	(.L_330 - .L_329)
	.align		4
.L_329:
        /*0778*/ 	.word	index@(_ZN7cutlass13device_kernelIN5flash32FlashAttnBwdPostprocessConvertdQIN4cute5tupleIJNS3_1CILi128EEENS5_ILi64EEEEEENS_10bfloat16_tEfNS_4arch4Sm80ELi256ENS3_8TiledMMAINS3_8MMA_AtomIJNS3_30SM80_16x8x16_F32BF16BF16F32_TNEEEENS3_6LayoutINS4_IJNS5_ILi4EEENS5_ILi2EEENS5_ILi1EEEEEENS4_IJSJ_SH_NS5_ILi0EEEEEEEENS4_IJS7_NS5_ILi32EEENS5_ILi16EEEEEEEELb0EEEEEvNT_6ParamsE)
        /*077c*/ 	.word	0x00000000


	//----- nvinfo : EIATTR_MIN_STACK_SIZE
	.align		4
.L_330:
        /*0780*/ 	.byte	0x04, 0x12
        /*0782*/ 	.short	(.L_332 - .L_331)
	.align		4
.L_331:
        /*0784*/ 	.word	index@(_ZN7cutlass13device_kernelIN5flash19enable_sm80_to_sm89INS1_16FlashAttnBwdSm80INS1_25CollectiveMainloopBwdSm80ILi2ELi2EN4cute5tupleIJNS5_1CILi128EEES8_NS7_ILi64EEEEEENS_10bfloat16_tEfNS_4arch4Sm80ELb1ELb0ELb0ELb1ELb1ELb0ELb0ELb0ELi2ELi4ELi4ELi4ELb0EEENS1_24CollectiveEpilogueBwdGQAISA_fSD_Li256ELb1ELb1EEENS1_25SingleTileBwdLPTSchedulerILb1ELi128ELb1EEEEEEEEEvNT_6ParamsE)
        /*0788*/ 	.word	0x00000000


	//----- nvinfo : EIATTR_MIN_STACK_SIZE
	.align		4
.L_332:
        /*078c*/ 	.byte	0x04, 0x12
        /*078e*/ 	.short	(.L_334 - .L_333)
	.align		4
.L_333:
        /*0790*/ 	.word	index@(_ZN7cutlass13device_kernelIN5flash22FlashAttnBwdPreprocessIN4cute5tupleIJNS3_1CILi128EEENS5_ILi64EEEEEENS_10bfloat16_tEfNS_4arch4Sm80ELb1ELb1EEEEEvNT_6ParamsE)
        /*0794*/ 	.word	0x00000000
.L_334:


//--------------------- .nv.compat                --------------------------
	.section	.nv.compat,"",@"SHT_CUDA_COMPAT_INFO"
	.align	4
        /*0000*/ 	.byte	0x02, 0x09, 0x01, 0x00, 0x02, 0x02, 0x01, 0x00, 0x02, 0x05, 0x05, 0x00, 0x03, 0x07, 0x01, 0x01
        /*0010*/ 	.byte	0x02, 0x03, 0x00, 0x00, 0x02, 0x06, 0x01, 0x00, 0x04, 0x0b, 0x08, 0x00, 0x01, 0x00, 0x00, 0x00
        /*0020*/ 	.byte	0x00, 0x00, 0x00, 0x00


//--------------------- .nv.info._ZN7cutlass13device_kernelIN5flash19enable_sm80_to_sm89INS1_16FlashAttnBwdSm80INS1_25CollectiveMainloopBwdSm80ILi2ELi2EN4cute5tupleIJNS5_1CILi64EEENS7_ILi128EEES8_EEENS_10bfloat16_tEfNS_4arch4Sm80ELb0ELb0ELb0ELb0ELb0ELb0ELb0ELb0ELi2ELi2ELi4ELi2ELb1EEENS1_21CollectiveEpilogueBwdISA_SB_SD_Li256ELb0ELb0ELi2EEENS1_19SingleTileSchedulerILb0ELb0ELb0ELi128EEEEEEEEEvNT_6ParamsE --------------------------
	.section	.nv.info._ZN7cutlass13device_kernelIN5flash19enable_sm80_to_sm89INS1_16FlashAttnBwdSm80INS1_25CollectiveMainloopBwdSm80ILi2ELi2EN4cute5tupleIJNS5_1CILi64EEENS7_ILi128EEES8_EEENS_10bfloat16_tEfNS_4arch4Sm80ELb0ELb0ELb0ELb0ELb0ELb0ELb0ELb0ELi2ELi2ELi4ELi2ELb1EEENS1_21CollectiveEpilogueBwdISA_SB_SD_Li256ELb0ELb0ELi2EEENS1_19SingleTileSchedulerILb0ELb0ELb0ELi128EEEEEEEEEvNT_6ParamsE,"",@"SHT_CUDA_INFO"
	.sectionflags	@""
	.align	4


	//----- nvinfo : EIATTR_CUDA_API_VERSION
	.align		4
        /*0000*/ 	.byte	0x04, 0x37
        /*0002*/ 	.short	(.L_336 - .L_335)
.L_335:
        /*0004*/ 	.word	0x00000082


	//----- nvinfo : EIATTR_KPARAM_INFO
	.align		4
.L_336:
        /*0008*/ 	.byte	0x04, 0x17
        /*000a*/ 	.short	(.L_338 - .L_337)
.L_337:
        /*000c*/ 	.word	0x00000000
        /*0010*/ 	.short	0x0000
        /*0012*/ 	.short	0x0000
        /*0014*/ 	.byte	0x00, 0xf0, 0xc1, 0x09


	//----- nvinfo : EIATTR_SPARSE_MMA_MASK
	.align		4
.L_338:
        /*0018*/ 	.byte	0x03, 0x50
        /*001a*/ 	.short	0x0000


	//----- nvinfo : EIATTR_MAXREG_COUNT
	.align		4
        /*001c*/ 	.byte	0x03, 0x1b
        /*001e*/ 	.short	0x00ff


	//----- nvinfo : EIATTR_MERCURY_ISA_VERSION
	.align		4
        /*0020*/ 	.byte	0x03, 0x5f
        /*0022*/ 	.short	0x0101


	//----- nvinfo : EIATTR_VRC_CTA_INIT_COUNT
	.align		4
        /*0024*/ 	.byte	0x02, 0x4a
	.zero		1
	.zero		1


	//----- nvinfo : EIATTR_EXIT_INSTR_OFFSETS
	.align		4
        /*0028*/ 	.byte	0x04, 0x1c
        /*002a*/ 	.short	(.L_340 - .L_339)


	//   ....[0]....
.L_339:
        /*002c*/ 	.word	0x00000010


	//----- nvinfo : EIATTR_MAX_THREADS
	.align		4
.L_340:
        /*0030*/ 	.byte	0x04, 0x05
        /*0032*/ 	.short	(.L_342 - .L_341)
.L_341:
        /*0034*/ 	.word	0x00000100
        /*0038*/ 	.word	0x00000001
        /*003c*/ 	.word	0x00000001


	//----- nvinfo : EIATTR_CBANK_PARAM_SIZE
	.align		4
.L_342:
        /*0040*/ 	.byte	0x03, 0x19
        /*0042*/ 	.short	0x0270


	//----- nvinfo : EIATTR_PARAM_CBANK
	.align		4
        /*0044*/ 	.byte	0x04, 0x0a
        /*0046*/ 	.short	(.L_344 - .L_343)
	.align		4
.L_343:
        /*0048*/ 	.word	index@(.nv.constant0._ZN7cutlass13device_kernelIN5flash19enable_sm80_to_sm89INS1_16FlashAttnBwdSm80INS1_25CollectiveMainloopBwdSm80ILi2ELi2EN4cute5tupleIJNS5_1CILi64EEENS7_ILi128EEES8_EEENS_10bfloat16_tEfNS_4arch4Sm80ELb0ELb0ELb0ELb0ELb0ELb0ELb0ELb0ELi2ELi2ELi4ELi2ELb1EEENS1_21CollectiveEpilogueBwdISA_SB_SD_Li256ELb0ELb0ELi2EEENS1_19SingleTileSchedulerILb0ELb0ELb0ELi128EEEEEEEEEvNT_6ParamsE)
        /*004c*/ 	.short	0x0380
        /*004e*/ 	.short	0x0270


	//----- nvinfo : EIATTR_SW_WAR
	.align		4
.L_344:
        /*0050*/ 	.byte	0x04, 0x36
        /*0052*/ 	.short	(.L_346 - .L_345)
.L_345:
        /*0054*/ 	.word	0x00000008
.L_346:


//--------------------- .nv.info._ZN7cutlass13device_kernelIN5flash19enable_sm80_to_sm89INS1_16FlashAttnBwdSm80INS1_25CollectiveMainloopBwdSm80ILi2ELi2EN4cute5tupleIJNS5_1CILi64EEENS7_ILi128EEES8_EEENS_10bfloat16_tEfNS_4arch4Sm80ELb0ELb0ELb0ELb0ELb1ELb0ELb0ELb0ELi2ELi2ELi4ELi2ELb1EEENS1_21CollectiveEpilogueBwdISA_SB_SD_Li256ELb0ELb0ELi2EEENS1_19SingleTileSchedulerILb0ELb0ELb0ELi128EEEEEEEEEvNT_6ParamsE --------------------------
	.section	.nv.info._ZN7cutlass13device_kernelIN5flash19enable_sm80_to_sm89INS1_16FlashAttnBwdSm80INS1_25CollectiveMainloopBwdSm80ILi2ELi2EN4cute5tupleIJNS5_1CILi64EEENS7_ILi128EEES8_EEENS_10bfloat16_tEfNS_4arch4Sm80ELb0ELb0ELb0ELb0ELb1ELb0ELb0ELb0ELi2ELi2ELi4ELi2ELb1EEENS1_21CollectiveEpilogueBwdISA_SB_SD_Li256ELb0ELb0ELi2EEENS1_19SingleTileSchedulerILb0ELb0ELb0ELi128EEEEEEEEEvNT_6ParamsE,"",@"SHT_CUDA_INFO"
	.sectionflags	@""
	.align	4


	//----- nvinfo : EIATTR_CUDA_API_VERSION
	.align		4
        /*0000*/ 	.byte	0x04, 0x37
        /*0002*/ 	.short	(.L_348 - .L_347)
.L_347:
        /*0004*/ 	.word	0x00000082


	//----- nvinfo : EIATTR_KPARAM_INFO
	.align		4
.L_348:
        /*0008*/ 	.byte	0x04, 0x17
        /*000a*/ 	.short	(.L_350 - .L_349)
.L_349:
        /*000c*/ 	.word	0x00000000
        /*0010*/ 	.short	0x0000
        /*0012*/ 	.short	0x0000
        /*0014*/ 	.byte	0x00, 0xf0, 0xc1, 0x09


	//----- nvinfo : EIATTR_SPARSE_MMA_MASK
	.align		4
.L_350:
        /*0018*/ 	.byte	0x03, 0x50
        /*001a*/ 	.short	0x0000


	//----- nvinfo : EIATTR_MAXREG_COUNT
	.align		4
        /*001c*/ 	.byte	0x03, 0x1b
        /*001e*/ 	.short	0x00ff


	//----- nvinfo : EIATTR_MERCURY_ISA_VERSION
	.align		4
        /*0020*/ 	.byte	0x03, 0x5f
        /*0022*/ 	.short	0x0101


	//----- nvinfo : EIATTR_VRC_CTA_INIT_COUNT
	.align		4
        /*0024*/ 	.byte	0x02, 0x4a
	.zero		1
	.zero		1


	//----- nvinfo : EIATTR_EXIT_INSTR_OFFSETS
	.align		4
        /*0028*/ 	.byte	0x04, 0x1c
        /*002a*/ 	.short	(.L_352 - .L_351)


	//   ....[0]....
.L_351:
        /*002c*/ 	.word	0x00000010


	//----- nvinfo : EIATTR_MAX_THREADS
	.align		4
.L_352:
        /*0030*/ 	.byte	0x04, 0x05
        /*0032*/ 	.short	(.L_354 - .L_353)
.L_353:
        /*0034*/ 	.word	0x00000100
        /*0038*/ 	.word	0x00000001
        /*003c*/ 	.word	0x00000001


	//----- nvinfo : EIATTR_CBANK_PARAM_SIZE
	.align		4
.L_354:
        /*0040*/ 	.byte	0x03, 0x19
        /*0042*/ 	.short	0x0270


	//----- nvinfo : EIATTR_PARAM_CBANK
	.align		4
        /*0044*/ 	.byte	0x04, 0x0a
        /*0046*/ 	.short	(.L_356 - .L_355)
	.align		4
.L_355:
        /*0048*/ 	.word	index@(.nv.constant0._ZN7cutlass13device_kernelIN5flash19enable_sm80_to_sm89INS1_16FlashAttnBwdSm80INS1_25CollectiveMainloopBwdSm80ILi2ELi2EN4cute5tupleIJNS5_1CILi64EEENS7_ILi128EEES8_EEENS_10bfloat16_tEfNS_4arch4Sm80ELb0ELb0ELb0ELb0ELb1ELb0ELb0ELb0ELi2ELi2ELi4ELi2ELb1EEENS1_21CollectiveEpilogueBwdISA_SB_SD_Li256ELb0ELb0ELi2EEENS1_19SingleTileSchedulerILb0ELb0ELb0ELi128EEEEEEEEEvNT_6ParamsE)
        /*004c*/ 	.short	0x0380
        /*004e*/ 	.short	0x0270


	//----- nvinfo : EIATTR_SW_WAR
	.align		4
.L_356:
        /*0050*/ 	.byte	0x04, 0x36
        /*0052*/ 	.short	(.L_358 - .L_357)
.L_357:
        /*0054*/ 	.word	0x00000008
.L_358:


//--------------------- .nv.info._ZN7cutlass13device_kernelIN5flash19enable_sm80_to_sm89INS1_16FlashAttnBwdSm80INS1_25CollectiveMainloopBwdSm80ILi2ELi2EN4cute5tupleIJNS5_1CILi64EEENS7_ILi128EEES8_EEENS_10bfloat16_tEfNS_4arch4Sm80ELb0ELb0ELb0ELb0ELb0ELb0ELb0ELb0ELi2ELi2ELi4ELi2ELb1EEENS1_24CollectiveEpilogueBwdGQAISA_fSD_Li256ELb0ELb0EEENS1_19SingleTileSchedulerILb0ELb0ELb0ELi128EEEEEEEEEvNT_6ParamsE --------------------------
	.section	.nv.info._ZN7cutlass13device_kernelIN5flash19enable_sm80_to_sm89INS1_16FlashAttnBwdSm80INS1_25CollectiveMainloopBwdSm80ILi2ELi2EN4cute5tupleIJNS5_1CILi64EEENS7_ILi128EEES8_EEENS_10bfloat16_tEfNS_4arch4Sm80ELb0ELb0ELb0ELb0ELb0ELb0ELb0ELb0ELi2ELi2ELi4ELi2ELb1EEENS1_24CollectiveEpilogueBwdGQAISA_fSD_Li256ELb0ELb0EEENS1_19SingleTileSchedulerILb0ELb0ELb0ELi128EEEEEEEEEvNT_6ParamsE,"",@"SHT_CUDA_INFO"
	.sectionflags	@""
	.align	4


	//----- nvinfo : EIATTR_CUDA_API_VERSION
	.align		4
        /*0000*/ 	.byte	0x04, 0x37
        /*0002*/ 	.short	(.L_360 - .L_359)
.L_359:
        /*0004*/ 	.word	0x00000082


	//----- nvinfo : EIATTR_KPARAM_INFO
	.align		4
.L_360:
        /*0008*/ 	.byte	0x04, 0x17
        /*000a*/ 	.short	(.L_362 - .L_361)
.L_361:
        /*000c*/ 	.word	0x00000000
        /*0010*/ 	.short	0x0000
        /*0012*/ 	.short	0x0000
        /*0014*/ 	.byte	0x00, 0xf0, 0xe1, 0x09


	//----- nvinfo : EIATTR_SPARSE_MMA_MASK
	.align		4
.L_362:
        /*0018*/ 	.byte	0x03, 0x50
        /*001a*/ 	.short	0x0000


	//----- nvinfo : EIATTR_MAXREG_COUNT
	.align		4
        /*001c*/ 	.byte	0x03, 0x1b
        /*001e*/ 	.short	0x00ff


	//----- nvinfo : EIATTR_MERCURY_ISA_VERSION
	.align		4
        /*0020*/ 	.byte	0x03, 0x5f
        /*0022*/ 	.short	0x0101


	//----- nvinfo : EIATTR_VRC_CTA_INIT_COUNT
	.align		4
        /*0024*/ 	.byte	0x02, 0x4a
	.zero		1
	.zero		1


	//----- nvinfo : EIATTR_EXIT_INSTR_OFFSETS
	.align		4
        /*0028*/ 	.byte	0x04, 0x1c
        /*002a*/ 	.short	(.L_364 - .L_363)


	//   ....[0]....
.L_363:
        /*002c*/ 	.word	0x00000010


	//----- nvinfo : EIATTR_MAX_THREADS
	.align		4
.L_364:
        /*0030*/ 	.byte	0x04, 0x05
        /*0032*/ 	.short	(.L_366 - .L_365)
.L_365:
        /*0034*/ 	.word	0x00000100
        /*0038*/ 	.word	0x00000001
        /*003c*/ 	.word	0x00000001


	//----- nvinfo : EIATTR_CBANK_PARAM_SIZE
	.align		4
.L_366:
        /*0040*/ 	.byte	0x03, 0x19
        /*0042*/ 	.short	0x0278


	//----- nvinfo : EIATTR_PARAM_CBANK
	.align		4
        /*0044*/ 	.byte	0x04, 0x0a
        /*0046*/ 	.short	(.L_368 - .L_367)
	.align		4
.L_367:
        /*0048*/ 	.word	index@(.nv.constant0._ZN7cutlass13device_kernelIN5flash19enable_sm80_to_sm89INS1_16FlashAttnBwdSm80INS1_25CollectiveMainloopBwdSm80ILi2ELi2EN4cute5tupleIJNS5_1CILi64EEENS7_ILi128EEES8_EEENS_10bfloat16_tEfNS_4arch4Sm80ELb0ELb0ELb0ELb0ELb0ELb0ELb0ELb0ELi2ELi2ELi4ELi2ELb1EEENS1_24CollectiveEpilogueBwdGQAISA_fSD_Li256ELb0ELb0EEENS1_19SingleTileSchedulerILb0ELb0ELb0ELi128EEEEEEEEEvNT_6ParamsE)
        /*004c*/ 	.short	0x0380
        /*004e*/ 	.short	0x0278


	//----- nvinfo : EIATTR_SW_WAR
	.align		4
.L_368:
        /*0050*/ 	.byte	0x04, 0x36
        /*0052*/ 	.short	(.L_370 - .L_369)
.L_369:
        /*0054*/ 	.word	0x00000008
.L_370:


//--------------------- .nv.info._ZN7cutlass13device_kernelIN5flash19enable_sm80_to_sm89INS1_16FlashAttnBwdSm80INS1_25CollectiveMainloopBwdSm80ILi2ELi2EN4cute5tupleIJNS5_1CILi64EEENS7_ILi128EEES8_EEENS_10bfloat16_tEfNS_4arch4Sm80ELb0ELb0ELb0ELb0ELb1ELb0ELb0ELb0ELi2ELi2ELi4ELi2ELb1EEENS1_24CollectiveEpilogueBwdGQAISA_fSD_Li256ELb0ELb1EEENS1_19SingleTileSchedulerILb0ELb0ELb0ELi128EEEEEEEEEvNT_6ParamsE --------------------------
	.section	.nv.info._ZN7cutlass13device_kernelIN5flash19enable_sm80_to_sm89INS1_16FlashAttnBwdSm80INS1_25CollectiveMainloopBwdSm80ILi2ELi2EN4cute5tupleIJNS5_1CILi64EEENS7_ILi128EEES8_EEENS_10bfloat16_tEfNS_4arch4Sm80ELb0ELb0ELb0ELb0ELb1ELb0ELb0ELb0ELi2ELi2ELi4ELi2ELb1EEENS1_24CollectiveEpilogueBwdGQAISA_fSD_Li256ELb0ELb1EEENS1_19SingleTileSchedulerILb0ELb0ELb0ELi128EEEEEEEEEvNT_6ParamsE,"",@"SHT_CUDA_INFO"
	.sectionflags	@""
	.align	4


	//----- nvinfo : EIATTR_CUDA_API_VERSION
	.align		4
        /*0000*/ 	.byte	0x04, 0x37
        /*0002*/ 	.short	(.L_372 - .L_371)
.L_371:
        /*0004*/ 	.word	0x00000082


	//----- nvinfo : EIATTR_KPARAM_INFO
	.align		4
.L_372:
        /*0008*/ 	.byte	0x04, 0x17
        /*000a*/ 	.short	(.L_374 - .L_373)
.L_373:
        /*000c*/ 	.word	0x00000000
        /*0010*/ 	.short	0x0000
        /*0012*/ 	.short	0x0000
        /*0014*/ 	.byte	0x00, 0xf0, 0xe1, 0x09


	//----- nvinfo : EIATTR_SPARSE_MMA_MASK
	.align		4
.L_374:
        /*0018*/ 	.byte	0x03, 0x50
        /*001a*/ 	.short	0x0000


	//----- nvinfo : EIATTR_MAXREG_COUNT
	.align		4
        /*001c*/ 	.byte	0x03, 0x1b
        /*001e*/ 	.short	0x00ff


	//----- nvinfo : EIATTR_MERCURY_ISA_VERSION
	.align		4
        /*0020*/ 	.byte	0x03, 0x5f
        /*0022*/ 	.short	0x0101


	//----- nvinfo : EIATTR_VRC_CTA_INIT_COUNT
	.align		4
        /*0024*/ 	.byte	0x02, 0x4a
	.zero		1
	.zero		1


	//----- nvinfo : EIATTR_EXIT_INSTR_OFFSETS
	.align		4
        /*0028*/ 	.byte	0x04, 0x1c
        /*002a*/ 	.short	(.L_376 - .L_375)


	//   ....[0]....
.L_375:
        /*002c*/ 	.word	0x00000010


	//----- nvinfo : EIATTR_MAX_THREADS
	.align		4
.L_376:
        /*0030*/ 	.byte	0x04, 0x05
        /*0032*/ 	.short	(.L_378 - .L_377)
.L_377:
        /*0034*/ 	.word	0x00000100
        /*0038*/ 	.word	0x00000001
        /*003c*/ 	.word	0x00000001


	//----- nvinfo : EIATTR_CBANK_PARAM_SIZE
	.align		4
.L_378:
        /*0040*/ 	.byte	0x03, 0x19
        /*0042*/ 	.short	0x0278


	//----- nvinfo : EIATTR_PARAM_CBANK
	.align		4
        /*0044*/ 	.byte	0x04, 0x0a
        /*0046*/ 	.short	(.L_380 - .L_379)
	.align		4
.L_379:
        /*0048*/ 	.word	index@(.nv.constant0._ZN7cutlass13device_kernelIN5flash19enable_sm80_to_sm89INS1_16FlashAttnBwdSm80INS1_25CollectiveMainloopBwdSm80ILi2ELi2EN4cute5tupleIJNS5_1CILi64EEENS7_ILi128EEES8_EEENS_10bfloat16_tEfNS_4arch4Sm80ELb0ELb0ELb0ELb0ELb1ELb0ELb0ELb0ELi2ELi2ELi4ELi2ELb1EEENS1_24CollectiveEpilogueBwdGQAISA_fSD_Li256ELb0ELb1EEENS1_19SingleTileSchedulerILb0ELb0ELb0ELi128EEEEEEEEEvNT_6ParamsE)
        /*004c*/ 	.short	0x0380
        /*004e*/ 	.short	0x0278


	//----- nvinfo : EIATTR_SW_WAR
	.align		4
.L_380:
        /*0050*/ 	.byte	0x04, 0x36
        /*0052*/ 	.short	(.L_382 - .L_381)
.L_381:
        /*0054*/ 	.word	0x00000008
.L_382:


//--------------------- .nv.info._ZN7cutlass13device_kernelIN5flash19enable_sm80_to_sm89INS1_16FlashAttnBwdSm80INS1_25CollectiveMainloopBwdSm80ILi2ELi2EN4cute5tupleIJNS5_1CILi64EEENS7_ILi128EEES8_EEENS_10bfloat16_tEfNS_4arch4Sm80ELb0ELb0ELb0ELb1ELb0ELb0ELb0ELb0ELi2ELi2ELi4ELi2ELb1EEENS1_21CollectiveEpilogueBwdISA_SB_SD_Li256ELb1ELb0ELi2EEENS1_19SingleTileSchedulerILb1ELb0ELb0ELi128EEEEEEEEEvNT_6ParamsE --------------------------
	.section	.nv.info._ZN7cutlass13device_kernelIN5flash19enable_sm80_to_sm89INS1_16FlashAttnBwdSm80INS1_25CollectiveMainloopBwdSm80ILi2ELi2EN4cute5tupleIJNS5_1CILi64EEENS7_ILi128EEES8_EEENS_10bfloat16_tEfNS_4arch4Sm80ELb0ELb0ELb0ELb1ELb0ELb0ELb0ELb0ELi2ELi2ELi4ELi2ELb1EEENS1_21CollectiveEpilogueBwdISA_SB_SD_Li256ELb1ELb0ELi2EEENS1_19SingleTileSchedulerILb1ELb0ELb0ELi128EEEEEEEEEvNT_6ParamsE,"",@"SHT_CUDA_INFO"
	.sectionflags	@""
	.align	4


	//----- nvinfo : EIATTR_CUDA_API_VERSION
	.align		4
        /*0000*/ 	.byte	0x04, 0x37
        /*0002*/ 	.short	(.L_384 - .L_383)
.L_383:
        /*0004*/ 	.word	0x00000082


	//----- nvinfo : EIATTR_KPARAM_INFO
	.align		4
.L_384:
        /*0008*/ 	.byte	0x04, 0x17
        /*000a*/ 	.short	(.L_386 - .L_385)
.L_385:
        /*000c*/ 	.word	0x00000000
        /*0010*/ 	.short	0x0000
        /*0012*/ 	.short	0x0000
        /*0014*/ 	.byte	0x00, 0xf0, 0xc1, 0x09


	//----- nvinfo : EIATTR_SPARSE_MMA_MASK
	.align		4
.L_386:
        /*0018*/ 	.byte	0x03, 0x50
        /*001a*/ 	.short	0x0000


	//----- nvinfo : EIATTR_MAXREG_COUNT
	.align		4
        /*001c*/ 	.byte	0x03, 0x1b
        /*001e*/ 	.short	0x00ff


	//----- nvinfo : EIATTR_MERCURY_ISA_VERSION
	.align		4
        /*0020*/ 	.byte	0x03, 0x5f
        /*0022*/ 	.short	0x0101


	//----- nvinfo : EIATTR_VRC_CTA_INIT_COUNT
	.align		4
        /*0024*/ 	.byte	0x02, 0x4a
	.zero		1
	.zero		1


	//----- nvinfo : EIATTR_EXIT_INSTR_OFFSETS
	.align		4
        /*0028*/ 	.byte	0x04, 0x1c
        /*002a*/ 	.short	(.L_388 - .L_387)


	//   ....[0]....
.L_387:
        /*002c*/ 	.word	0x00000010


	//----- nvinfo : EIATTR_MAX_THREADS
	.align		4
.L_388:
        /*0030*/ 	.byte	0x04, 0x05
        /*0032*/ 	.short	(.L_390 - .L_389)
.L_389:
        /*0034*/ 	.word	0x00000100
        /*0038*/ 	.word	0x00000001
        /*003c*/ 	.word	0x00000001


	//----- nvinfo : EIATTR_CBANK_PARAM_SIZE
	.align		4
.L_390:
        /*0040*/ 	.byte	0x03, 0x19
        /*0042*/ 	.short	0x0270


	//----- nvinfo : EIATTR_PARAM_CBANK
	.align		4
        /*0044*/ 	.byte	0x04, 0x0a
        /*0046*/ 	.short	(.L_392 - .L_391)
	.align		4
.L_391:
        /*0048*/ 	.word	index@(.nv.constant0._ZN7cutlass13device_kernelIN5flash19enable_sm80_to_sm89INS1_16FlashAttnBwdSm80INS1_25CollectiveMainloopBwdSm80ILi2ELi2EN4cute5tupleIJNS5_1CILi64EEENS7_ILi128EEES8_EEENS_10bfloat16_tEfNS_4arch4Sm80ELb0ELb0ELb0ELb1ELb0ELb0ELb0ELb0ELi2ELi2ELi4ELi2ELb1EEENS1_21CollectiveEpilogueBwdISA_SB_SD_Li256ELb1ELb0ELi2EEENS1_19SingleTileSchedulerILb1ELb0ELb0ELi128EEEEEEEEEvNT_6ParamsE)
        /*004c*/ 	.short	0x0380
        /*004e*/ 	.short	0x0270


	//----- nvinfo : EIATTR_SW_WAR
	.align		4
.L_392:
        /*0050*/ 	.byte	0x04, 0x36
        /*0052*/ 	.short	(.L_394 - .L_393)
.L_393:
        /*0054*/ 	.word	0x00000008
.L_394:


//--------------------- .nv.info._ZN7cutlass13device_kernelIN5flash19enable_sm80_to_sm89INS1_16FlashAttnBwdSm80INS1_25CollectiveMainloopBwdSm80ILi2ELi2EN4cute5tupleIJNS5_1CILi64EEENS7_ILi128EEES8_EEENS_10bfloat16_tEfNS_4arch4Sm80ELb0ELb0ELb0ELb1ELb1ELb0ELb0ELb0ELi2ELi2ELi4ELi2ELb1EEENS1_21CollectiveEpilogueBwdISA_SB_SD_Li256ELb1ELb0ELi2EEENS1_19SingleTileSchedulerILb1ELb0ELb0ELi128EEEEEEEEEvNT_6ParamsE --------------------------
	.section	.nv.info._ZN7cutlass13device_kernelIN5flash19enable_sm80_to_sm89INS1_16FlashAttnBwdSm80INS1_25CollectiveMainloopBwdSm80ILi2ELi2EN4cute5tupleIJNS5_1CILi64EEENS7_ILi128EEES8_EEENS_10bfloat16_tEfNS_4arch4Sm80ELb0ELb0ELb0ELb1ELb1ELb0ELb0ELb0ELi2ELi2ELi4ELi2ELb1EEENS1_21CollectiveEpilogueBwdISA_SB_SD_Li256ELb1ELb0ELi2EEENS1_19SingleTileSchedulerILb1ELb0ELb0ELi128EEEEEEEEEvNT_6ParamsE,"",@"SHT_CUDA_INFO"
	.sectionflags	@""
	.align	4


	//----- nvinfo : EIATTR_CUDA_API_VERSION
	.align		4
        /*0000*/ 	.byte	0x04, 0x37
        /*0002*/ 	.short	(.L_396 - .L_395)
.L_395:
        /*0004*/ 	.word	0x00000082


	//----- nvinfo : EIATTR_KPARAM_INFO
	.align		4
.L_396:
        /*0008*/ 	.byte	0x04, 0x17
        /*000a*/ 	.short	(.L_398 - .L_397)
.L_397:
        /*000c*/ 	.word	0x00000000
        /*0010*/ 	.short	0x0000
        /*0012*/ 	.short	0x0000
        /*0014*/ 	.byte	0x00, 0xf0, 0xc1, 0x09


	//----- nvinfo : EIATTR_SPARSE_MMA_MASK
	.align		4
.L_398:
        /*0018*/ 	.byte	0x03, 0x50
        /*001a*/ 	.short	0x0000


	//----- nvinfo : EIATTR_MAXREG_COUNT
	.align		4
        /*001c*/ 	.byte	0x03, 0x1b
        /*001e*/ 	.short	0x00ff


	//----- nvinfo : EIATTR_MERCURY_ISA_VERSION
	.align		4
        /*0020*/ 	.byte	0x03, 0x5f
        /*0022*/ 	.short	0x0101


	//----- nvinfo : EIATTR_VRC_CTA_INIT_COUNT
	.align		4
        /*0024*/ 	.byte	0x02, 0x4a
	.zero		1
	.zero		1


	//----- nvinfo : EIATTR_EXIT_INSTR_OFFSETS
	.align		4
        /*0028*/ 	.byte	0x04, 0x1c
        /*002a*/ 	.short	(.L_400 - .L_399)


	//   ....[0]....
.L_399:
        /*002c*/ 	.word	0x00000010


	//----- nvinfo : EIATTR_MAX_THREADS
	.align		4
.L_400:
        /*0030*/ 	.byte	0x04, 0x05
        /*0032*/ 	.short	(.L_402 - .L_401)
.L_401:
        /*0034*/ 	.word	0x00000100
        /*0038*/ 	.word	0x00000001
        /*003c*/ 	.word	0x00000001


	//----- nvinfo : EIATTR_CBANK_PARAM_SIZE
	.align		4
.L_402:
        /*0040*/ 	.byte	0x03, 0x19
        /*0042*/ 	.short	0x0270


	//----- nvinfo : EIATTR_PARAM_CBANK
	.align		4
        /*0044*/ 	.byte	0x04, 0x0a
        /*0046*/ 	.short	(.L_404 - .L_403)
	.align		4
.L_403:
        /*0048*/ 	.word	index@(.nv.constant0._ZN7cutlass13device_kernelIN5flash19enable_sm80_to_sm89INS1_16FlashAttnBwdSm80INS1_25CollectiveMainloopBwdSm80ILi2ELi2EN4cute5tupleIJNS5_1CILi64EEENS7_ILi128EEES8_EEENS_10bfloat16_tEfNS_4arch4Sm80ELb0ELb0ELb0ELb1ELb1ELb0ELb0ELb0ELi2ELi2ELi4ELi2ELb1EEENS1_21CollectiveEpilogueBwdISA_SB_SD_Li256ELb1ELb0ELi2EEENS1_19SingleTileSchedulerILb1ELb0ELb0ELi128EEEEEEEEEvNT_6ParamsE)
        /*004c*/ 	.short	0x0380
        /*004e*/ 	.short	0x0270


	//----- nvinfo : EIATTR_SW_WAR
	.align		4
.L_404:
        /*0050*/ 	.byte	0x04, 0x36
        /*0052*/ 	.short	(.L_406 - .L_405)
.L_405:
        /*0054*/ 	.word	0x00000008
.L_406:


//--------------------- .nv.info._ZN7cutlass13device_kernelIN5flash19enable_sm80_to_sm89INS1_16FlashAttnBwdSm80INS1_25CollectiveMainloopBwdSm80ILi2ELi2EN4cute5tupleIJNS5_1CILi64EEENS7_ILi128EEES8_EEENS_10bfloat16_tEfNS_4arch4Sm80ELb0ELb0ELb0ELb1ELb0ELb0ELb0ELb0ELi2ELi2ELi4ELi2ELb1EEENS1_24CollectiveEpilogueBwdGQAISA_fSD_Li256ELb1ELb0EEENS1_19SingleTileSchedulerILb1ELb0ELb0ELi128EEEEEEEEEvNT_6ParamsE --------------------------
	.section	.nv.info._ZN7cutlass13device_kernelIN5flash19enable_sm80_to_sm89INS1_16FlashAttnBwdSm80INS1_25CollectiveMainloopBwdSm80ILi2ELi2EN4cute5tupleIJNS5_1CILi64EEENS7_ILi128EEES8_EEENS_10bfloat16_tEfNS_4arch4Sm80ELb0ELb0ELb0ELb1ELb0ELb0ELb0ELb0ELi2ELi2ELi4ELi2ELb1EEENS1_24CollectiveEpilogueBwdGQAISA_fSD_Li256ELb1ELb0EEENS1_19SingleTileSchedulerILb1ELb0ELb0ELi128EEEEEEEEEvNT_6ParamsE,"",@"SHT_CUDA_INFO"
	.sectionflags	@""
	.align	4


	//----- nvinfo : EIATTR_CUDA_API_VERSION
	.align		4
        /*0000*/ 	.byte	0x04, 0x37
        /*0002*/ 	.short	(.L_408 - .L_407)
.L_407:
        /*0004*/ 	.word	0x00000082


	//----- nvinfo : EIATTR_KPARAM_INFO
	.align		4
.L_408:
        /*0008*/ 	.byte	0x04, 0x17
        /*000a*/ 	.short	(.L_410 - .L_409)
.L_409:
        /*000c*/ 	.word	0x00000000
        /*0010*/ 	.short	0x0000
        /*0012*/ 	.short	0x0000
        /*0014*/ 	.byte	0x00, 0xf0, 0xe1, 0x09


	//----- nvinfo : EIATTR_SPARSE_MMA_MASK
	.align		4
.L_410:
        /*0018*/ 	.byte	0x03, 0x50
        /*001a*/ 	.short	0x0000


	//----- nvinfo : EIATTR_MAXREG_COUNT
	.align		4
        /*001c*/ 	.byte	0x03, 0x1b
        /*001e*/ 	.short	0x00ff


	//----- nvinfo : EIATTR_MERCURY_ISA_VERSION
	.align		4
        /*0020*/ 	.byte	0x03, 0x5f
        /*0022*/ 	.short	0x0101


	//----- nvinfo : EIATTR_VRC_CTA_INIT_COUNT
	.align		4
        /*0024*/ 	.byte	0x02, 0x4a
	.zero		1
	.zero		1


	//----- nvinfo : EIATTR_EXIT_INSTR_OFFSETS
	.align		4
        /*0028*/ 	.byte	0x04, 0x1c
        /*002a*/ 	.short	(.L_412 - .L_411)


	//   ....[0]....
.L_411:
        /*002c*/ 	.word	0x00000010


	//----- nvinfo : EIATTR_MAX_THREADS
	.align		4
.L_412:
        /*0030*/ 	.byte	0x04, 0x05
        /*0032*/ 	.short	(.L_414 - .L_413)
.L_413:
        /*0034*/ 	.word	0x00000100
        /*0038*/ 	.word	0x00000001
        /*003c*/ 	.word	0x00000001


	//----- nvinfo : EIATTR_CBANK_PARAM_SIZE
	.align		4
.L_414:
        /*0040*/ 	.byte	0x03, 0x19
        /*0042*/ 	.short	0x0278


	//----- nvinfo : EIATTR_PARAM_CBANK
	.align		4
        /*0044*/ 	.byte	0x04, 0x0a
        /*0046*/ 	.short	(.L_416 - .L_415)
	.align		4
.L_415:
        /*0048*/ 	.word	index@(.nv.constant0._ZN7cutlass13device_kernelIN5flash19enable_sm80_to_sm89INS1_16FlashAttnBwdSm80INS1_25CollectiveMainloopBwdSm80ILi2ELi2EN4cute5tupleIJNS5_1CILi64EEENS7_ILi128EEES8_EEENS_10bfloat16_tEfNS_4arch4Sm80ELb0ELb0ELb0ELb1ELb0ELb0ELb0ELb0ELi2ELi2ELi4ELi2ELb1EEENS1_24CollectiveEpilogueBwdGQAISA_fSD_Li256ELb1ELb0EEENS1_19SingleTileSchedulerILb1ELb0ELb0ELi128EEEEEEEEEvNT_6ParamsE)
        /*004c*/ 	.short	0x0380
        /*004e*/ 	.short	0x0278


	//----- nvinfo : EIATTR_SW_WAR
	.align		4
.L_416:
        /*0050*/ 	.byte	0x04, 0x36
        /*0052*/ 	.short	(.L_418 - .L_417)
.L_417:
        /*0054*/ 	.word	0x00000008
.L_418:


//--------------------- .nv.info._ZN7cutlass13device_kernelIN5flash19enable_sm80_to_sm89INS1_16FlashAttnBwdSm80INS1_25CollectiveMainloopBwdSm80ILi2ELi2EN4cute5tupleIJNS5_1CILi64EEENS7_ILi128EEES8_EEENS_10bfloat16_tEfNS_4arch4Sm80ELb0ELb0ELb0ELb1ELb1ELb0ELb0ELb0ELi2ELi2ELi4ELi2ELb1EEENS1_24CollectiveEpilogueBwdGQAISA_fSD_Li256ELb1ELb1EEENS1_19SingleTileSchedulerILb1ELb0ELb0ELi128EEEEEEEEEvNT_6ParamsE --------------------------
	.section	.nv.info._ZN7cutlass13device_kernelIN5flash19enable_sm80_to_sm89INS1_16FlashAttnBwdSm80INS1_25CollectiveMainloopBwdSm80ILi2ELi2EN4cute5tupleIJNS5_1CILi64EEENS7_ILi128EEES8_EEENS_10bfloat16_tEfNS_4arch4Sm80ELb0ELb0ELb0ELb1ELb1ELb0ELb0ELb0ELi2ELi2ELi4ELi2ELb1EEENS1_24CollectiveEpilogueBwdGQAISA_fSD_Li256ELb1ELb1EEENS1_19SingleTileSchedulerILb1ELb0ELb0ELi128EEEEEEEEEvNT_6ParamsE,"",@"SHT_CUDA_INFO"
	.sectionflags	@""
	.align	4


	//----- nvinfo : EIATTR_CUDA_API_VERSION
	.align		4
        /*0000*/ 	.byte	0x04, 0x37
        /*0002*/ 	.short	(.L_420 - .L_419)
.L_419:
        /*0004*/ 	.word	0x00000082


	//----- nvinfo : EIATTR_KPARAM_INFO
	.align		4
.L_420:
        /*0008*/ 	.byte	0x04, 0x17
        /*000a*/ 	.short	(.L_422 - .L_421)
.L_421:
        /*000c*/ 	.word	0x00000000
        /*0010*/ 	.short	0x0000
        /*0012*/ 	.short	0x0000
        /*0014*/ 	.byte	0x00, 0xf0, 0xe1, 0x09


	//----- nvinfo : EIATTR_SPARSE_MMA_MASK
	.align		4
.L_422:
        /*0018*/ 	.byte	0x03, 0x50
        /*001a*/ 	.short	0x0000


	//----- nvinfo : EIATTR_MAXREG_COUNT
	.align		4
        /*001c*/ 	.byte	0x03, 0x1b
        /*001e*/ 	.short	0x00ff


	//----- nvinfo : EIATTR_MERCURY_ISA_VERSION
	.align		4
        /*0020*/ 	.byte	0x03, 0x5f
        /*0022*/ 	.short	0x0101


	//----- nvinfo : EIATTR_VRC_CTA_INIT_COUNT
	.align		4
        /*0024*/ 	.byte	0x02, 0x4a
	.zero		1
	.zero		1


	//----- nvinfo : EIATTR_EXIT_INSTR_OFFSETS
	.align		4
        /*0028*/ 	.byte	0x04, 0x1c
        /*002a*/ 	.short	(.L_424 - .L_423)


	//   ....[0]....
.L_423:
        /*002c*/ 	.word	0x00000010


	//----- nvinfo : EIATTR_MAX_THREADS
	.align		4
.L_424:
        /*0030*/ 	.byte	0x04, 0x05
        /*0032*/ 	.short	(.L_426 - .L_425)
.L_425:
        /*0034*/ 	.word	0x00000100
        /*0038*/ 	.word	0x00000001
        /*003c*/ 	.word	0x00000001


	//----- nvinfo : EIATTR_CBANK_PARAM_SIZE
	.align		4
.L_426:
        /*0040*/ 	.byte	0x03, 0x19
        /*0042*/ 	.short	0x0278


	//----- nvinfo : EIATTR_PARAM_CBANK
	.align		4
        /*0044*/ 	.byte	0x04, 0x0a
        /*0046*/ 	.short	(.L_428 - .L_427)
	.align		4
.L_427:
        /*0048*/ 	.word	index@(.nv.constant0._ZN7cutlass13device_kernelIN5flash19enable_sm80_to_sm89INS1_16FlashAttnBwdSm80INS1_25CollectiveMainloopBwdSm80ILi2ELi2EN4cute5tupleIJNS5_1CILi64EEENS7_ILi128EEES8_EEENS_10bfloat16_tEfNS_4arch4Sm80ELb0ELb0ELb0ELb1ELb1ELb0ELb0ELb0ELi2ELi2ELi4ELi2ELb1EEENS1_24CollectiveEpilogueBwdGQAISA_fSD_Li256ELb1ELb1EEENS1_19SingleTileSchedulerILb1ELb0ELb0ELi128EEEEEEEEEvNT_6ParamsE)
        /*004c*/ 	.short	0x0380
        /*004e*/ 	.short	0x0278


	//----- nvinfo : EIATTR_SW_WAR
	.align		4
.L_428:
        /*0050*/ 	.byte	0x04, 0x36
        /*0052*/ 	.short	(.L_430 - .L_429)
.L_429:
        /*0054*/ 	.word	0x00000008
.L_430:


//--------------------- .nv.info._ZN7cutlass13device_kernelIN5flash19enable_sm80_to_sm89INS1_16FlashAttnBwdSm80INS1_25CollectiveMainloopBwdSm80ILi2ELi2EN4cute5tupleIJNS5_1CILi64EEENS7_ILi128EEES8_EEENS_10bfloat16_tEfNS_4arch4Sm80ELb0ELb1ELb0ELb0ELb0ELb0ELb0ELb0ELi2ELi2ELi4ELi2ELb1EEENS1_21CollectiveEpilogueBwdISA_SB_SD_Li256ELb0ELb0ELi2EEENS1_19SingleTileSchedulerILb0ELb0ELb0ELi128EEEEEEEEEvNT_6ParamsE --------------------------
	.section	.nv.info._ZN7cutlass13device_kernelIN5flash19enable_sm80_to_sm89INS1_16FlashAttnBwdSm80INS1_25CollectiveMainloopBwdSm80ILi2ELi2EN4cute5tupleIJNS5_1CILi64EEENS7_ILi128EEES8_EEENS_10bfloat16_tEfNS_4arch4Sm80ELb0ELb1ELb0ELb0ELb0ELb0ELb0ELb0ELi2ELi2ELi4ELi2ELb1EEENS1_21CollectiveEpilogueBwdISA_SB_SD_Li256ELb0ELb0ELi2EEENS1_19SingleTileSchedulerILb0ELb0ELb0ELi128EEEEEEEEEvNT_6ParamsE,"",@"SHT_CUDA_INFO"
	.sectionflags	@""
	.align	4


	//----- nvinfo : EIATTR_CUDA_API_VERSION
	.align		4
        /*0000*/ 	.byte	0x04, 0x37
        /*0002*/ 	.short	(.L_432 - .L_431)
.L_431:
        /*0004*/ 	.word	0x00000082


	//----- nvinfo : EIATTR_KPARAM_INFO
	.align		4
.L_432:
        /*0008*/ 	.byte	0x04, 0x17
        /*000a*/ 	.short	(.L_434 - .L_433)
.L_433:
        /*000c*/ 	.word	0x00000000
        /*0010*/ 	.short	0x0000
        /*0012*/ 	.short	0x0000
        /*0014*/ 	.byte	0x00, 0xf0, 0xc1, 0x09


	//----- nvinfo : EIATTR_SPARSE_MMA_MASK
	.align		4
.L_434:
        /*0018*/ 	.byte	0x03, 0x50
        /*001a*/ 	.short	0x0000


	//----- nvinfo : EIATTR_MAXREG_COUNT
	.align		4
        /*001c*/ 	.byte	0x03, 0x1b
        /*001e*/ 	.short	0x00ff


	//----- nvinfo : EIATTR_MERCURY_ISA_VERSION
	.align		4
        /*0020*/ 	.byte	0x03, 0x5f
        /*0022*/ 	.short	0x0101


	//----- nvinfo : EIATTR_VRC_CTA_INIT_COUNT
	.align		4
        /*0024*/ 	.byte	0x02, 0x4a
	.zero		1
	.zero		1


	//----- nvinfo : EIATTR_EXIT_INSTR_OFFSETS
	.align		4
        /*0028*/ 	.byte	0x04, 0x1c
        /*002a*/ 	.short	(.L_436 - .L_435)


	//   ....[0]....
.L_435:
        /*002c*/ 	.word	0x00000010


	//----- nvinfo : EIATTR_MAX_THREADS
	.align		4
.L_436:
        /*0030*/ 	.byte	0x04, 0x05
        /*0032*/ 	.short	(.L_438 - .L_437)
.L_437:
        /*0034*/ 	.word	0x00000100
        /*0038*/ 	.word	0x00000001
        /*003c*/ 	.word	0x00000001


	//----- nvinfo : EIATTR_CBANK_PARAM_SIZE
	.align		4
.L_438:
        /*0040*/ 	.byte	0x03, 0x19
        /*0042*/ 	.short	0x0270


	//----- nvinfo : EIATTR_PARAM_CBANK
	.align		4
        /*0044*/ 	.byte	0x04, 0x0a
        /*0046*/ 	.short	(.L_440 - .L_439)
	.align		4
.L_439:
        /*0048*/ 	.word	index@(.nv.constant0._ZN7cutlass13device_kernelIN5flash19enable_sm80_to_sm89INS1_16FlashAttnBwdSm80INS1_25CollectiveMainloopBwdSm80ILi2ELi2EN4cute5tupleIJNS5_1CILi64EEENS7_ILi128EEES8_EEENS_10bfloat16_tEfNS_4arch4Sm80ELb0ELb1ELb0ELb0ELb0ELb0ELb0ELb0ELi2ELi2ELi4ELi2ELb1EEENS1_21CollectiveEpilogueBwdISA_SB_SD_Li256ELb0ELb0ELi2EEENS1_19SingleTileSchedulerILb0ELb0ELb0ELi128EEEEEEEEEvNT_6ParamsE)
        /*004c*/ 	.short	0x0380
        /*004e*/ 	.short	0x0270


	//----- nvinfo : EIATTR_SW_WAR
	.align		4
.L_440:
        /*0050*/ 	.byte	0x04, 0x36
        /*0052*/ 	.short	(.L_442 - .L_441)
.L_441:
        /*0054*/ 	.word	0x00000008
.L_442:


//--------------------- .nv.info._ZN7cutlass13device_kernelIN5flash19enable_sm80_to_sm89INS1_16FlashAttnBwdSm80INS1_25CollectiveMainloopBwdSm80ILi2ELi2EN4cute5tupleIJNS5_1CILi64EEENS7_ILi128EEES8_EEENS_10bfloat16_tEfNS_4arch4Sm80ELb0ELb1ELb0ELb0ELb1ELb0ELb0ELb0ELi2ELi2ELi4ELi2ELb1EEENS1_21CollectiveEpilogueBwdISA_SB_SD_Li256ELb0ELb0ELi2EEENS1_19SingleTileSchedulerILb0ELb0ELb0ELi128EEEEEEEEEvNT_6ParamsE --------------------------
	.section	.nv.info._ZN7cutlass13device_kernelIN5flash19enable_sm80_to_sm89INS1_16FlashAttnBwdSm80INS1_25CollectiveMainloopBwdSm80ILi2ELi2EN4cute5tupleIJNS5_1CILi64EEENS7_ILi128EEES8_EEENS_10bfloat16_tEfNS_4arch4Sm80ELb0ELb1ELb0ELb0ELb1ELb0ELb0ELb0ELi2ELi2ELi4ELi2ELb1EEENS1_21CollectiveEpilogueBwdISA_SB_SD_Li256ELb0ELb0ELi2EEENS1_19SingleTileSchedulerILb0ELb0ELb0ELi128EEEEEEEEEvNT_6ParamsE,"",@"SHT_CUDA_INFO"
	.sectionflags	@""
	.align	4


	//----- nvinfo : EIATTR_CUDA_API_VERSION
	.align		4
        /*0000*/ 	.byte	0x04, 0x37
        /*0002*/ 	.short	(.L_444 - .L_443)
.L_443:
        /*0004*/ 	.word	0x00000082


	//----- nvinfo : EIATTR_KPARAM_INFO
	.align		4
.L_444:
        /*0008*/ 	.byte	0x04, 0x17
        /*000a*/ 	.short	(.L_446 - .L_445)
.L_445:
        /*000c*/ 	.word	0x00000000
        /*0010*/ 	.short	0x0000
        /*0012*/ 	.short	0x0000
        /*0014*/ 	.byte	0x00, 0xf0, 0xc1, 0x09


	//----- nvinfo : EIATTR_SPARSE_MMA_MASK
	.align		4
.L_446:
        /*0018*/ 	.byte	0x03, 0x50
        /*001a*/ 	.short	0x0000


	//----- nvinfo : EIATTR_MAXREG_COUNT
	.align		4
        /*001c*/ 	.byte	0x03, 0x1b
        /*001e*/ 	.short	0x00ff


	//----- nvinfo : EIATTR_MERCURY_ISA_VERSION
	.align		4
        /*0020*/ 	.byte	0x03, 0x5f
        /*0022*/ 	.short	0x0101


	//----- nvinfo : EIATTR_VRC_CTA_INIT_COUNT
	.align		4
        /*0024*/ 	.byte	0x02, 0x4a
	.zero		1
	.zero		1


	//----- nvinfo : EIATTR_EXIT_INSTR_OFFSETS
	.align		4
        /*0028*/ 	.byte	0x04, 0x1c
        /*002a*/ 	.short	(.L_448 - .L_447)


	//   ....[0]....
.L_447:
        /*002c*/ 	.word	0x00000010


	//----- nvinfo : EIATTR_MAX_THREADS
	.align		4
.L_448:
        /*0030*/ 	.byte	0x04, 0x05
        /*0032*/ 	.short	(.L_450 - .L_449)
.L_449:
        /*0034*/ 	.word	0x00000100
        /*0038*/ 	.word	0x00000001
        /*003c*/ 	.word	0x00000001


	//----- nvinfo : EIATTR_CBANK_PARAM_SIZE
	.align		4
.L_450:
        /*0040*/ 	.byte	0x03, 0x19
        /*0042*/ 	.short	0x0270


	//----- nvinfo : EIATTR_PARAM_CBANK
	.align		4
        /*0044*/ 	.byte	0x04, 0x0a
        /*0046*/ 	.short	(.L_452 - .L_451)
	.align		4
.L_451:
        /*0048*/ 	.word	index@(.nv.constant0._ZN7cutlass13device_kernelIN5flash19enable_sm80_to_sm89INS1_16FlashAttnBwdSm80INS1_25CollectiveMainloopBwdSm80ILi2ELi2EN4cute5tupleIJNS5_1CILi64EEENS7_ILi128EEES8_EEENS_10bfloat16_tEfNS_4arch4Sm80ELb0ELb1ELb0ELb0ELb1ELb0ELb0ELb0ELi2ELi2ELi4ELi2ELb1EEENS1_21CollectiveEpilogueBwdISA_SB_SD_Li256ELb0ELb0ELi2EEENS1_19SingleTileSchedulerILb0ELb0ELb0ELi128EEEEEEEEEvNT_6ParamsE)
        /*004c*/ 	.short	0x0380
        /*004e*/ 	.short	0x0270


	//----- nvinfo : EIATTR_SW_WAR
	.align		4
.L_452:
        /*0050*/ 	.byte	0x04, 0x36
        /*0052*/ 	.short	(.L_454 - .L_453)
.L_453:
        /*0054*/ 	.word	0x00000008
.L_454:


//--------------------- .nv.info._ZN7cutlass13device_kernelIN5flash19enable_sm80_to_sm89INS1_16FlashAttnBwdSm80INS1_25CollectiveMainloopBwdSm80ILi2ELi2EN4cute5tupleIJNS5_1CILi64EEENS7_ILi128EEES8_EEENS_10bfloat16_tEfNS_4arch4Sm80ELb0ELb1ELb0ELb0ELb0ELb0ELb0ELb0ELi2ELi2ELi4ELi2ELb1EEENS1_24CollectiveEpilogueBwdGQAISA_fSD_Li256ELb0ELb0EEENS1_19SingleTileSchedulerILb0ELb0ELb0ELi128EEEEEEEEEvNT_6ParamsE --------------------------
	.section	.nv.info._ZN7cutlass13device_kernelIN5flash19enable_sm80_to_sm89INS1_16FlashAttnBwdSm80INS1_25CollectiveMainloopBwdSm80ILi2ELi2EN4cute5tupleIJNS5_1CILi64EEENS7_ILi128EEES8_EEENS_10bfloat16_tEfNS_4arch4Sm80ELb0ELb1ELb0ELb0ELb0ELb0ELb0ELb0ELi2ELi2ELi4ELi2ELb1EEENS1_24CollectiveEpilogueBwdGQAISA_fSD_Li256ELb0ELb0EEENS1_19SingleTileSchedulerILb0ELb0ELb0ELi128EEEEEEEEEvNT_6ParamsE,"",@"SHT_CUDA_INFO"
	.sectionflags	@""
	.align	4


	//----- nvinfo : EIATTR_CUDA_API_VERSION
	.align		4
        /*0000*/ 	.byte	0x04, 0x37
        /*0002*/ 	.short	(.L_456 - .L_455)
.L_455:
        /*0004*/ 	.word	0x00000082


	//----- nvinfo : EIATTR_KPARAM_INFO
	.align		4
.L_456:
        /*0008*/ 	.byte	0x04, 0x17
        /*000a*/ 	.short	(.L_458 - .L_457)
.L_457:
        /*000c*/ 	.word	0x00000000
        /*0010*/ 	.short	0x0000
        /*0012*/ 	.short	0x0000
        /*0014*/ 	.byte	0x00, 0xf0, 0xe1, 0x09


	//----- nvinfo : EIATTR_SPARSE_MMA_MASK
	.align		4
.L_458:
        /*0018*/ 	.byte	0x03, 0x50
        /*001a*/ 	.short	0x0000


	//----- nvinfo : EIATTR_MAXREG_COUNT
	.align		4
        /*001c*/ 	.byte	0x03, 0x1b
        /*001e*/ 	.short	0x00ff


	//----- nvinfo : EIATTR_MERCURY_ISA_VERSION
	.align		4
        /*0020*/ 	.byte	0x03, 0x5f
        /*0022*/ 	.short	0x0101


	//----- nvinfo : EIATTR_VRC_CTA_INIT_COUNT
	.align		4
        /*0024*/ 	.byte	0x02, 0x4a
	.zero		1
	.zero		1


	//----- nvinfo : EIATTR_EXIT_INSTR_OFFSETS
	.align		4
        /*0028*/ 	.byte	0x04, 0x1c
        /*002a*/ 	.short	(.L_460 - .L_459)


	//   ....[0]....
.L_459:
        /*002c*/ 	.word	0x00000010


	//----- nvinfo : EIATTR_MAX_THREADS
	.align		4
.L_460:
        /*0030*/ 	.byte	0x04, 0x05
        /*0032*/ 	.short	(.L_462 - .L_461)
.L_461:
        /*0034*/ 	.word	0x00000100
        /*0038*/ 	.word	0x00000001
        /*003c*/ 	.word	0x00000001


	//----- nvinfo : EIATTR_CBANK_PARAM_SIZE
	.align		4
.L_462:
        /*0040*/ 	.byte	0x03, 0x19
        /*0042*/ 	.short	0x0278


	//----- nvinfo : EIATTR_PARAM_CBANK
	.align		4
        /*0044*/ 	.byte	0x04, 0x0a
        /*0046*/ 	.short	(.L_464 - .L_463)
	.align		4
.L_463:
        /*0048*/ 	.word	index@(.nv.constant0._ZN7cutlass13device_kernelIN5flash19enable_sm80_to_sm89INS1_16FlashAttnBwdSm80INS1_25CollectiveMainloopBwdSm80ILi2ELi2EN4cute5tupleIJNS5_1CILi64EEENS7_ILi128EEES8_EEENS_10bfloat16_tEfNS_4arch4Sm80ELb0ELb1ELb0ELb0ELb0ELb0ELb0ELb0ELi2ELi2ELi4ELi2ELb1EEENS1_24CollectiveEpilogueBwdGQAISA_fSD_Li256ELb0ELb0EEENS1_19SingleTileSchedulerILb0ELb0ELb0ELi128EEEEEEEEEvNT_6ParamsE)
        /*004c*/ 	.short	0x0380
        /*004e*/ 	.short	0x0278


	//----- nvinfo : EIATTR_SW_WAR
	.align		4
.L_464:
        /*0050*/ 	.byte	0x04, 0x36
        /*0052*/ 	.short	(.L_466 - .L_465)
.L_465:
        /*0054*/ 	.word	0x00000008
.L_466:


//--------------------- .nv.info._ZN7cutlass13device_kernelIN5flash19enable_sm80_to_sm89INS1_16FlashAttnBwdSm80INS1_25CollectiveMainloopBwdSm80ILi2ELi2EN4cute5tupleIJNS5_1CILi64EEENS7_ILi128EEES8_EEENS_10bfloat16_tEfNS_4arch4Sm80ELb0ELb1ELb0ELb0ELb1ELb0ELb0ELb0ELi2ELi2ELi4ELi2ELb1EEENS1_24CollectiveEpilogueBwdGQAISA_fSD_Li256ELb0ELb1EEENS1_19SingleTileSchedulerILb0ELb0ELb0ELi128EEEEEEEEEvNT_6ParamsE --------------------------
	.section	.nv.info._ZN7cutlass13device_kernelIN5flash19enable_sm80_to_sm89INS1_16FlashAttnBwdSm80INS1_25CollectiveMainloopBwdSm80ILi2ELi2EN4cute5tupleIJNS5_1CILi64EEENS7_ILi128EEES8_EEENS_10bfloat16_tEfNS_4arch4Sm80ELb0ELb1ELb0ELb0ELb1ELb0ELb0ELb0ELi2ELi2ELi4ELi2ELb1EEENS1_24CollectiveEpilogueBwdGQAISA_fSD_Li256ELb0ELb1EEENS1_19SingleTileSchedulerILb0ELb0ELb0ELi128EEEEEEEEEvNT_6ParamsE,"",@"SHT_CUDA_INFO"
	.sectionflags	@""
	.align	4


	//----- nvinfo : EIATTR_CUDA_API_VERSION
	.align		4
        /*0000*/ 	.byte	0x04, 0x37
        /*0002*/ 	.short	(.L_468 - .L_467)
.L_467:
        /*0004*/ 	.word	0x00000082


	//----- nvinfo : EIATTR_KPARAM_INFO
	.align		4
.L_468:
        /*0008*/ 	.byte	0x04, 0x17
        /*000a*/ 	.short	(.L_470 - .L_469)
.L_469:
        /*000c*/ 	.word	0x00000000
        /*0010*/ 	.short	0x0000
        /*0012*/ 	.short	0x0000
        /*0014*/ 	.byte	0x00, 0xf0, 0xe1, 0x09


	//----- nvinfo : EIATTR_SPARSE_MMA_MASK
	.align		4
.L_470:
        /*0018*/ 	.byte	0x03, 0x50
        /*001a*/ 	.short	0x0000


	//----- nvinfo : EIATTR_MAXREG_COUNT
	.align		4
        /*001c*/ 	.byte	0x03, 0x1b
        /*001e*/ 	.short	0x00ff


	//----- nvinfo : EIATTR_MERCURY_ISA_VERSION
	.align		4
        /*0020*/ 	.byte	0x03, 0x5f
        /*0022*/ 	.short	0x0101


	//----- nvinfo : EIATTR_VRC_CTA_INIT_COUNT
	.align		4
        /*0024*/ 	.byte	0x02, 0x4a
	.zero		1
	.zero		1


	//----- nvinfo : EIATTR_EXIT_INSTR_OFFSETS
	.align		4
        /*0028*/ 	.byte	0x04, 0x1c
        /*002a*/ 	.short	(.L_472 - .L_471)


	//   ....[0]....
.L_471:
        /*002c*/ 	.word	0x00000010


	//----- nvinfo : EIATTR_MAX_THREADS
	.align		4
.L_472:
        /*0030*/ 	.byte	0x04, 0x05
        /*0032*/ 	.short	(.L_474 - .L_473)
.L_473:
        /*0034*/ 	.word	0x00000100
        /*0038*/ 	.word	0x00000001
        /*003c*/ 	.word	0x00000001


	//----- nvinfo : EIATTR_CBANK_PARAM_SIZE
	.align		4
.L_474:
        /*0040*/ 	.byte	0x03, 0x19
        /*0042*/ 	.short	0x0278


	//----- nvinfo : EIATTR_PARAM_CBANK
	.align		4
        /*0044*/ 	.byte	0x04, 0x0a
        /*0046*/ 	.short	(.L_476 - .L_475)
	.align		4
.L_475:
        /*0048*/ 	.word	index@(.nv.constant0._ZN7cutlass13device_kernelIN5flash19enable_sm80_to_sm89INS1_16FlashAttnBwdSm80INS1_25CollectiveMainloopBwdSm80ILi2ELi2EN4cute5tupleIJNS5_1CILi64EEENS7_ILi128EEES8_EEENS_10bfloat16_tEfNS_4arch4Sm80ELb0ELb1ELb0ELb0ELb1ELb0ELb0ELb0ELi2ELi2ELi4ELi2ELb1EEENS1_24CollectiveEpilogueBwdGQAISA_fSD_Li256ELb0ELb1EEENS1_19SingleTileSchedulerILb0ELb0ELb0ELi128EEEEEEEEEvNT_6ParamsE)
        /*004c*/ 	.short	0x0380
        /*004e*/ 	.short	0x0278


	//----- nvinfo : EIATTR_SW_WAR
	.align		4
.L_476:
        /*0050*/ 	.byte	0x04, 0x36
        /*0052*/ 	.short	(.L_478 - .L_477)
.L_477:
        /*0054*/ 	.word	0x00000008
.L_478:


//--------------------- .nv.info._ZN7cutlass13device_kernelIN5flash19enable_sm80_to_sm89INS1_16FlashAttnBwdSm80INS1_25CollectiveMainloopBwdSm80ILi2ELi2EN4cute5tupleIJNS5_1CILi64EEENS7_ILi128EEES8_EEENS_10bfloat16_tEfNS_4arch4Sm80ELb0ELb1ELb0ELb1ELb0ELb0ELb0ELb0ELi2ELi2ELi4ELi2ELb1EEENS1_21CollectiveEpilogueBwdISA_SB_SD_Li256ELb1ELb0ELi2EEENS1_19SingleTileSchedulerILb1ELb0ELb0ELi128EEEEEEEEEvNT_6ParamsE --------------------------
	.section	.nv.info._ZN7cutlass13device_kernelIN5flash19enable_sm80_to_sm89INS1_16FlashAttnBwdSm80INS1_25CollectiveMainloopBwdSm80ILi2ELi2EN4cute5tupleIJNS5_1CILi64EEENS7_ILi128EEES8_EEENS_10bfloat16_tEfNS_4arch4Sm80ELb0ELb1ELb0ELb1ELb0ELb0ELb0ELb0ELi2ELi2ELi4ELi2ELb1EEENS1_21CollectiveEpilogueBwdISA_SB_SD_Li256ELb1ELb0ELi2EEENS1_19SingleTileSchedulerILb1ELb0ELb0ELi128EEEEEEEEEvNT_6ParamsE,"",@"SHT_CUDA_INFO"
	.sectionflags	@""
	.align	4


	//----- nvinfo : EIATTR_CUDA_API_VERSION
	.align		4
        /*0000*/ 	.byte	0x04, 0x37
        /*0002*/ 	.short	(.L_480 - .L_479)
.L_479:
        /*0004*/ 	.word	0x00000082


	//----- nvinfo : EIATTR_KPARAM_INFO
	.align		4
.L_480:
        /*0008*/ 	.byte	0x04, 0x17
        /*000a*/ 	.short	(.L_482 - .L_481)
.L_481:
        /*000c*/ 	.word	0x00000000
        /*0010*/ 	.short	0x0000
        /*0012*/ 	.short	0x0000
        /*0014*/ 	.byte	0x00, 0xf0, 0xc1, 0x09


	//----- nvinfo : EIATTR_SPARSE_MMA_MASK
	.align		4
.L_482:
        /*0018*/ 	.byte	0x03, 0x50
        /*001a*/ 	.short	0x0000


	//----- nvinfo : EIATTR_MAXREG_COUNT
	.align		4
        /*001c*/ 	.byte	0x03, 0x1b
        /*001e*/ 	.short	0x00ff


	//----- nvinfo : EIATTR_MERCURY_ISA_VERSION
	.align		4
        /*0020*/ 	.byte	0x03, 0x5f
        /*0022*/ 	.short	0x0101


	//----- nvinfo : EIATTR_VRC_CTA_INIT_COUNT
	.align		4
        /*0024*/ 	.byte	0x02, 0x4a
	.zero		1
	.zero		1


	//----- nvinfo : EIATTR_EXIT_INSTR_OFFSETS
	.align		4
        /*0028*/ 	.byte	0x04, 0x1c
        /*002a*/ 	.short	(.L_484 - .L_483)


	//   ....[0]....
.L_483:
        /*002c*/ 	.word	0x00000010


	//----- nvinfo : EIATTR_MAX_THREADS
	.align		4
.L_484:
        /*0030*/ 	.byte	0x04, 0x05
        /*0032*/ 	.short	(.L_486 - .L_485)
.L_485:
        /*0034*/ 	.word	0x00000100
        /*0038*/ 	.word	0x00000001
        /*003c*/ 	.word	0x00000001


	//----- nvinfo : EIATTR_CBANK_PARAM_SIZE
	.align		4
.L_486:
        /*0040*/ 	.byte	0x03, 0x19
        /*0042*/ 	.short	0x0270


	//----- nvinfo : EIATTR_PARAM_CBANK
	.align		4
        /*0044*/ 	.byte	0x04, 0x0a
        /*0046*/ 	.short	(.L_488 - .L_487)
	.align		4
.L_487:
        /*0048*/ 	.word	index@(.nv.constant0._ZN7cutlass13device_kernelIN5flash19enable_sm80_to_sm89INS1_16FlashAttnBwdSm80INS1_25CollectiveMainloopBwdSm80ILi2ELi2EN4cute5tupleIJNS5_1CILi64EEENS7_ILi128EEES8_EEENS_10bfloat16_tEfNS_4arch4Sm80ELb0ELb1ELb0ELb1ELb0ELb0ELb0ELb0ELi2ELi2ELi4ELi2ELb1EEENS1_21CollectiveEpilogueBwdISA_SB_SD_Li256ELb1ELb0ELi2EEENS1_19SingleTileSchedulerILb1ELb0ELb0ELi128EEEEEEEEEvNT_6ParamsE)
        /*004c*/ 	.short	0x0380
        /*004e*/ 	.short	0x0270


	//----- nvinfo : EIATTR_SW_WAR
	.align		4
.L_488:
        /*0050*/ 	.byte	0x04, 0x36
        /*0052*/ 	.short	(.L_490 - .L_489)
.L_489:
        /*0054*/ 	.word	0x00000008
.L_490:


//--------------------- .nv.info._ZN7cutlass13device_kernelIN5flash19enable_sm80_to_sm89INS1_16FlashAttnBwdSm80INS1_25CollectiveMainloopBwdSm80ILi2ELi2EN4cute5tupleIJNS5_1CILi64EEENS7_ILi128EEES8_EEENS_10bfloat16_tEfNS_4arch4Sm80ELb0ELb1ELb0ELb1ELb1ELb0ELb0ELb0ELi2ELi2ELi4ELi2ELb1EEENS1_21CollectiveEpilogueBwdISA_SB_SD_Li256ELb1ELb0ELi2EEENS1_19SingleTileSchedulerILb1ELb0ELb0ELi128EEEEEEEEEvNT_6ParamsE --------------------------
	.section	.nv.info._ZN7cutlass13device_kernelIN5flash19enable_sm80_to_sm89INS1_16FlashAttnBwdSm80INS1_25CollectiveMainloopBwdSm80ILi2ELi2EN4cute5tupleIJNS5_1CILi64EEENS7_ILi128EEES8_EEENS_10bfloat16_tEfNS_4arch4Sm80ELb0ELb1ELb0ELb1ELb1ELb0ELb0ELb0ELi2ELi2ELi4ELi2ELb1EEENS1_21CollectiveEpilogueBwdISA_SB_SD_Li256ELb1ELb0ELi2EEENS1_19SingleTileSchedulerILb1ELb0ELb0ELi128EEEEEEEEEvNT_6ParamsE,"",@"SHT_CUDA_INFO"
	.sectionflags	@""
	.align	4


	//----- nvinfo : EIATTR_CUDA_API_VERSION
	.align		4
        /*0000*/ 	.byte	0x04, 0x37
        /*0002*/ 	.short	(.L_492 - .L_491)
.L_491:
        /*0004*/ 	.word	0x00000082


	//----- nvinfo : EIATTR_KPARAM_INFO
	.align		4
.L_492:
        /*0008*/ 	.byte	0x04, 0x17
        /*000a*/ 	.short	(.L_494 - .L_493)
.L_493:
        /*000c*/ 	.word	0x00000000
        /*0010*/ 	.short	0x0000
        /*0012*/ 	.short	0x0000
        /*0014*/ 	.byte	0x00, 0xf0, 0xc1, 0x09


	//----- nvinfo : EIATTR_SPARSE_MMA_MASK
	.align		4
.L_494:
        /*0018*/ 	.byte	0x03, 0x50
        /*001a*/ 	.short	0x0000


	//----- nvinfo : EIATTR_MAXREG_COUNT
	.align		4
        /*001c*/ 	.byte	0x03, 0x1b
        /*001e*/ 	.short	0x00ff


	//----- nvinfo : EIATTR_MERCURY_ISA_VERSION
	.align		4
        /*0020*/ 	.byte	0x03, 0x5f
        /*0022*/ 	.short	0x0101


	//----- nvinfo : EIATTR_VRC_CTA_INIT_COUNT
	.align		4
        /*0024*/ 	.byte	0x02, 0x4a
	.zero		1
	.zero		1


	//----- nvinfo : EIATTR_EXIT_INSTR_OFFSETS
	.align		4
        /*0028*/ 	.byte	0x04, 0x1c
        /*002a*/ 	.short	(.L_496 - .L_495)


	//   ....[0]....
.L_495:
        /*002c*/ 	.word	0x00000010


	//----- nvinfo : EIATTR_MAX_THREADS
	.align		4
.L_496:
        /*0030*/ 	.byte	0x04, 0x05
        /*0032*/ 	.short	(.L_498 - .L_497)
.L_497:
        /*0034*/ 	.word	0x00000100
        /*0038*/ 	.word	0x00000001
        /*003c*/ 	.word	0x00000001


	//----- nvinfo : EIATTR_CBANK_PARAM_SIZE
	.align		4
.L_498:
        /*0040*/ 	.byte	0x03, 0x19
        /*0042*/ 	.short	0x0270


	//----- nvinfo : EIATTR_PARAM_CBANK
	.align		4
        /*0044*/ 	.byte	0x04, 0x0a
        /*0046*/ 	.short	(.L_500 - .L_499)
	.align		4
.L_499:
        /*0048*/ 	.word	index@(.nv.constant0._ZN7cutlass13device_kernelIN5flash19enable_sm80_to_sm89INS1_16FlashAttnBwdSm80INS1_25CollectiveMainloopBwdSm80ILi2ELi2EN4cute5tupleIJNS5_1CILi64EEENS7_ILi128EEES8_EEENS_10bfloat16_tEfNS_4arch4Sm80ELb0ELb1ELb0ELb1ELb1ELb0ELb0ELb0ELi2ELi2ELi4ELi2ELb1EEENS1_21CollectiveEpilogueBwdISA_SB_SD_Li256ELb1ELb0ELi2EEENS1_19SingleTileSchedulerILb1ELb0ELb0ELi128EEEEEEEEEvNT_6ParamsE)
        /*004c*/ 	.short	0x0380
        /*004e*/ 	.short	0x0270


	//----- nvinfo : EIATTR_SW_WAR
	.align		4
.L_500:
        /*0050*/ 	.byte	0x04, 0x36
        /*0052*/ 	.short	(.L_502 - .L_501)
.L_501:
        /*0054*/ 	.word	0x00000008
.L_502:


//--------------------- .nv.info._ZN7cutlass13device_kernelIN5flash19enable_sm80_to_sm89INS1_16FlashAttnBwdSm80INS1_25CollectiveMainloopBwdSm80ILi2ELi2EN4cute5tupleIJNS5_1CILi64EEENS7_ILi128EEES8_EEENS_10bfloat16_tEfNS_4arch4Sm80ELb0ELb1ELb0ELb1ELb0ELb0ELb0ELb0ELi2ELi2ELi4ELi2ELb1EEENS1_24CollectiveEpilogueBwdGQAISA_fSD_Li256ELb1ELb0EEENS1_19SingleTileSchedulerILb1ELb0ELb0ELi128EEEEEEEEEvNT_6ParamsE --------------------------
	.section	.nv.info._ZN7cutlass13device_kernelIN5flash19enable_sm80_to_sm89INS1_16FlashAttnBwdSm80INS1_25CollectiveMainloopBwdSm80ILi2ELi2EN4cute5tupleIJNS5_1CILi64EEENS7_ILi128EEES8_EEENS_10bfloat16_tEfNS_4arch4Sm80ELb0ELb1ELb0ELb1ELb0ELb0ELb0ELb0ELi2ELi2ELi4ELi2ELb1EEENS1_24CollectiveEpilogueBwdGQAISA_fSD_Li256ELb1ELb0EEENS1_19SingleTileSchedulerILb1ELb0ELb0ELi128EEEEEEEEEvNT_6ParamsE,"",@"SHT_CUDA_INFO"
	.sectionflags	@""
	.align	4


	//----- nvinfo : EIATTR_CUDA_API_VERSION
	.align		4
        /*0000*/ 	.byte	0x04, 0x37
        /*0002*/ 	.short	(.L_504 - .L_503)
.L_503:
        /*0004*/ 	.word	0x00000082


	//----- nvinfo : EIATTR_KPARAM_INFO
	.align		4
.L_504:
        /*0008*/ 	.byte	0x04, 0x17
        /*000a*/ 	.short	(.L_506 - .L_505)
.L_505:
        /*000c*/ 	.word	0x00000000
        /*0010*/ 	.short	0x0000
        /*0012*/ 	.short	0x0000
        /*0014*/ 	.byte	0x00, 0xf0, 0xe1, 0x09


	//----- nvinfo : EIATTR_SPARSE_MMA_MASK
	.align		4
.L_506:
        /*0018*/ 	.byte	0x03, 0x50
        /*001a*/ 	.short	0x0000


	//----- nvinfo : EIATTR_MAXREG_COUNT
	.align		4
        /*001c*/ 	.byte	0x03, 0x1b
        /*001e*/ 	.short	0x00ff


	//----- nvinfo : EIATTR_MERCURY_ISA_VERSION
	.align		4
        /*0020*/ 	.byte	0x03, 0x5f
        /*0022*/ 	.short	0x0101


	//----- nvinfo : EIATTR_VRC_CTA_INIT_COUNT
	.align		4
        /*0024*/ 	.byte	0x02, 0x4a
	.zero		1
	.zero		1


	//----- nvinfo : EIATTR_EXIT_INSTR_OFFSETS
	.align		4
        /*0028*/ 	.byte	0x04, 0x1c
        /*002a*/ 	.short	(.L_508 - .L_507)


	//   ....[0]....
.L_507:
        /*002c*/ 	.word	0x00000010


	//----- nvinfo : EIATTR_MAX_THREADS
	.align		4
.L_508:
        /*0030*/ 	.byte	0x04, 0x05
        /*0032*/ 	.short	(.L_510 - .L_509)
.L_509:
        /*0034*/ 	.word	0x00000100
        /*0038*/ 	.word	0x00000001
        /*003c*/ 	.word	0x00000001


	//----- nvinfo : EIATTR_CBANK_PARAM_SIZE
	.align		4
.L_510:
        /*0040*/ 	.byte	0x03, 0x19
        /*0042*/ 	.short	0x0278


	//----- nvinfo : EIATTR_PARAM_CBANK
	.align		4
        /*0044*/ 	.byte	0x04, 0x0a
        /*0046*/ 	.short	(.L_512 - .L_511)
	.align		4
.L_511:
        /*0048*/ 	.word	index@(.nv.constant0._ZN7cutlass13device_kernelIN5flash19enable_sm80_to_sm89INS1_16FlashAttnBwdSm80INS1_25CollectiveMainloopBwdSm80ILi2ELi2EN4cute5tupleIJNS5_1CILi64EEENS7_ILi128EEES8_EEENS_10bfloat16_tEfNS_4arch4Sm80ELb0ELb1ELb0ELb1ELb0ELb0ELb0ELb0ELi2ELi2ELi4ELi2ELb1EEENS1_24CollectiveEpilogueBwdGQAISA_fSD_Li256ELb1ELb0EEENS1_19SingleTileSchedulerILb1ELb0ELb0ELi128EEEEEEEEEvNT_6ParamsE)
        /*004c*/ 	.short	0x0380
        /*004e*/ 	.short	0x0278


	//----- nvinfo : EIATTR_SW_WAR
	.align		4
.L_512:
        /*0050*/ 	.byte	0x04, 0x36
        /*0052*/ 	.short	(.L_514 - .L_513)
.L_513:
        /*0054*/ 	.word	0x00000008
.L_514:


//--------------------- .nv.info._ZN7cutlass13device_kernelIN5flash19enable_sm80_to_sm89INS1_16FlashAttnBwdSm80INS1_25CollectiveMainloopBwdSm80ILi2ELi2EN4cute5tupleIJNS5_1CILi64EEENS7_ILi128EEES8_EEENS_10bfloat16_tEfNS_4arch4Sm80ELb0ELb1ELb0ELb1ELb1ELb0ELb0ELb0ELi2ELi2ELi4ELi2ELb1EEENS1_24CollectiveEpilogueBwdGQAISA_fSD_Li256ELb1ELb1EEENS1_19SingleTileSchedulerILb1ELb0ELb0ELi128EEEEEEEEEvNT_6ParamsE --------------------------
	.section	.nv.info._ZN7cutlass13device_kernelIN5flash19enable_sm80_to_sm89INS1_16FlashAttnBwdSm80INS1_25CollectiveMainloopBwdSm80ILi2ELi2EN4cute5tupleIJNS5_1CILi64EEENS7_ILi128EEES8_EEENS_10bfloat16_tEfNS_4arch4Sm80ELb0ELb1ELb0ELb1ELb1ELb0ELb0ELb0ELi2ELi2ELi4ELi2ELb1EEENS1_24CollectiveEpilogueBwdGQAISA_fSD_Li256ELb1ELb1EEENS1_19SingleTileSchedulerILb1ELb0ELb0ELi128EEEEEEEEEvNT_6ParamsE,"",@"SHT_CUDA_INFO"
	.sectionflags	@""
	.align	4


	//----- nvinfo : EIATTR_CUDA_API_VERSION
	.align		4
        /*0000*/ 	.byte	0x04, 0x37
        /*0002*/ 	.short	(.L_516 - .L_515)
.L_515:
        /*0004*/ 	.word	0x00000082


	//----- nvinfo : EIATTR_KPARAM_INFO
	.align		4
.L_516:
        /*0008*/ 	.byte	0x04, 0x17
        /*000a*/ 	.short	(.L_518 - .L_517)
.L_517:
        /*000c*/ 	.word	0x00000000
        /*0010*/ 	.short	0x0000
        /*0012*/ 	.short	0x0000
        /*0014*/ 	.byte	0x00, 0xf0, 0xe1, 0x09


	//----- nvinfo : EIATTR_SPARSE_MMA_MASK
	.align		4
.L_518:
        /*0018*/ 	.byte	0x03, 0x50
        /*001a*/ 	.short	0x0000


	//----- nvinfo : EIATTR_MAXREG_COUNT
	.align		4
        /*001c*/ 	.byte	0x03, 0x1b
        /*001e*/ 	.short	0x00ff


	//----- nvinfo : EIATTR_MERCURY_ISA_VERSION
	.align		4
        /*0020*/ 	.byte	0x03, 0x5f
        /*0022*/ 	.short	0x0101


	//----- nvinfo : EIATTR_VRC_CTA_INIT_COUNT
	.align		4
        /*0024*/ 	.byte	0x02, 0x4a
	.zero		1
	.zero		1


	//----- nvinfo : EIATTR_EXIT_INSTR_OFFSETS
	.align		4
        /*0028*/ 	.byte	0x04, 0x1c
        /*002a*/ 	.short	(.L_520 - .L_519)


	//   ....[0]....
.L_519:
        /*002c*/ 	.word	0x00000010


	//----- nvinfo : EIATTR_MAX_THREADS
	.align		4
.L_520:
        /*0030*/ 	.byte	0x04, 0x05
        /*0032*/ 	.short	(.L_522 - .L_521)
.L_521:
        /*0034*/ 	.word	0x00000100
        /*0038*/ 	.word	0x00000001
        /*003c*/ 	.word	0x00000001


	//----- nvinfo : EIATTR_CBANK_PARAM_SIZE
	.align		4
.L_522:
        /*0040*/ 	.byte	0x03, 0x19
        /*0042*/ 	.short	0x0278


	//----- nvinfo : EIATTR_PARAM_CBANK
	.align		4
        /*0044*/ 	.byte	0x04, 0x0a
        /*0046*/ 	.short	(.L_524 - .L_523)
	.align		4
.L_523:
        /*0048*/ 	.word	index@(.nv.constant0._ZN7cutlass13device_kernelIN5flash19enable_sm80_to_sm89INS1_16FlashAttnBwdSm80INS1_25CollectiveMainloopBwdSm80ILi2ELi2EN4cute5tupleIJNS5_1CILi64EEENS7_ILi128EEES8_EEENS_10bfloat16_tEfNS_4arch4Sm80ELb0ELb1ELb0ELb1ELb1ELb0ELb0ELb0ELi2ELi2ELi4ELi2ELb1EEENS1_24CollectiveEpilogueBwdGQAISA_fSD_Li256ELb1ELb1EEENS1_19SingleTileSchedulerILb1ELb0ELb0ELi128EEEEEEEEEvNT_6ParamsE)
        /*004c*/ 	.short	0x0380
        /*004e*/ 	.short	0x0278


	//----- nvinfo : EIATTR_SW_WAR
	.align		4
.L_524:
        /*0050*/ 	.byte	0x04, 0x36
        /*0052*/ 	.short	(.L_526 - .L_525)
.L_525:
        /*0054*/ 	.word	0x00000008
.L_526:


//--------------------- .nv.info._ZN7cutlass13device_kernelIN5flash19enable_sm80_to_sm89INS1_16FlashAttnBwdSm80INS1_25CollectiveMainloopBwdSm80ILi2ELi2EN4cute5tupleIJNS5_1CILi64EEENS7_ILi128EEES8_EEENS_10bfloat16_tEfNS_4arch4Sm80ELb1ELb0ELb0ELb0ELb0ELb0ELb0ELb0ELi2ELi2ELi4ELi2ELb1EEENS1_21CollectiveEpilogueBwdISA_SB_SD_Li256ELb0ELb0ELi2EEENS1_25SingleTileBwdLPTSchedulerILb0ELi128ELb0EEEEEEEEEvNT_6ParamsE --------------------------
	.section	.nv.info._ZN7cutlass13device_kernelIN5flash19enable_sm80_to_sm89INS1_16FlashAttnBwdSm80INS1_25CollectiveMainloopBwdSm80ILi2ELi2EN4cute5tupleIJNS5_1CILi64EEENS7_ILi128EEES8_EEENS_10bfloat16_tEfNS_4arch4Sm80ELb1ELb0ELb0ELb0ELb0ELb0ELb0ELb0ELi2ELi2ELi4ELi2ELb1EEENS1_21CollectiveEpilogueBwdISA_SB_SD_Li256ELb0ELb0ELi2EEENS1_25SingleTileBwdLPTSchedulerILb0ELi128ELb0EEEEEEEEEvNT_6ParamsE,"",@"SHT_CUDA_INFO"
	.sectionflags	@""
	.align	4


	//----- nvinfo : EIATTR_CUDA_API_VERSION
	.align		4
        /*0000*/ 	.byte	0x04, 0x37
        /*0002*/ 	.short	(.L_528 - .L_527)
.L_527:
        /*0004*/ 	.word	0x00000082


	//----- nvinfo : EIATTR_KPARAM_INFO
	.align		4
.L_528:
        /*0008*/ 	.byte	0x04, 0x17
        /*000a*/ 	.short	(.L_530 - .L_529)
.L_529:
        /*000c*/ 	.word	0x00000000
        /*0010*/ 	.short	0x0000
        /*0012*/ 	.short	0x0000
        /*0014*/ 	.byte	0x00, 0xf0, 0x21, 0x0a


	//----- nvinfo : EIATTR_SPARSE_MMA_MASK
	.align		4
.L_530:
        /*0018*/ 	.byte	0x03, 0x50
        /*001a*/ 	.short	0x0000


	//----- nvinfo : EIATTR_MAXREG_COUNT
	.align		4
        /*001c*/ 	.byte	0x03, 0x1b
        /*001e*/ 	.short	0x00ff


	//----- nvinfo : EIATTR_MERCURY_ISA_VERSION
	.align		4
        /*0020*/ 	.byte	0x03, 0x5f
        /*0022*/ 	.short	0x0101


	//----- nvinfo : EIATTR_VRC_CTA_INIT_COUNT
	.align		4
        /*0024*/ 	.byte	0x02, 0x4a
	.zero		1
	.zero		1


	//----- nvinfo : EIATTR_EXIT_INSTR_OFFSETS
	.align		4
        /*0028*/ 	.byte	0x04, 0x1c
        /*002a*/ 	.short	(.L_532 - .L_531)


	//   ....[0]....
.L_531:
        /*002c*/ 	.word	0x00000010


	//----- nvinfo : EIATTR_MAX_THREADS
	.align		4
.L_532:
        /*0030*/ 	.byte	0x04, 0x05
        /*0032*/ 	.short	(.L_534 - .L_533)
.L_533:
        /*0034*/ 	.word	0x00000100
        /*0038*/ 	.word	0x00000001
        /*003c*/ 	.word	0x00000001


	//----- nvinfo : EIATTR_CBANK_PARAM_SIZE
	.align		4
.L_534:
        /*0040*/ 	.byte	0x03, 0x19
        /*0042*/ 	.short	0x0288


	//----- nvinfo : EIATTR_PARAM_CBANK
	.align		4
        /*0044*/ 	.byte	0x04, 0x0a
        /*0046*/ 	.short	(.L_536 - .L_535)
	.align		4
.L_535:
        /*0048*/ 	.word	index@(.nv.constant0._ZN7cutlass13device_kernelIN5flash19enable_sm80_to_sm89INS1_16FlashAttnBwdSm80INS1_25CollectiveMainloopBwdSm80ILi2ELi2EN4cute5tupleIJNS5_1CILi64EEENS7_ILi128EEES8_EEENS_10bfloat16_tEfNS_4arch4Sm80ELb1ELb0ELb0ELb0ELb0ELb0ELb0ELb0ELi2ELi2ELi4ELi2ELb1EEENS1_21CollectiveEpilogueBwdISA_SB_SD_Li256ELb0ELb0ELi2EEENS1_25SingleTileBwdLPTSchedulerILb0ELi128ELb0EEEEEEEEEvNT_6ParamsE)
        /*004c*/ 	.short	0x0380
        /*004e*/ 	.short	0x0288


	//----- nvinfo : EIATTR_SW_WAR
	.align		4
.L_536:
        /*0050*/ 	.byte	0x04, 0x36
        /*0052*/ 	.short	(.L_538 - .L_537)
.L_537:
        /*0054*/ 	.word	0x00000008
.L_538:


//--------------------- .nv.info._ZN7cutlass13device_kernelIN5flash19enable_sm80_to_sm89INS1_16FlashAttnBwdSm80INS1_25CollectiveMainloopBwdSm80ILi2ELi2EN4cute5tupleIJNS5_1CILi64EEENS7_ILi128EEES8_EEENS_10bfloat16_tEfNS_4arch4Sm80ELb1ELb0ELb0ELb0ELb1ELb0ELb0ELb0ELi2ELi2ELi4ELi2ELb1EEENS1_21CollectiveEpilogueBwdISA_SB_SD_Li256ELb0ELb0ELi2EEENS1_25SingleTileBwdLPTSchedulerILb0ELi128ELb1EEEEEEEEEvNT_6ParamsE --------------------------
	.section	.nv.info._ZN7cutlass13device_kernelIN5flash19enable_sm80_to_sm89INS1_16FlashAttnBwdSm80INS1_25CollectiveMainloopBwdSm80ILi2ELi2EN4cute5tupleIJNS5_1CILi64EEENS7_ILi128EEES8_EEENS_10bfloat16_tEfNS_4arch4Sm80ELb1ELb0ELb0ELb0ELb1ELb0ELb0ELb0ELi2ELi2ELi4ELi2ELb1EEENS1_21CollectiveEpilogueBwdISA_SB_SD_Li256ELb0ELb0ELi2EEENS1_25SingleTileBwdLPTSchedulerILb0ELi128ELb1EEEEEEEEEvNT_6ParamsE,"",@"SHT_CUDA_INFO"
	.sectionflags	@""
	.align	4


	//----- nvinfo : EIATTR_CUDA_API_VERSION
	.align		4
        /*0000*/ 	.byte	0x04, 0x37
        /*0002*/ 	.short	(.L_540 - .L_539)
.L_539:
        /*0004*/ 	.word	0x00000082


	//----- nvinfo : EIATTR_KPARAM_INFO
	.align		4
.L_540:
        /*0008*/ 	.byte	0x04, 0x17
        /*000a*/ 	.short	(.L_542 - .L_541)
.L_541:
        /*000c*/ 	.word	0x00000000
        /*0010*/ 	.short	0x0000
        /*0012*/ 	.short	0x0000
        /*0014*/ 	.byte	0x00, 0xf0, 0x21, 0x0a


	//----- nvinfo : EIATTR_SPARSE_MMA_MASK
	.align		4
.L_542:
        /*0018*/ 	.byte	0x03, 0x50
        /*001a*/ 	.short	0x0000


	//----- nvinfo : EIATTR_MAXREG_COUNT
	.align		4
        /*001c*/ 	.byte	0x03, 0x1b
        /*001e*/ 	.short	0x00ff


	//----- nvinfo : EIATTR_MERCURY_ISA_VERSION
	.align		4
        /*0020*/ 	.byte	0x03, 0x5f
        /*0022*/ 	.short	0x0101


	//----- nvinfo : EIATTR_VRC_CTA_INIT_COUNT
	.align		4
        /*0024*/ 	.byte	0x02, 0x4a
	.zero		1
	.zero		1


	//----- nvinfo : EIATTR_EXIT_INSTR_OFFSETS
	.align		4
        /*0028*/ 	.byte	0x04, 0x1c
        /*002a*/ 	.short	(.L_544 - .L_543)


	//   ....[0]....
.L_543:
        /*002c*/ 	.word	0x00000010


	//----- nvinfo : EIATTR_MAX_THREADS
	.align		4
.L_544:
        /*0030*/ 	.byte	0x04, 0x05
        /*0032*/ 	.short	(.L_546 - .L_545)
.L_545:
        /*0034*/ 	.word	0x00000100
        /*0038*/ 	.word	0x00000001
        /*003c*/ 	.word	0x00000001


	//----- nvinfo : EIATTR_CBANK_PARAM_SIZE
	.align		4
.L_546:
        /*0040*/ 	.byte	0x03, 0x19
        /*0042*/ 	.short	0x0288


	//----- nvinfo : EIATTR_PARAM_CBANK
	.align		4
        /*0044*/ 	.byte	0x04, 0x0a
        /*0046*/ 	.short	(.L_548 - .L_547)
	.align		4
.L_547:
        /*0048*/ 	.word	index@(.nv.constant0._ZN7cutlass13device_kernelIN5flash19enable_sm80_to_sm89INS1_16FlashAttnBwdSm80INS1_25CollectiveMainloopBwdSm80ILi2ELi2EN4cute5tupleIJNS5_1CILi64EEENS7_ILi128EEES8_EEENS_10bfloat16_tEfNS_4arch4Sm80ELb1ELb0ELb0ELb0ELb1ELb0ELb0ELb0ELi2ELi2ELi4ELi2ELb1EEENS1_21CollectiveEpilogueBwdISA_SB_SD_Li256ELb0ELb0ELi2EEENS1_25SingleTileBwdLPTSchedulerILb0ELi128ELb1EEEEEEEEEvNT_6ParamsE)
        /*004c*/ 	.short	0x0380
        /*004e*/ 	.short	0x0288


	//----- nvinfo : EIATTR_SW_WAR
	.align		4
.L_548:
        /*0050*/ 	.byte	0x04, 0x36
        /*0052*/ 	.short	(.L_550 - .L_549)
.L_549:
        /*0054*/ 	.word	0x00000008
.L_550:


//--------------------- .nv.info._ZN7cutlass13device_kernelIN5flash19enable_sm80_to_sm89INS1_16FlashAttnBwdSm80INS1_25CollectiveMainloopBwdSm80ILi2ELi2EN4cute5tupleIJNS5_1CILi64EEENS7_ILi128EEES8_EEENS_10bfloat16_tEfNS_4arch4Sm80ELb1ELb0ELb0ELb0ELb0ELb0ELb0ELb0ELi2ELi2ELi4ELi2ELb1EEENS1_24CollectiveEpilogueBwdGQAISA_fSD_Li256ELb0ELb0EEENS1_25SingleTileBwdLPTSchedulerILb0ELi128ELb0EEEEEEEEEvNT_6ParamsE --------------------------
	.section	.nv.info._ZN7cutlass13device_kernelIN5flash19enable_sm80_to_sm89INS1_16FlashAttnBwdSm80INS1_25CollectiveMainloopBwdSm80ILi2ELi2EN4cute5tupleIJNS5_1CILi64EEENS7_ILi128EEES8_EEENS_10bfloat16_tEfNS_4arch4Sm80ELb1ELb0ELb0ELb0ELb0ELb0ELb0ELb0ELi2ELi2ELi4ELi2ELb1EEENS1_24CollectiveEpilogueBwdGQAISA_fSD_Li256ELb0ELb0EEENS1_25SingleTileBwdLPTSchedulerILb0ELi128ELb0EEEEEEEEEvNT_6ParamsE,"",@"SHT_CUDA_INFO"
	.sectionflags	@""
	.align	4


	//----- nvinfo : EIATTR_CUDA_API_VERSION
	.align		4
        /*0000*/ 	.byte	0x04, 0x37
        /*0002*/ 	.short	(.L_552 - .L_551)
.L_551:
        /*0004*/ 	.word	0x00000082


	//----- nvinfo : EIATTR_KPARAM_INFO
	.align		4
.L_552:
        /*0008*/ 	.byte	0x04, 0x17
        /*000a*/ 	.short	(.L_554 - .L_553)
.L_553:
        /*000c*/ 	.word	0x00000000
        /*0010*/ 	.short	0x0000
        /*0012*/ 	.short	0x0000
        /*0014*/ 	.byte	0x00, 0xf0, 0x41, 0x0a


	//----- nvinfo : EIATTR_SPARSE_MMA_MASK
	.align		4
.L_554:
        /*0018*/ 	.byte	0x03, 0x50
        /*001a*/ 	.short	0x0000


	//----- nvinfo : EIATTR_MAXREG_COUNT
	.align		4
        /*001c*/ 	.byte	0x03, 0x1b
        /*001e*/ 	.short	0x00ff


	//----- nvinfo : EIATTR_MERCURY_ISA_VERSION
	.align		4
        /*0020*/ 	.byte	0x03, 0x5f
        /*0022*/ 	.short	0x0101


	//----- nvinfo : EIATTR_VRC_CTA_INIT_COUNT
	.align		4
        /*0024*/ 	.byte	0x02, 0x4a
	.zero		1
	.zero		1


	//----- nvinfo : EIATTR_EXIT_INSTR_OFFSETS
	.align		4
        /*0028*/ 	.byte	0x04, 0x1c
        /*002a*/ 	.short	(.L_556 - .L_555)


	//   ....[0]....
.L_555:
        /*002c*/ 	.word	0x00000010


	//----- nvinfo : EIATTR_MAX_THREADS
	.align		4
.L_556:
        /*0030*/ 	.byte	0x04, 0x05
        /*0032*/ 	.short	(.L_558 - .L_557)
.L_557:
        /*0034*/ 	.word	0x00000100
        /*0038*/ 	.word	0x00000001
        /*003c*/ 	.word	0x00000001


	//----- nvinfo : EIATTR_CBANK_PARAM_SIZE
	.align		4
.L_558:
        /*0040*/ 	.byte	0x03, 0x19
        /*0042*/ 	.short	0x0290


	//----- nvinfo : EIATTR_PARAM_CBANK
	.align		4
        /*0044*/ 	.byte	0x04, 0x0a
        /*0046*/ 	.short	(.L_560 - .L_559)
	.align		4
.L_559:
        /*0048*/ 	.word	index@(.nv.constant0._ZN7cutlass13device_kernelIN5flash19enable_sm80_to_sm89INS1_16FlashAttnBwdSm80INS1_25CollectiveMainloopBwdSm80ILi2ELi2EN4cute5tupleIJNS5_1CILi64EEENS7_ILi128EEES8_EEENS_10bfloat16_tEfNS_4arch4Sm80ELb1ELb0ELb0ELb0ELb0ELb0ELb0ELb0ELi2ELi2ELi4ELi2ELb1EEENS1_24CollectiveEpilogueBwdGQAISA_fSD_Li256ELb0ELb0EEENS1_25SingleTileBwdLPTSchedulerILb0ELi128ELb0EEEEEEEEEvNT_6ParamsE)
        /*004c*/ 	.short	0x0380
        /*004e*/ 	.short	0x0290


	//----- nvinfo : EIATTR_SW_WAR
	.align		4
.L_560:
        /*0050*/ 	.byte	0x04, 0x36
        /*0052*/ 	.short	(.L_562 - .L_561)
.L_561:
        /*0054*/ 	.word	0x00000008
.L_562:


//--------------------- .nv.info._ZN7cutlass13device_kernelIN5flash19enable_sm80_to_sm89INS1_16FlashAttnBwdSm80INS1_25CollectiveMainloopBwdSm80ILi2ELi2EN4cute5tupleIJNS5_1CILi64EEENS7_ILi128EEES8_EEENS_10bfloat16_tEfNS_4arch4Sm80ELb1ELb0ELb0ELb0ELb1ELb0ELb0ELb0ELi2ELi2ELi4ELi2ELb1EEENS1_24CollectiveEpilogueBwdGQAISA_fSD_Li256ELb0ELb1EEENS1_25SingleTileBwdLPTSchedulerILb0ELi128ELb1EEEEEEEEEvNT_6ParamsE --------------------------
	.section	.nv.info._ZN7cutlass13device_kernelIN5flash19enable_sm80_to_sm89INS1_16FlashAttnBwdSm80INS1_25CollectiveMainloopBwdSm80ILi2ELi2EN4cute5tupleIJNS5_1CILi64EEENS7_ILi128EEES8_EEENS_10bfloat16_tEfNS_4arch4Sm80ELb1ELb0ELb0ELb0ELb1ELb0ELb0ELb0ELi2ELi2ELi4ELi2ELb1EEENS1_24CollectiveEpilogueBwdGQAISA_fSD_Li256ELb0ELb1EEENS1_25SingleTileBwdLPTSchedulerILb0ELi128ELb1EEEEEEEEEvNT_6ParamsE,"",@"SHT_CUDA_INFO"
	.sectionflags	@""
	.align	4


	//----- nvinfo : EIATTR_CUDA_API_VERSION
	.align		4
        /*0000*/ 	.byte	0x04, 0x37
        /*0002*/ 	.short	(.L_564 - .L_563)
.L_563:
        /*0004*/ 	.word	0x00000082


	//----- nvinfo : EIATTR_KPARAM_INFO
	.align		4
.L_564:
        /*0008*/ 	.byte	0x04, 0x17
        /*000a*/ 	.short	(.L_566 - .L_565)
.L_565:
        /*000c*/ 	.word	0x00000000
        /*0010*/ 	.short	0x0000
        /*0012*/ 	.short	0x0000
        /*0014*/ 	.byte	0x00, 0xf0, 0x41, 0x0a


	//----- nvinfo : EIATTR_SPARSE_MMA_MASK
	.align		4
.L_566:
        /*0018*/ 	.byte	0x03, 0x50
        /*001a*/ 	.short	0x0000


	//----- nvinfo : EIATTR_MAXREG_COUNT
	.align		4
        /*001c*/ 	.byte	0x03, 0x1b
        /*001e*/ 	.short	0x00ff


	//----- nvinfo : EIATTR_MERCURY_ISA_VERSION
	.align		4
        /*0020*/ 	.byte	0x03, 0x5f
        /*0022*/ 	.short	0x0101


	//----- nvinfo : EIATTR_VRC_CTA_INIT_COUNT
	.align		4
        /*0024*/ 	.byte	0x02, 0x4a
	.zero		1
	.zero		1


	//----- nvinfo : EIATTR_EXIT_INSTR_OFFSETS
	.align		4
        /*0028*/ 	.byte	0x04, 0x1c
        /*002a*/ 	.short	(.L_568 - .L_567)


	//   ....[0]....
.L_567:
        /*002c*/ 	.word	0x00000010


	//----- nvinfo : EIATTR_MAX_THREADS
	.align		4
.L_568:
        /*0030*/ 	.byte	0x04, 0x05
        /*0032*/ 	.short	(.L_570 - .L_569)
.L_569:
        /*0034*/ 	.word	0x00000100
        /*0038*/ 	.word	0x00000001
        /*003c*/ 	.word	0x00000001


	//----- nvinfo : EIATTR_CBANK_PARAM_SIZE
	.align		4
.L_570:
        /*0040*/ 	.byte	0x03, 0x19
        /*0042*/ 	.short	0x0290


	//----- nvinfo : EIATTR_PARAM_CBANK
	.align		4
        /*0044*/ 	.byte	0x04, 0x0a
        /*0046*/ 	.short	(.L_572 - .L_571)
	.align		4
.L_571:
        /*0048*/ 	.word	index@(.nv.constant0._ZN7cutlass13device_kernelIN5flash19enable_sm80_to_sm89INS1_16FlashAttnBwdSm80INS1_25CollectiveMainloopBwdSm80ILi2ELi2EN4cute5tupleIJNS5_1CILi64EEENS7_ILi128EEES8_EEENS_10bfloat16_tEfNS_4arch4Sm80ELb1ELb0ELb0ELb0ELb1ELb0ELb0ELb0ELi2ELi2ELi4ELi2ELb1EEENS1_24CollectiveEpilogueBwdGQAISA_fSD_Li256ELb0ELb1EEENS1_25SingleTileBwdLPTSchedulerILb0ELi128ELb1EEEEEEEEEvNT_6ParamsE)
        /*004c*/ 	.short	0x0380
        /*004e*/ 	.short	0x0290


	//----- nvinfo : EIATTR_SW_WAR
	.align		4
.L_572:
        /*0050*/ 	.byte	0x04, 0x36
        /*0052*/ 	.short	(.L_574 - .L_573)
.L_573:
        /*0054*/ 	.word	0x00000008
.L_574:


//--------------------- .nv.info._ZN7cutlass13device_kernelIN5flash22FlashAttnBwdPreprocessIN4cute5tupleIJNS3_1CILi64EEES6_EEENS_10bfloat16_tEfNS_4arch4Sm80ELb1ELb0EEEEEvNT_6ParamsE --------------------------
	.section	.nv.info._ZN7cutlass13device_kernelIN5flash22FlashAttnBwdPreprocessIN4cute5tupleIJNS3_1CILi64EEES6_EEENS_10bfloat16_tEfNS_4arch4Sm80ELb1ELb0EEEEEvNT_6ParamsE,"",@"SHT_CUDA_INFO"
	.sectionflags	@""
	.align	4


	//----- nvinfo : EIATTR_CUDA_API_VERSION
	.align		4
        /*0000*/ 	.byte	0x04, 0x37
        /*0002*/ 	.short	(.L_576 - .L_575)
.L_575:
        /*0004*/ 	.word	0x00000082


	//----- nvinfo : EIATTR_KPARAM_INFO
	.align		4
.L_576:
        /*0008*/ 	.byte	0x04, 0x17
        /*000a*/ 	.short	(.L_578 - .L_577)
.L_577:
        /*000c*/ 	.word	0x00000000
        /*0010*/ 	.short	0x0000
        /*0012*/ 	.short	0x0000
        /*0014*/ 	.byte	0x00, 0xf0, 0xc1, 0x03


	//----- nvinfo : EIATTR_SPARSE_MMA_MASK
	.align		4
.L_578:
        /*0018*/ 	.byte	0x03, 0x50
        /*001a*/ 	.short	0x0000


	//----- nvinfo : EIATTR_MAXREG_COUNT
	.align		4
        /*001c*/ 	.byte	0x03, 0x1b
        /*001e*/ 	.short	0x0080


	//----- nvinfo : EIATTR_MERCURY_ISA_VERSION
	.align		4
        /*0020*/ 	.byte	0x03, 0x5f
        /*0022*/ 	.short	0x0101


	//----- nvinfo : EIATTR_COOP_GROUP_MASK_REGIDS
	.align		4
        /*0024*/ 	.byte	0x04, 0x29
        /*0026*/ 	.short	(.L_580 - .L_579)


	//   ....[0]....
.L_579:
        /*0028*/ 	.word	0xffffffff


	//   ....[1]....
        /*002c*/ 	.word	0xffffffff


	//   ....[2]....
        /*0030*/ 	.word	0xffffffff


	//   ....[3]....
        /*0034*/ 	.word	0xffffffff


	//   ....[4]....
        /*0038*/ 	.word	0xffffffff


	//   ....[5]....
        /*003c*/ 	.word	0xffffffff


	//----- nvinfo : EIATTR_COOP_GROUP_INSTR_OFFSETS
	.align		4
.L_580:
        /*0040*/ 	.byte	0x04, 0x28
        /*0042*/ 	.short	(.L_582 - .L_581)


	//   ....[0]....
.L_581:
        /*0044*/ 	.word	0x00000960


	//   ....[1]....
        /*0048*/ 	.word	0x00000970


	//   ....[2]....
        /*004c*/ 	.word	0x000009c0


	//   ....[3]....
        /*0050*/ 	.word	0x000009d0


	//   ....[4]....
        /*0054*/ 	.word	0x00000a30


	//   ....[5]....
        /*0058*/ 	.word	0x00000a40


	//----- nvinfo : EIATTR_VRC_CTA_INIT_COUNT
	.align		4
.L_582:
        /*005c*/ 	.byte	0x02, 0x4a
	.zero		1
	.zero		1


	//----- nvinfo : EIATTR_EXIT_INSTR_OFFSETS
	.align		4
        /*0060*/ 	.byte	0x04, 0x1c
        /*0062*/ 	.short	(.L_584 - .L_583)


	//   ....[0]....
.L_583:
        /*0064*/ 	.word	0x00000df0


	//   ....[1]....
        /*0068*/ 	.word	0x00000e70


	//----- nvinfo : EIATTR_MAX_THREADS
	.align		4
.L_584:
        /*006c*/ 	.byte	0x04, 0x05
        /*006e*/ 	.short	(.L_586 - .L_585)
.L_585:
        /*0070*/ 	.word	0x00000100
        /*0074*/ 	.word	0x00000001
        /*0078*/ 	.word	0x00000001


	//----- nvinfo : EIATTR_CRS_STACK_SIZE
	.align		4
.L_586:
        /*007c*/ 	.byte	0x04, 0x1e
        /*007e*/ 	.short	(.L_588 - .L_587)
.L_587:
        /*0080*/ 	.word	0x00000000


	//----- nvinfo : EIATTR_CBANK_PARAM_SIZE
	.align		4
.L_588:
        /*0084*/ 	.byte	0x03, 0x19
        /*0086*/ 	.short	0x00f0


	//----- nvinfo : EIATTR_PARAM_CBANK
	.align		4
        /*0088*/ 	.byte	0x04, 0x0a
        /*008a*/ 	.short	(.L_590 - .L_589)
	.align		4
.L_589:
        /*008c*/ 	.word	index@(.nv.constant0._ZN7cutlass13device_kernelIN5flash22FlashAttnBwdPreprocessIN4cute5tupleIJNS3_1CILi64EEES6_EEENS_10bfloat16_tEfNS_4arch4Sm80ELb1ELb0EEEEEvNT_6ParamsE)
        /*0090*/ 	.short	0x0380
        /*0092*/ 	.short	0x00f0


	//----- nvinfo : EIATTR_SW_WAR
	.align		4
.L_590:
        /*0094*/ 	.byte	0x04, 0x36
        /*0096*/ 	.short	(.L_592 - .L_591)
.L_591:
        /*0098*/ 	.word	0x00000008
.L_592:


//--------------------- .nv.info._ZN7cutlass13device_kernelIN5flash19enable_sm80_to_sm89INS1_16FlashAttnBwdSm80INS1_25CollectiveMainloopBwdSm80ILi2ELi2EN4cute5tupleIJNS5_1CILi64EEENS7_ILi128EEES8_EEENS_10bfloat16_tEfNS_4arch4Sm80ELb1ELb0ELb0ELb1ELb0ELb0ELb0ELb0ELi2ELi2ELi4ELi2ELb1EEENS1_21CollectiveEpilogueBwdISA_SB_SD_Li256ELb1ELb0ELi2EEENS1_25SingleTileBwdLPTSchedulerILb1ELi128ELb0EEEEEEEEEvNT_6ParamsE --------------------------
	.section	.nv.info._ZN7cutlass13device_kernelIN5flash19enable_sm80_to_sm89INS1_16FlashAttnBwdSm80INS1_25CollectiveMainloopBwdSm80ILi2ELi2EN4cute5tupleIJNS5_1CILi64EEENS7_ILi128EEES8_EEENS_10bfloat16_tEfNS_4arch4Sm80ELb1ELb0ELb0ELb1ELb0ELb0ELb0ELb0ELi2ELi2ELi4ELi2ELb1EEENS1_21CollectiveEpilogueBwdISA_SB_SD_Li256ELb1ELb0ELi2EEENS1_25SingleTileBwdLPTSchedulerILb1ELi128ELb0EEEEEEEEEvNT_6ParamsE,"",@"SHT_CUDA_INFO"
	.sectionflags	@""
	.align	4


	//----- nvinfo : EIATTR_CUDA_API_VERSION
	.align		4
        /*0000*/ 	.byte	0x04, 0x37
        /*0002*/ 	.short	(.L_594 - .L_593)
.L_593:
        /*0004*/ 	.word	0x00000082


	//----- nvinfo : EIATTR_KPARAM_INFO
	.align		4
.L_594:
        /*0008*/ 	.byte	0x04, 0x17
        /*000a*/ 	.short	(.L_596 - .L_595)
.L_595:
        /*000c*/ 	.word	0x00000000
        /*0010*/ 	.short	0x0000
        /*0012*/ 	.short	0x0000
        /*0014*/ 	.byte	0x00, 0xf0, 0x21, 0x0a


	//----- nvinfo : EIATTR_SPARSE_MMA_MASK
	.align		4
.L_596:
        /*0018*/ 	.byte	0x03, 0x50
        /*001a*/ 	.short	0x0000


	//----- nvinfo : EIATTR_MAXREG_COUNT
	.align		4
        /*001c*/ 	.byte	0x03, 0x1b
        /*001e*/ 	.short	0x00ff


	//----- nvinfo : EIATTR_MERCURY_ISA_VERSION
	.align		4
        /*0020*/ 	.byte	0x03, 0x5f
        /*0022*/ 	.short	0x0101


	//----- nvinfo : EIATTR_VRC_CTA_INIT_COUNT
	.align		4
        /*0024*/ 	.byte	0x02, 0x4a
	.zero		1
	.zero		1


	//----- nvinfo : EIATTR_EXIT_INSTR_OFFSETS
	.align		4
        /*0028*/ 	.byte	0x04, 0x1c
        /*002a*/ 	.short	(.L_598 - .L_597)


	//   ....[0]....
.L_597:
        /*002c*/ 	.word	0x00000010


	//----- nvinfo : EIATTR_MAX_THREADS
	.align		4
.L_598:
        /*0030*/ 	.byte	0x04, 0x05
        /*0032*/ 	.short	(.L_600 - .L_599)
.L_599:
        /*0034*/ 	.word	0x00000100
        /*0038*/ 	.word	0x00000001
        /*003c*/ 	.word	0x00000001


	//----- nvinfo : EIATTR_CBANK_PARAM_SIZE
	.align		4
.L_600:
        /*0040*/ 	.byte	0x03, 0x19
        /*0042*/ 	.short	0x0288


	//----- nvinfo : EIATTR_PARAM_CBANK
	.align		4
        /*0044*/ 	.byte	0x04, 0x0a
        /*0046*/ 	.short	(.L_602 - .L_601)
	.align		4
.L_601:
        /*0048*/ 	.word	index@(.nv.constant0._ZN7cutlass13device_kernelIN5flash19enable_sm80_to_sm89INS1_16FlashAttnBwdSm80INS1_25CollectiveMainloopBwdSm80ILi2ELi2EN4cute5tupleIJNS5_1CILi64EEENS7_ILi128EEES8_EEENS_10bfloat16_tEfNS_4arch4Sm80ELb1ELb0ELb0ELb1ELb0ELb0ELb0ELb0ELi2ELi2ELi4ELi2ELb1EEENS1_21CollectiveEpilogueBwdISA_SB_SD_Li256ELb1ELb0ELi2EEENS1_25SingleTileBwdLPTSchedulerILb1ELi128ELb0EEEEEEEEEvNT_6ParamsE)
        /*004c*/ 	.short	0x0380
        /*004e*/ 	.short	0x0288


	//----- nvinfo : EIATTR_SW_WAR
	.align		4
.L_602:
        /*0050*/ 	.byte	0x04, 0x36
        /*0052*/ 	.short	(.L_604 - .L_603)
.L_603:
        /*0054*/ 	.word	0x00000008
.L_604:


//--------------------- .nv.info._ZN7cutlass13device_kernelIN5flash19enable_sm80_to_sm89INS1_16FlashAttnBwdSm80INS1_25CollectiveMainloopBwdSm80ILi2ELi2EN4cute5tupleIJNS5_1CILi64EEENS7_ILi128EEES8_EEENS_10bfloat16_tEfNS_4arch4Sm80ELb1ELb0ELb0ELb1ELb1ELb0ELb0ELb0ELi2ELi2ELi4ELi2ELb1EEENS1_21CollectiveEpilogueBwdISA_SB_SD_Li256ELb1ELb0ELi2EEENS1_25SingleTileBwdLPTSchedulerILb1ELi128ELb1EEEEEEEEEvNT_6ParamsE --------------------------
	.section	.nv.info._ZN7cutlass13device_kernelIN5flash19enable_sm80_to_sm89INS1_16FlashAttnBwdSm80INS1_25CollectiveMainloopBwdSm80ILi2ELi2EN4cute5tupleIJNS5_1CILi64EEENS7_ILi128EEES8_EEENS_10bfloat16_tEfNS_4arch4Sm80ELb1ELb0ELb0ELb1ELb1ELb0ELb0ELb0ELi2ELi2ELi4ELi2ELb1EEENS1_21CollectiveEpilogueBwdISA_SB_SD_Li256ELb1ELb0ELi2EEENS1_25SingleTileBwdLPTSchedulerILb1ELi128ELb1EEEEEEEEEvNT_6ParamsE,"",@"SHT_CUDA_INFO"
	.sectionflags	@""
	.align	4


	//----- nvinfo : EIATTR_CUDA_API_VERSION
	.align		4
        /*0000*/ 	.byte	0x04, 0x37
        /*0002*/ 	.short	(.L_606 - .L_605)
.L_605:
        /*0004*/ 	.word	0x00000082


	//----- nvinfo : EIATTR_KPARAM_INFO
	.align		4
.L_606:
        /*0008*/ 	.byte	0x04, 0x17
        /*000a*/ 	.short	(.L_608 - .L_607)
.L_607:
        /*000c*/ 	.word	0x00000000
        /*0010*/ 	.short	0x0000
        /*0012*/ 	.short	0x0000
        /*0014*/ 	.byte	0x00, 0xf0, 0x21, 0x0a


	//----- nvinfo : EIATTR_SPARSE_MMA_MASK
	.align		4
.L_608:
        /*0018*/ 	.byte	0x03, 0x50
        /*001a*/ 	.short	0x0000


	//----- nvinfo : EIATTR_MAXREG_COUNT
	.align		4
        /*001c*/ 	.byte	0x03, 0x1b
        /*001e*/ 	.short	0x00ff


	//----- nvinfo : EIATTR_MERCURY_ISA_VERSION
	.align		4
        /*0020*/ 	.byte	0x03, 0x5f
        /*0022*/ 	.short	0x0101


	//----- nvinfo : EIATTR_VRC_CTA_INIT_COUNT
	.align		4
        /*0024*/ 	.byte	0x02, 0x4a
	.zero		1
	.zero		1


	//----- nvinfo : EIATTR_EXIT_INSTR_OFFSETS
	.align		4
        /*0028*/ 	.byte	0x04, 0x1c
        /*002a*/ 	.short	(.L_610 - .L_609)


	//   ....[0]....
.L_609:
        /*002c*/ 	.word	0x00000010


	//----- nvinfo : EIATTR_MAX_THREADS
	.align		4
.L_610:
        /*0030*/ 	.byte	0x04, 0x05
        /*0032*/ 	.short	(.L_612 - .L_611)
.L_611:
        /*0034*/ 	.word	0x00000100
        /*0038*/ 	.word	0x00000001
        /*003c*/ 	.word	0x00000001


	//----- nvinfo : EIATTR_CBANK_PARAM_SIZE
	.align		4
.L_612:
        /*0040*/ 	.byte	0x03, 0x19
        /*0042*/ 	.short	0x0288


	//----- nvinfo : EIATTR_PARAM_CBANK
	.align		4
        /*0044*/ 	.byte	0x04, 0x0a
        /*0046*/ 	.short	(.L_614 - .L_613)
	.align		4
.L_613:
        /*0048*/ 	.word	index@(.nv.constant0._ZN7cutlass13device_kernelIN5flash19enable_sm80_to_sm89INS1_16FlashAttnBwdSm80INS1_25CollectiveMainloopBwdSm80ILi2ELi2EN4cute5tupleIJNS5_1CILi64EEENS7_ILi128EEES8_EEENS_10bfloat16_tEfNS_4arch4Sm80ELb1ELb0ELb0ELb1ELb1ELb0ELb0ELb0ELi2ELi2ELi4ELi2ELb1EEENS1_21CollectiveEpilogueBwdISA_SB_SD_Li256ELb1ELb0ELi2EEENS1_25SingleTileBwdLPTSchedulerILb1ELi128ELb1EEEEEEEEEvNT_6ParamsE)
        /*004c*/ 	.short	0x0380
        /*004e*/ 	.short	0x0288


	//----- nvinfo : EIATTR_SW_WAR
	.align		4
.L_614:
        /*0050*/ 	.byte	0x04, 0x36
        /*0052*/ 	.short	(.L_616 - .L_615)
.L_615:
        /*0054*/ 	.word	0x00000008
.L_616:


//--------------------- .nv.info._ZN7cutlass13device_kernelIN5flash19enable_sm80_to_sm89INS1_16FlashAttnBwdSm80INS1_25CollectiveMainloopBwdSm80ILi2ELi2EN4cute5tupleIJNS5_1CILi64EEENS7_ILi128EEES8_EEENS_10bfloat16_tEfNS_4arch4Sm80ELb1ELb0ELb0ELb1ELb0ELb0ELb0ELb0ELi2ELi2ELi4ELi2ELb1EEENS1_24CollectiveEpilogueBwdGQAISA_fSD_Li256ELb1ELb0EEENS1_25SingleTileBwdLPTSchedulerILb1ELi128ELb0EEEEEEEEEvNT_6ParamsE --------------------------
	.section	.nv.info._ZN7cutlass13device_kernelIN5flash19enable_sm80_to_sm89INS1_16FlashAttnBwdSm80INS1_25CollectiveMainloopBwdSm80ILi2ELi2EN4cute5tupleIJNS5_1CILi64EEENS7_ILi128EEES8_EEENS_10bfloat16_tEfNS_4arch4Sm80ELb1ELb0ELb0ELb1ELb0ELb0ELb0ELb0ELi2ELi2ELi4ELi2ELb1EEENS1_24CollectiveEpilogueBwdGQAISA_fSD_Li256ELb1ELb0EEENS1_25SingleTileBwdLPTSchedulerILb1ELi128ELb0EEEEEEEEEvNT_6ParamsE,"",@"SHT_CUDA_INFO"
	.sectionflags	@""
	.align	4


	//----- nvinfo : EIATTR_CUDA_API_VERSION
	.align		4
        /*0000*/ 	.byte	0x04, 0x37
        /*0002*/ 	.short	(.L_618 - .L_617)
.L_617:
        /*0004*/ 	.word	0x00000082


	//----- nvinfo : EIATTR_KPARAM_INFO
	.align		4
.L_618:
        /*0008*/ 	.byte	0x04, 0x17
        /*000a*/ 	.short	(.L_620 - .L_619)
.L_619:
        /*000c*/ 	.word	0x00000000
        /*0010*/ 	.short	0x0000
        /*0012*/ 	.short	0x0000
        /*0014*/ 	.byte	0x00, 0xf0, 0x41, 0x0a


	//----- nvinfo : EIATTR_SPARSE_MMA_MASK
	.align		4
.L_620:
        /*0018*/ 	.byte	0x03, 0x50
        /*001a*/ 	.short	0x0000


	//----- nvinfo : EIATTR_MAXREG_COUNT
	.align		4
        /*001c*/ 	.byte	0x03, 0x1b
        /*001e*/ 	.short	0x00ff


	//----- nvinfo : EIATTR_MERCURY_ISA_VERSION
	.align		4
        /*0020*/ 	.byte	0x03, 0x5f
        /*0022*/ 	.short	0x0101


	//----- nvinfo : EIATTR_VRC_CTA_INIT_COUNT
	.align		4
        /*0024*/ 	.byte	0x02, 0x4a
	.zero		1
	.zero		1


	//----- nvinfo : EIATTR_EXIT_INSTR_OFFSETS
	.align		4
        /*0028*/ 	.byte	0x04, 0x1c
        /*002a*/ 	.short	(.L_622 - .L_621)


	//   ....[0]....
.L_621:
        /*002c*/ 	.word	0x00000010


	//----- nvinfo : EIATTR_MAX_THREADS
	.align		4
.L_622:
        /*0030*/ 	.byte	0x04, 0x05
        /*0032*/ 	.short	(.L_624 - .L_623)
.L_623:
        /*0034*/ 	.word	0x00000100
        /*0038*/ 	.word	0x00000001
        /*003c*/ 	.word	0x00000001


	//----- nvinfo : EIATTR_CBANK_PARAM_SIZE
	.align		4
.L_624:
        /*0040*/ 	.byte	0x03, 0x19
        /*0042*/ 	.short	0x0290


	//----- nvinfo : EIATTR_PARAM_CBANK
	.align		4
        /*0044*/ 	.byte	0x04, 0x0a
        /*0046*/ 	.short	(.L_626 - .L_625)
	.align		4
.L_625:
        /*0048*/ 	.word	index@(.nv.constant0._ZN7cutlass13device_kernelIN5flash19enable_sm80_to_sm89INS1_16FlashAttnBwdSm80INS1_25CollectiveMainloopBwdSm80ILi2ELi2EN4cute5tupleIJNS5_1CILi64EEENS7_ILi128EEES8_EEENS_10bfloat16_tEfNS_4arch4Sm80ELb1ELb0ELb0ELb1ELb0ELb0ELb0ELb0ELi2ELi2ELi4ELi2ELb1EEENS1_24CollectiveEpilogueBwdGQAISA_fSD_Li256ELb1ELb0EEENS1_25SingleTileBwdLPTSchedulerILb1ELi128ELb0EEEEEEEEEvNT_6ParamsE)
        /*004c*/ 	.short	0x0380
        /*004e*/ 	.short	0x0290


	//----- nvinfo : EIATTR_SW_WAR
	.align		4
.L_626:
        /*0050*/ 	.byte	0x04, 0x36
        /*0052*/ 	.short	(.L_628 - .L_627)
.L_627:
        /*0054*/ 	.word	0x00000008
.L_628:


//--------------------- .nv.info._ZN7cutlass13device_kernelIN5flash32FlashAttnBwdPostprocessConvertdQIN4cute5tupleIJNS3_1CILi64EEES6_EEENS_10bfloat16_tEfNS_4arch4Sm80ELi256ENS3_8TiledMMAINS3_8MMA_AtomIJNS3_30SM80_16x8x16_F32BF16BF16F32_TNEEEENS3_6LayoutINS4_IJNS5_ILi2EEENS5_ILi4EEENS5_ILi1EEEEEENS4_IJSI_SG_NS5_ILi0EEEEEEEENS4_IJNS5_ILi32EEES6_NS5_ILi16EEEEEEEELb0EEEEEvNT_6ParamsE --------------------------
	.section	.nv.info._ZN7cutlass13device_kernelIN5flash32FlashAttnBwdPostprocessConvertdQIN4cute5tupleIJNS3_1CILi64EEES6_EEENS_10bfloat16_tEfNS_4arch4Sm80ELi256ENS3_8TiledMMAINS3_8MMA_AtomIJNS3_30SM80_16x8x16_F32BF16BF16F32_TNEEEENS3_6LayoutINS4_IJNS5_ILi2EEENS5_ILi4EEENS5_ILi1EEEEEENS4_IJSI_SG_NS5_ILi0EEEEEEEENS4_IJNS5_ILi32EEES6_NS5_ILi16EEEEEEEELb0EEEEEvNT_6ParamsE,"",@"SHT_CUDA_INFO"
	.sectionflags	@""
	.align	4


	//----- nvinfo : EIATTR_CUDA_API_VERSION
	.align		4
        /*0000*/ 	.byte	0x04, 0x37
        /*0002*/ 	.short	(.L_630 - .L_629)
.L_629:
        /*0004*/ 	.word	0x00000082


	//----- nvinfo : EIATTR_KPARAM_INFO
	.align		4
.L_630:
        /*0008*/ 	.byte	0x04, 0x17
        /*000a*/ 	.short	(.L_632 - .L_631)
.L_631:
        /*000c*/ 	.word	0x00000000
        /*0010*/ 	.short	0x0000
        /*0012*/ 	.short	0x0000
        /*0014*/ 	.byte	0x00, 0xf0, 0xc1, 0x01


	//----- nvinfo : EIATTR_SPARSE_MMA_MASK
	.align		4
.L_632:
        /*0018*/ 	.byte	0x03, 0x50
        /*001a*/ 	.short	0x0000


	//----- nvinfo : EIATTR_MAXREG_COUNT
	.align		4
        /*001c*/ 	.byte	0x03, 0x1b
        /*001e*/ 	.short	0x0080


	//----- nvinfo : EIATTR_NUM_BARRIERS
	.align		4
        /*0020*/ 	.byte	0x02, 0x4c
        /*0022*/ 	.byte	0x01
	.zero		1


	//----- nvinfo : EIATTR_MERCURY_ISA_VERSION
	.align		4
        /*0024*/ 	.byte	0x03, 0x5f
        /*0026*/ 	.short	0x0101


	//----- nvinfo : EIATTR_VRC_CTA_INIT_COUNT
	.align		4
        /*0028*/ 	.byte	0x02, 0x4a
	.zero		1
	.zero		1


	//----- nvinfo : EIATTR_EXIT_INSTR_OFFSETS
	.align		4
        /*002c*/ 	.byte	0x04, 0x1c
        /*002e*/ 	.short	(.L_634 - .L_633)


	//   ....[0]....
.L_633:
        /*0030*/ 	.word	0x00000280


	//   ....[1]....
        /*0034*/ 	.word	0x00000b10


	//   ....[2]....
        /*0038*/ 	.word	0x00000be0


	//----- nvinfo : EIATTR_MAX_THREADS
	.align		4
.L_634:
        /*003c*/ 	.byte	0x04, 0x05
        /*003e*/ 	.short	(.L_636 - .L_635)
.L_635:
        /*0040*/ 	.word	0x00000100
        /*0044*/ 	.word	0x00000001
        /*0048*/ 	.word	0x00000001


	//----- nvinfo : EIATTR_CRS_STACK_SIZE
	.align		4
.L_636:
        /*004c*/ 	.byte	0x04, 0x1e
        /*004e*/ 	.short	(.L_638 - .L_637)
.L_637:
        /*0050*/ 	.word	0x00000000


	//----- nvinfo : EIATTR_CBANK_PARAM_SIZE
	.align		4
.L_638:
        /*0054*/ 	.byte	0x03, 0x19
        /*0056*/ 	.short	0x0070


	//----- nvinfo : EIATTR_PARAM_CBANK
	.align		4
        /*0058*/ 	.byte	0x04, 0x0a
        /*005a*/ 	.short	(.L_640 - .L_639)
	.align		4
.L_639:
        /*005c*/ 	.word	index@(.nv.constant0._ZN7cutlass13device_kernelIN5flash32FlashAttnBwdPostprocessConvertdQIN4cute5tupleIJNS3_1CILi64EEES6_EEENS_10bfloat16_tEfNS_4arch4Sm80ELi256ENS3_8TiledMMAINS3_8MMA_AtomIJNS3_30SM80_16x8x16_F32BF16BF16F32_TNEEEENS3_6LayoutINS4_IJNS5_ILi2EEENS5_ILi4EEENS5_ILi1EEEEEENS4_IJSI_SG_NS5_ILi0EEEEEEEENS4_IJNS5_ILi32EEES6_NS5_ILi16EEEEEEEELb0EEEEEvNT_6ParamsE)
        /*0060*/ 	.short	0x0380
        /*0062*/ 	.short	0x0070


	//----- nvinfo : EIATTR_SW_WAR
	.align		4
.L_640:
        /*0064*/ 	.byte	0x04, 0x36
        /*0066*/ 	.short	(.L_642 - .L_641)
.L_641:
        /*0068*/ 	.word	0x00000008
.L_642:


//--------------------- .nv.info._ZN7cutlass13device_kernelIN5flash19enable_sm80_to_sm89INS1_16FlashAttnBwdSm80INS1_25CollectiveMainloopBwdSm80ILi2ELi2EN4cute5tupleIJNS5_1CILi64EEENS7_ILi128EEES8_EEENS_10bfloat16_tEfNS_4arch4Sm80ELb1ELb0ELb0ELb1ELb1ELb0ELb0ELb0ELi2ELi2ELi4ELi2ELb1EEENS1_24CollectiveEpilogueBwdGQAISA_fSD_Li256ELb1ELb1EEENS1_25SingleTileBwdLPTSchedulerILb1ELi128ELb1EEEEEEEEEvNT_6ParamsE --------------------------
	.section	.nv.info._ZN7cutlass13device_kernelIN5flash19enable_sm80_to_sm89INS1_16FlashAttnBwdSm80INS1_25CollectiveMainloopBwdSm80ILi2ELi2EN4cute5tupleIJNS5_1CILi64EEENS7_ILi128EEES8_EEENS_10bfloat16_tEfNS_4arch4Sm80ELb1ELb0ELb0ELb1ELb1ELb0ELb0ELb0ELi2ELi2ELi4ELi2ELb1EEENS1_24CollectiveEpilogueBwdGQAISA_fSD_Li256ELb1ELb1EEENS1_25SingleTileBwdLPTSchedulerILb1ELi128ELb1EEEEEEEEEvNT_6ParamsE,"",@"SHT_CUDA_INFO"
	.sectionflags	@""
	.align	4


	//----- nvinfo : EIATTR_CUDA_API_VERSION
	.align		4
        /*0000*/ 	.byte	0x04, 0x37
        /*0002*/ 	.short	(.L_644 - .L_643)
.L_643:
        /*0004*/ 	.word	0x00000082


	//----- nvinfo : EIATTR_KPARAM_INFO
	.align		4
.L_644:
        /*0008*/ 	.byte	0x04, 0x17
        /*000a*/ 	.short	(.L_646 - .L_645)
.L_645:
        /*000c*/ 	.word	0x00000000
        /*0010*/ 	.short	0x0000
        /*0012*/ 	.short	0x0000
        /*0014*/ 	.byte	0x00, 0xf0, 0x41, 0x0a


	//----- nvinfo : EIATTR_SPARSE_MMA_MASK
	.align		4
.L_646:
        /*0018*/ 	.byte	0x03, 0x50
        /*001a*/ 	.short	0x0000


	//----- nvinfo : EIATTR_MAXREG_COUNT
	.align		4
        /*001c*/ 	.byte	0x03, 0x1b
        /*001e*/ 	.short	0x00ff


	//----- nvinfo : EIATTR_MERCURY_ISA_VERSION
	.align		4
        /*0020*/ 	.byte	0x03, 0x5f
        /*0022*/ 	.short	0x0101


	//----- nvinfo : EIATTR_VRC_CTA_INIT_COUNT
	.align		4
        /*0024*/ 	.byte	0x02, 0x4a
	.zero		1
	.zero		1


	//----- nvinfo : EIATTR_EXIT_INSTR_OFFSETS
	.align		4
        /*0028*/ 	.byte	0x04, 0x1c
        /*002a*/ 	.short	(.L_648 - .L_647)


	//   ....[0]....
.L_647:
        /*002c*/ 	.word	0x00000010


	//----- nvinfo : EIATTR_MAX_THREADS
	.align		4
.L_648:
        /*0030*/ 	.byte	0x04, 0x05
        /*0032*/ 	.short	(.L_650 - .L_649)
.L_649:
        /*0034*/ 	.word	0x00000100
        /*0038*/ 	.word	0x00000001
        /*003c*/ 	.word	0x00000001


	//----- nvinfo : EIATTR_CBANK_PARAM_SIZE
	.align		4
.L_650:
        /*0040*/ 	.byte	0x03, 0x19
        /*0042*/ 	.short	0x0290


	//----- nvinfo : EIATTR_PARAM_CBANK
	.align		4
        /*0044*/ 	.byte	0x04, 0x0a
        /*0046*/ 	.short	(.L_652 - .L_651)
	.align		4
.L_651:
        /*0048*/ 	.word	index@(.nv.constant0._ZN7cutlass13device_kernelIN5flash19enable_sm80_to_sm89INS1_16FlashAttnBwdSm80INS1_25CollectiveMainloopBwdSm80ILi2ELi2EN4cute5tupleIJNS5_1CILi64EEENS7_ILi128EEES8_EEENS_10bfloat16_tEfNS_4arch4Sm80ELb1ELb0ELb0ELb1ELb1ELb0ELb0ELb0ELi2ELi2ELi4ELi2ELb1EEENS1_24CollectiveEpilogueBwdGQAISA_fSD_Li256ELb1ELb1EEENS1_25SingleTileBwdLPTSchedulerILb1ELi128ELb1EEEEEEEEEvNT_6ParamsE)
        /*004c*/ 	.short	0x0380
        /*004e*/ 	.short	0x0290


	//----- nvinfo : EIATTR_SW_WAR
	.align		4
.L_652:
        /*0050*/ 	.byte	0x04, 0x36
        /*0052*/ 	.short	(.L_654 - .L_653)
.L_653:
        /*0054*/ 	.word	0x00000008
.L_654:


//--------------------- .nv.info._ZN7cutlass13device_kernelIN5flash22FlashAttnBwdPreprocessIN4cute5tupleIJNS3_1CILi64EEES6_EEENS_10bfloat16_tEfNS_4arch4Sm80ELb1ELb1EEEEEvNT_6ParamsE --------------------------
	.section	.nv.info._ZN7cutlass13device_kernelIN5flash22FlashAttnBwdPreprocessIN4cute5tupleIJNS3_1CILi64EEES6_EEENS_10bfloat16_tEfNS_4arch4Sm80ELb1ELb1EEEEEvNT_6ParamsE,"",@"SHT_CUDA_INFO"
	.sectionflags	@""
	.align	4


	//----- nvinfo : EIATTR_CUDA_API_VERSION
	.align		4
        /*0000*/ 	.byte	0x04, 0x37
        /*0002*/ 	.short	(.L_656 - .L_655)
.L_655:
        /*0004*/ 	.word	0x00000082


	//----- nvinfo : EIATTR_KPARAM_INFO
	.align		4
.L_656:
        /*0008*/ 	.byte	0x04, 0x17
        /*000a*/ 	.short	(.L_658 - .L_657)
.L_657:
        /*000c*/ 	.word	0x00000000
        /*0010*/ 	.short	0x0000
        /*0012*/ 	.short	0x0000
        /*0014*/ 	.byte	0x00, 0xf0, 0xc1, 0x03


	//----- nvinfo : EIATTR_SPARSE_MMA_MASK
	.align		4
.L_658:
        /*0018*/ 	.byte	0x03, 0x50
        /*001a*/ 	.short	0x0000


	//----- nvinfo : EIATTR_MAXREG_COUNT
	.align		4
        /*001c*/ 	.byte	0x03, 0x1b
        /*001e*/ 	.short	0x0080


	//----- nvinfo : EIATTR_MERCURY_ISA_VERSION
	.align		4
        /*0020*/ 	.byte	0x03, 0x5f
        /*0022*/ 	.short	0x0101


	//----- nvinfo : EIATTR_COOP_GROUP_MASK_REGIDS
	.align		4
        /*0024*/ 	.byte	0x04, 0x29
        /*0026*/ 	.short	(.L_660 - .L_659)


	//   ....[0]....
.L_659:
        /*0028*/ 	.word	0xffffffff


	//   ....[1]....
        /*002c*/ 	.word	0xffffffff


	//   ....[2]....
        /*0030*/ 	.word	0xffffffff


	//   ....[3]....
        /*0034*/ 	.word	0xffffffff


	//   ....[4]....
        /*0038*/ 	.word	0xffffffff


	//   ....[5]....
        /*003c*/ 	.word	0xffffffff


	//----- nvinfo : EIATTR_COOP_GROUP_INSTR_OFFSETS
	.align		4
.L_660:
        /*0040*/ 	.byte	0x04, 0x28
        /*0042*/ 	.short	(.L_662 - .L_661)


	//   ....[0]....
.L_661:
        /*0044*/ 	.word	0x00000ba0


	//   ....[1]....
        /*0048*/ 	.word	0x00000bb0


	//   ....[2]....
        /*004c*/ 	.word	0x00000be0


	//   ....[3]....
        /*0050*/ 	.word	0x00000c00


	//   ....[4]....
        /*0054*/ 	.word	0x00000c50


	//   ....[5]....
        /*0058*/ 	.word	0x00000c70


	//----- nvinfo : EIATTR_VRC_CTA_INIT_COUNT
	.align		4
.L_662:
        /*005c*/ 	.byte	0x02, 0x4a
	.zero		1
	.zero		1


	//----- nvinfo : EIATTR_EXIT_INSTR_OFFSETS
	.align		4
        /*0060*/ 	.byte	0x04, 0x1c
        /*0062*/ 	.short	(.L_664 - .L_663)


	//   ....[0]....
.L_663:
        /*0064*/ 	.word	0x00000280


	//   ....[1]....
        /*0068*/ 	.word	0x000010d0


	//   ....[2]....
        /*006c*/ 	.word	0x00001150


	//----- nvinfo : EIATTR_MAX_THREADS
	.align		4
.L_664:
        /*0070*/ 	.byte	0x04, 0x05
        /*0072*/ 	.short	(.L_666 - .L_665)
.L_665:
        /*0074*/ 	.word	0x00000100
        /*0078*/ 	.word	0x00000001
        /*007c*/ 	.word	0x00000001


	//----- nvinfo : EIATTR_CRS_STACK_SIZE
	.align		4
.L_666:
        /*0080*/ 	.byte	0x04, 0x1e
        /*0082*/ 	.short	(.L_668 - .L_667)
.L_667:
        /*0084*/ 	.word	0x00000000


	//----- nvinfo : EIATTR_CBANK_PARAM_SIZE
	.align		4
.L_668:
        /*0088*/ 	.byte	0x03, 0x19
        /*008a*/ 	.short	0x00f0


	//----- nvinfo : EIATTR_PARAM_CBANK
	.align		4
        /*008c*/ 	.byte	0x04, 0x0a
        /*008e*/ 	.short	(.L_670 - .L_669)
	.align		4
.L_669:
        /*0090*/ 	.word	index@(.nv.constant0._ZN7cutlass13device_kernelIN5flash22FlashAttnBwdPreprocessIN4cute5tupleIJNS3_1CILi64EEES6_EEENS_10bfloat16_tEfNS_4arch4Sm80ELb1ELb1EEEEEvNT_6ParamsE)
        /*0094*/ 	.short	0x0380
        /*0096*/ 	.short	0x00f0


	//----- nvinfo : EIATTR_SW_WAR
	.align		4
.L_670:
        /*0098*/ 	.byte	0x04, 0x36
        /*009a*/ 	.short	(.L_672 - .L_671)
.L_671:
        /*009c*/ 	.word	0x00000008
.L_672:


//--------------------- .nv.info._ZN7cutlass13device_kernelIN5flash19enable_sm80_to_sm89INS1_16FlashAttnBwdSm80INS1_25CollectiveMainloopBwdSm80ILi2ELi2EN4cute5tupleIJNS5_1CILi128EEES8_NS7_ILi64EEEEEENS_10bfloat16_tEfNS_4arch4Sm80ELb0ELb0ELb0ELb0ELb0ELb0ELb0ELb0ELi2ELi4ELi4ELi4ELb0EEENS1_21CollectiveEpilogueBwdISA_SB_SD_Li256ELb0ELb0ELi2EEENS1_19SingleTileSchedulerILb0ELb0ELb0ELi128EEEEEEEEEvNT_6ParamsE --------------------------
	.section	.nv.info._ZN7cutlass13device_kernelIN5flash19enable_sm80_to_sm89INS1_16FlashAttnBwdSm80INS1_25CollectiveMainloopBwdSm80ILi2ELi2EN4cute5tupleIJNS5_1CILi128EEES8_NS7_ILi64EEEEEENS_10bfloat16_tEfNS_4arch4Sm80ELb0ELb0ELb0ELb0ELb0ELb0ELb0ELb0ELi2ELi4ELi4ELi4ELb0EEENS1_21CollectiveEpilogueBwdISA_SB_SD_Li256ELb0ELb0ELi2EEENS1_19SingleTileSchedulerILb0ELb0ELb0ELi128EEEEEEEEEvNT_6ParamsE,"",@"SHT_CUDA_INFO"
	.sectionflags	@""
	.align	4


	//----- nvinfo : EIATTR_CUDA_API_VERSION
	.align		4
        /*0000*/ 	.byte	0x04, 0x37
        /*0002*/ 	.short	(.L_674 - .L_673)
.L_673:
        /*0004*/ 	.word	0x00000082


	//----- nvinfo : EIATTR_KPARAM_INFO
	.align		4
.L_674:
        /*0008*/ 	.byte	0x04, 0x17
        /*000a*/ 	.short	(.L_676 - .L_675)
.L_675:
        /*000c*/ 	.word	0x00000000
        /*0010*/ 	.short	0x0000
        /*0012*/ 	.short	0x0000
        /*0014*/ 	.byte	0x00, 0xf0, 0xc1, 0x09


	//----- nvinfo : EIATTR_SPARSE_MMA_MASK
	.align		4
.L_676:
        /*0018*/ 	.byte	0x03, 0x50
        /*001a*/ 	.short	0x0000


	//----- nvinfo : EIATTR_MAXREG_COUNT
	.align		4
        /*001c*/ 	.byte	0x03, 0x1b
        /*001e*/ 	.short	0x00ff


	//----- nvinfo : EIATTR_MERCURY_ISA_VERSION
	.align		4
        /*0020*/ 	.byte	0x03, 0x5f
        /*0022*/ 	.short	0x0101


	//----- nvinfo : EIATTR_VRC_CTA_INIT_COUNT
	.align		4
        /*0024*/ 	.byte	0x02, 0x4a
	.zero		1
	.zero		1


	//----- nvinfo : EIATTR_EXIT_INSTR_OFFSETS
	.align		4
        /*0028*/ 	.byte	0x04, 0x1c
        /*002a*/ 	.short	(.L_678 - .L_677)


	//   ....[0]....
.L_677:
        /*002c*/ 	.word	0x00000010


	//----- nvinfo : EIATTR_MAX_THREADS
	.align		4
.L_678:
        /*0030*/ 	.byte	0x04, 0x05
        /*0032*/ 	.short	(.L_680 - .L_679)
.L_679:
        /*0034*/ 	.word	0x00000100
        /*0038*/ 	.word	0x00000001
        /*003c*/ 	.word	0x00000001


	//----- nvinfo : EIATTR_CBANK_PARAM_SIZE
	.align		4
.L_680:
        /*0040*/ 	.byte	0x03, 0x19
        /*0042*/ 	.short	0x0270


	//----- nvinfo : EIATTR_PARAM_CBANK
	.align		4
        /*0044*/ 	.byte	0x04, 0x0a
        /*0046*/ 	.short	(.L_682 - .L_681)
	.align		4
.L_681:
        /*0048*/ 	.word	index@(.nv.constant0._ZN7cutlass13device_kernelIN5flash19enable_sm80_to_sm89INS1_16FlashAttnBwdSm80INS1_25CollectiveMainloopBwdSm80ILi2ELi2EN4cute5tupleIJNS5_1CILi128EEES8_NS7_ILi64EEEEEENS_10bfloat16_tEfNS_4arch4Sm80ELb0ELb0ELb0ELb0ELb0ELb0ELb0ELb0ELi2ELi4ELi4ELi4ELb0EEENS1_21CollectiveEpilogueBwdISA_SB_SD_Li256ELb0ELb0ELi2EEENS1_19SingleTileSchedulerILb0ELb0ELb0ELi128EEEEEEEEEvNT_6ParamsE)
        /*004c*/ 	.short	0x0380
        /*004e*/ 	.short	0x0270


	//----- nvinfo : EIATTR_SW_WAR
	.align		4
.L_682:
        /*0050*/ 	.byte	0x04, 0x36
        /*0052*/ 	.short	(.L_684 - .L_683)
.L_683:
        /*0054*/ 	.word	0x00000008
.L_684:


//--------------------- .nv.info._ZN7cutlass13device_kernelIN5flash19enable_sm80_to_sm89INS1_16FlashAttnBwdSm80INS1_25CollectiveMainloopBwdSm80ILi2ELi2EN4cute5tupleIJNS5_1CILi128EEES8_NS7_ILi64EEEEEENS_10bfloat16_tEfNS_4arch4Sm80ELb0ELb0ELb0ELb0ELb1ELb0ELb0ELb0ELi2ELi4ELi4ELi4ELb0EEENS1_21CollectiveEpilogueBwdISA_SB_SD_Li256ELb0ELb0ELi2EEENS1_19SingleTileSchedulerILb0ELb0ELb0ELi128EEEEEEEEEvNT_6ParamsE --------------------------
	.section	.nv.info._ZN7cutlass13device_kernelIN5flash19enable_sm80_to_sm89INS1_16FlashAttnBwdSm80INS1_25CollectiveMainloopBwdSm80ILi2ELi2EN4cute5tupleIJNS5_1CILi128EEES8_NS7_ILi64EEEEEENS_10bfloat16_tEfNS_4arch4Sm80ELb0ELb0ELb0ELb0ELb1ELb0ELb0ELb0ELi2ELi4ELi4ELi4ELb0EEENS1_21CollectiveEpilogueBwdISA_SB_SD_Li256ELb0ELb0ELi2EEENS1_19SingleTileSchedulerILb0ELb0ELb0ELi128EEEEEEEEEvNT_6ParamsE,"",@"SHT_CUDA_INFO"
	.sectionflags	@""
	.align	4


	//----- nvinfo : EIATTR_CUDA_API_VERSION
	.align		4
        /*0000*/ 	.byte	0x04, 0x37
        /*0002*/ 	.short	(.L_686 - .L_685)
.L_685:
        /*0004*/ 	.word	0x00000082


	//----- nvinfo : EIATTR_KPARAM_INFO
	.align		4
.L_686:
        /*0008*/ 	.byte	0x04, 0x17
        /*000a*/ 	.short	(.L_688 - .L_687)
.L_687:
        /*000c*/ 	.word	0x00000000
        /*0010*/ 	.short	0x0000
        /*0012*/ 	.short	0x0000
        /*0014*/ 	.byte	0x00, 0xf0, 0xc1, 0x09


	//----- nvinfo : EIATTR_SPARSE_MMA_MASK
	.align		4
.L_688:
        /*0018*/ 	.byte	0x03, 0x50
        /*001a*/ 	.short	0x0000


	//----- nvinfo : EIATTR_MAXREG_COUNT
	.align		4
        /*001c*/ 	.byte	0x03, 0x1b
        /*001e*/ 	.short	0x00ff


	//----- nvinfo : EIATTR_MERCURY_ISA_VERSION
	.align		4
        /*0020*/ 	.byte	0x03, 0x5f
        /*0022*/ 	.short	0x0101


	//----- nvinfo : EIATTR_VRC_CTA_INIT_COUNT
	.align		4
        /*0024*/ 	.byte	0x02, 0x4a
	.zero		1
	.zero		1


	//----- nvinfo : EIATTR_EXIT_INSTR_OFFSETS
	.align		4
        /*0028*/ 	.byte	0x04, 0x1c
        /*002a*/ 	.short	(.L_690 - .L_689)


	//   ....[0]....
.L_689:
        /*002c*/ 	.word	0x00000010


	//----- nvinfo : EIATTR_MAX_THREADS
	.align		4
.L_690:
        /*0030*/ 	.byte	0x04, 0x05
        /*0032*/ 	.short	(.L_692 - .L_691)
.L_691:
        /*0034*/ 	.word	0x00000100
        /*0038*/ 	.word	0x00000001
        /*003c*/ 	.word	0x00000001


	//----- nvinfo : EIATTR_CBANK_PARAM_SIZE
	.align		4
.L_692:
        /*0040*/ 	.byte	0x03, 0x19
        /*0042*/ 	.short	0x0270


	//----- nvinfo : EIATTR_PARAM_CBANK
	.align		4
        /*0044*/ 	.byte	0x04, 0x0a
        /*0046*/ 	.short	(.L_694 - .L_693)
	.align		4
.L_693:
        /*0048*/ 	.word	index@(.nv.constant0._ZN7cutlass13device_kernelIN5flash19enable_sm80_to_sm89INS1_16FlashAttnBwdSm80INS1_25CollectiveMainloopBwdSm80ILi2ELi2EN4cute5tupleIJNS5_1CILi128EEES8_NS7_ILi64EEEEEENS_10bfloat16_tEfNS_4arch4Sm80ELb0ELb0ELb0ELb0ELb1ELb0ELb0ELb0ELi2ELi4ELi4ELi4ELb0EEENS1_21CollectiveEpilogueBwdISA_SB_SD_Li256ELb0ELb0ELi2EEENS1_19SingleTileSchedulerILb0ELb0ELb0ELi128EEEEEEEEEvNT_6ParamsE)
        /*004c*/ 	.short	0x0380
        /*004e*/ 	.short	0x0270


	//----- nvinfo : EIATTR_SW_WAR
	.align		4
.L_694:
        /*0050*/ 	.byte	0x04, 0x36
        /*0052*/ 	.short	(.L_696 - .L_695)
.L_695:
        /*0054*/ 	.word	0x00000008
.L_696:


//--------------------- .nv.info._ZN7cutlass13device_kernelIN5flash19enable_sm80_to_sm89INS1_16FlashAttnBwdSm80INS1_25CollectiveMainloopBwdSm80ILi2ELi2EN4cute5tupleIJNS5_1CILi128EEES8_NS7_ILi64EEEEEENS_10bfloat16_tEfNS_4arch4Sm80ELb0ELb0ELb0ELb0ELb0ELb0ELb0ELb0ELi2ELi4ELi4ELi4ELb0EEENS1_24CollectiveEpilogueBwdGQAISA_fSD_Li256ELb0ELb0EEENS1_19SingleTileSchedulerILb0ELb0ELb0ELi128EEEEEEEEEvNT_6ParamsE --------------------------
	.section	.nv.info._ZN7cutlass13device_kernelIN5flash19enable_sm80_to_sm89INS1_16FlashAttnBwdSm80INS1_25CollectiveMainloopBwdSm80ILi2ELi2EN4cute5tupleIJNS5_1CILi128EEES8_NS7_ILi64EEEEEENS_10bfloat16_tEfNS_4arch4Sm80ELb0ELb0ELb0ELb0ELb0ELb0ELb0ELb0ELi2ELi4ELi4ELi4ELb0EEENS1_24CollectiveEpilogueBwdGQAISA_fSD_Li256ELb0ELb0EEENS1_19SingleTileSchedulerILb0ELb0ELb0ELi128EEEEEEEEEvNT_6ParamsE,"",@"SHT_CUDA_INFO"
	.sectionflags	@""
	.align	4


	//----- nvinfo : EIATTR_CUDA_API_VERSION
	.align		4
        /*0000*/ 	.byte	0x04, 0x37
        /*0002*/ 	.short	(.L_698 - .L_697)
.L_697:
        /*0004*/ 	.word	0x00000082


	//----- nvinfo : EIATTR_KPARAM_INFO
	.align		4
.L_698:
        /*0008*/ 	.byte	0x04, 0x17
        /*000a*/ 	.short	(.L_700 - .L_699)
.L_699:
        /*000c*/ 	.word	0x00000000
        /*0010*/ 	.short	0x0000
        /*0012*/ 	.short	0x0000
        /*0014*/ 	.byte	0x00, 0xf0, 0xe1, 0x09


	//----- nvinfo : EIATTR_SPARSE_MMA_MASK
	.align		4
.L_700:
        /*0018*/ 	.byte	0x03, 0x50
        /*001a*/ 	.short	0x0000


	//----- nvinfo : EIATTR_MAXREG_COUNT
	.align		4
        /*001c*/ 	.byte	0x03, 0x1b
        /*001e*/ 	.short	0x00ff


	//----- nvinfo : EIATTR_MERCURY_ISA_VERSION
	.align		4
        /*0020*/ 	.byte	0x03, 0x5f
        /*0022*/ 	.short	0x0101


	//----- nvinfo : EIATTR_VRC_CTA_INIT_COUNT
	.align		4
        /*0024*/ 	.byte	0x02, 0x4a
	.zero		1
	.zero		1


	//----- nvinfo : EIATTR_EXIT_INSTR_OFFSETS
	.align		4
        /*0028*/ 	.byte	0x04, 0x1c
        /*002a*/ 	.short	(.L_702 - .L_701)


	//   ....[0]....
.L_701:
        /*002c*/ 	.word	0x00000010


	//----- nvinfo : EIATTR_MAX_THREADS
	.align		4
.L_702:
        /*0030*/ 	.byte	0x04, 0x05
        /*0032*/ 	.short	(.L_704 - .L_703)
.L_703:
        /*0034*/ 	.word	0x00000100
        /*0038*/ 	.word	0x00000001
        /*003c*/ 	.word	0x00000001


	//----- nvinfo : EIATTR_CBANK_PARAM_SIZE
	.align		4
.L_704:
        /*0040*/ 	.byte	0x03, 0x19
        /*0042*/ 	.short	0x0278


	//----- nvinfo : EIATTR_PARAM_CBANK
	.align		4
        /*0044*/ 	.byte	0x04, 0x0a
        /*0046*/ 	.short	(.L_706 - .L_705)
	.align		4
.L_705:
        /*0048*/ 	.word	index@(.nv.constant0._ZN7cutlass13device_kernelIN5flash19enable_sm80_to_sm89INS1_16FlashAttnBwdSm80INS1_25CollectiveMainloopBwdSm80ILi2ELi2EN4cute5tupleIJNS5_1CILi128EEES8_NS7_ILi64EEEEEENS_10bfloat16_tEfNS_4arch4Sm80ELb0ELb0ELb0ELb0ELb0ELb0ELb0ELb0ELi2ELi4ELi4ELi4ELb0EEENS1_24CollectiveEpilogueBwdGQAISA_fSD_Li256ELb0ELb0EEENS1_19SingleTileSchedulerILb0ELb0ELb0ELi128EEEEEEEEEvNT_6ParamsE)
        /*004c*/ 	.short	0x0380
        /*004e*/ 	.short	0x0278


	//----- nvinfo : EIATTR_SW_WAR
	.align		4
.L_706:
        /*0050*/ 	.byte	0x04, 0x36
        /*0052*/ 	.short	(.L_708 - .L_707)
.L_707:
        /*0054*/ 	.word	0x00000008
.L_708:


//--------------------- .nv.info._ZN7cutlass13device_kernelIN5flash19enable_sm80_to_sm89INS1_16FlashAttnBwdSm80INS1_25CollectiveMainloopBwdSm80ILi2ELi2EN4cute5tupleIJNS5_1CILi128EEES8_NS7_ILi64EEEEEENS_10bfloat16_tEfNS_4arch4Sm80ELb0ELb0ELb0ELb0ELb1ELb0ELb0ELb0ELi2ELi4ELi4ELi4ELb0EEENS1_24CollectiveEpilogueBwdGQAISA_fSD_Li256ELb0ELb1EEENS1_19SingleTileSchedulerILb0ELb0ELb0ELi128EEEEEEEEEvNT_6ParamsE --------------------------
	.section	.nv.info._ZN7cutlass13device_kernelIN5flash19enable_sm80_to_sm89INS1_16FlashAttnBwdSm80INS1_25CollectiveMainloopBwdSm80ILi2ELi2EN4cute5tupleIJNS5_1CILi128EEES8_NS7_ILi64EEEEEENS_10bfloat16_tEfNS_4arch4Sm80ELb0ELb0ELb0ELb0ELb1ELb0ELb0ELb0ELi2ELi4ELi4ELi4ELb0EEENS1_24CollectiveEpilogueBwdGQAISA_fSD_Li256ELb0ELb1EEENS1_19SingleTileSchedulerILb0ELb0ELb0ELi128EEEEEEEEEvNT_6ParamsE,"",@"SHT_CUDA_INFO"
	.sectionflags	@""
	.align	4


	//----- nvinfo : EIATTR_CUDA_API_VERSION
	.align		4
        /*0000*/ 	.byte	0x04, 0x37
        /*0002*/ 	.short	(.L_710 - .L_709)
.L_709:
        /*0004*/ 	.word	0x00000082


	//----- nvinfo : EIATTR_KPARAM_INFO
	.align		4
.L_710:
        /*0008*/ 	.byte	0x04, 0x17
        /*000a*/ 	.short	(.L_712 - .L_711)
.L_711:
        /*000c*/ 	.word	0x00000000
        /*0010*/ 	.short	0x0000
        /*0012*/ 	.short	0x0000
        /*0014*/ 	.byte	0x00, 0xf0, 0xe1, 0x09


	//----- nvinfo : EIATTR_SPARSE_MMA_MASK
	.align		4
.L_712:
        /*0018*/ 	.byte	0x03, 0x50
        /*001a*/ 	.short	0x0000


	//----- nvinfo : EIATTR_MAXREG_COUNT
	.align		4
        /*001c*/ 	.byte	0x03, 0x1b
        /*001e*/ 	.short	0x00ff


	//----- nvinfo : EIATTR_MERCURY_ISA_VERSION
	.align		4
        /*0020*/ 	.byte	0x03, 0x5f
        /*0022*/ 	.short	0x0101


	//----- nvinfo : EIATTR_VRC_CTA_INIT_COUNT
	.align		4
        /*0024*/ 	.byte	0x02, 0x4a
	.zero		1
	.zero		1


	//----- nvinfo : EIATTR_EXIT_INSTR_OFFSETS
	.align		4
        /*0028*/ 	.byte	0x04, 0x1c
        /*002a*/ 	.short	(.L_714 - .L_713)


	//   ....[0]....
.L_713:
        /*002c*/ 	.word	0x00000010


	//----- nvinfo : EIATTR_MAX_THREADS
	.align		4
.L_714:
        /*0030*/ 	.byte	0x04, 0x05
        /*0032*/ 	.short	(.L_716 - .L_715)
.L_715:
        /*0034*/ 	.word	0x00000100
        /*0038*/ 	.word	0x00000001
        /*003c*/ 	.word	0x00000001


	//----- nvinfo : EIATTR_CBANK_PARAM_SIZE
	.align		4
.L_716:
        /*0040*/ 	.byte	0x03, 0x19
        /*0042*/ 	.short	0x0278


	//----- nvinfo : EIATTR_PARAM_CBANK
	.align		4
        /*0044*/ 	.byte	0x04, 0x0a
        /*0046*/ 	.short	(.L_718 - .L_717)
	.align		4
.L_717:
        /*0048*/ 	.word	index@(.nv.constant0._ZN7cutlass13device_kernelIN5flash19enable_sm80_to_sm89INS1_16FlashAttnBwdSm80INS1_25CollectiveMainloopBwdSm80ILi2ELi2EN4cute5tupleIJNS5_1CILi128EEES8_NS7_ILi64EEEEEENS_10bfloat16_tEfNS_4arch4Sm80ELb0ELb0ELb0ELb0ELb1ELb0ELb0ELb0ELi2ELi4ELi4ELi4ELb0EEENS1_24CollectiveEpilogueBwdGQAISA_fSD_Li256ELb0ELb1EEENS1_19SingleTileSchedulerILb0ELb0ELb0ELi128EEEEEEEEEvNT_6ParamsE)
        /*004c*/ 	.short	0x0380
        /*004e*/ 	.short	0x0278


	//----- nvinfo : EIATTR_SW_WAR
	.align		4
.L_718:
        /*0050*/ 	.byte	0x04, 0x36
        /*0052*/ 	.short	(.L_720 - .L_719)
.L_719:
        /*0054*/ 	.word	0x00000008
.L_720:


//--------------------- .nv.info._ZN7cutlass13device_kernelIN5flash19enable_sm80_to_sm89INS1_16FlashAttnBwdSm80INS1_25CollectiveMainloopBwdSm80ILi2ELi2EN4cute5tupleIJNS5_1CILi128EEES8_NS7_ILi64EEEEEENS_10bfloat16_tEfNS_4arch4Sm80ELb0ELb0ELb0ELb1ELb0ELb0ELb0ELb0ELi2ELi4ELi4ELi4ELb0EEENS1_21CollectiveEpilogueBwdISA_SB_SD_Li256ELb1ELb0ELi2EEENS1_19SingleTileSchedulerILb1ELb0ELb0ELi128EEEEEEEEEvNT_6ParamsE --------------------------
	.section	.nv.info._ZN7cutlass13device_kernelIN5flash19enable_sm80_to_sm89INS1_16FlashAttnBwdSm80INS1_25CollectiveMainloopBwdSm80ILi2ELi2EN4cute5tupleIJNS5_1CILi128EEES8_NS7_ILi64EEEEEENS_10bfloat16_tEfNS_4arch4Sm80ELb0ELb0ELb0ELb1ELb0ELb0ELb0ELb0ELi2ELi4ELi4ELi4ELb0EEENS1_21CollectiveEpilogueBwdISA_SB_SD_Li256ELb1ELb0ELi2EEENS1_19SingleTileSchedulerILb1ELb0ELb0ELi128EEEEEEEEEvNT_6ParamsE,"",@"SHT_CUDA_INFO"
	.sectionflags	@""
	.align	4


	//----- nvinfo : EIATTR_CUDA_API_VERSION
	.align		4
        /*0000*/ 	.byte	0x04, 0x37
        /*0002*/ 	.short	(.L_722 - .L_721)
.L_721:
        /*0004*/ 	.word	0x00000082


	//----- nvinfo : EIATTR_KPARAM_INFO
	.align		4
.L_722:
        /*0008*/ 	.byte	0x04, 0x17
        /*000a*/ 	.short	(.L_724 - .L_723)
.L_723:
        /*000c*/ 	.word	0x00000000
        /*0010*/ 	.short	0x0000
        /*0012*/ 	.short	0x0000
        /*0014*/ 	.byte	0x00, 0xf0, 0xc1, 0x09


	//----- nvinfo : EIATTR_SPARSE_MMA_MASK
	.align		4
.L_724:
        /*0018*/ 	.byte	0x03, 0x50
        /*001a*/ 	.short	0x0000


	//----- nvinfo : EIATTR_MAXREG_COUNT
	.align		4
        /*001c*/ 	.byte	0x03, 0x1b
        /*001e*/ 	.short	0x00ff


	//----- nvinfo : EIATTR_MERCURY_ISA_VERSION
	.align		4
        /*0020*/ 	.byte	0x03, 0x5f
        /*0022*/ 	.short	0x0101


	//----- nvinfo : EIATTR_VRC_CTA_INIT_COUNT
	.align		4
        /*0024*/ 	.byte	0x02, 0x4a
	.zero		1
	.zero		1


	//----- nvinfo : EIATTR_EXIT_INSTR_OFFSETS
	.align		4
        /*0028*/ 	.byte	0x04, 0x1c
        /*002a*/ 	.short	(.L_726 - .L_725)


	//   ....[0]....
.L_725:
        /*002c*/ 	.word	0x00000010


	//----- nvinfo : EIATTR_MAX_THREADS
	.align		4
.L_726:
        /*0030*/ 	.byte	0x04, 0x05
        /*0032*/ 	.short	(.L_728 - .L_727)
.L_727:
        /*0034*/ 	.word	0x00000100
        /*0038*/ 	.word	0x00000001
        /*003c*/ 	.word	0x00000001


	//----- nvinfo : EIATTR_CBANK_PARAM_SIZE
	.align		4
.L_728:
        /*0040*/ 	.byte	0x03, 0x19
        /*0042*/ 	.short	0x0270


	//----- nvinfo : EIATTR_PARAM_CBANK
	.align		4
        /*0044*/ 	.byte	0x04, 0x0a
        /*0046*/ 	.short	(.L_730 - .L_729)
	.align		4
.L_729:
        /*0048*/ 	.word	index@(.nv.constant0._ZN7cutlass13device_kernelIN5flash19enable_sm80_to_sm89INS1_16FlashAttnBwdSm80INS1_25CollectiveMainloopBwdSm80ILi2ELi2EN4cute5tupleIJNS5_1CILi128EEES8_NS7_ILi64EEEEEENS_10bfloat16_tEfNS_4arch4Sm80ELb0ELb0ELb0ELb1ELb0ELb0ELb0ELb0ELi2ELi4ELi4ELi4ELb0EEENS1_21CollectiveEpilogueBwdISA_SB_SD_Li256ELb1ELb0ELi2EEENS1_19SingleTileSchedulerILb1ELb0ELb0ELi128EEEEEEEEEvNT_6ParamsE)
        /*004c*/ 	.short	0x0380
        /*004e*/ 	.short	0x0270


	//----- nvinfo : EIATTR_SW_WAR
	.align		4
.L_730:
        /*0050*/ 	.byte	0x04, 0x36
        /*0052*/ 	.short	(.L_732 - .L_731)
.L_731:
        /*0054*/ 	.word	0x00000008
.L_732:


//--------------------- .nv.info._ZN7cutlass13device_kernelIN5flash19enable_sm80_to_sm89INS1_16FlashAttnBwdSm80INS1_25CollectiveMainloopBwdSm80ILi2ELi2EN4cute5tupleIJNS5_1CILi128EEES8_NS7_ILi64EEEEEENS_10bfloat16_tEfNS_4arch4Sm80ELb0ELb0ELb0ELb1ELb1ELb0ELb0ELb0ELi2ELi4ELi4ELi4ELb0EEENS1_21CollectiveEpilogueBwdISA_SB_SD_Li256ELb1ELb0ELi2EEENS1_19SingleTileSchedulerILb1ELb0ELb0ELi128EEEEEEEEEvNT_6ParamsE --------------------------
	.section	.nv.info._ZN7cutlass13device_kernelIN5flash19enable_sm80_to_sm89INS1_16FlashAttnBwdSm80INS1_25CollectiveMainloopBwdSm80ILi2ELi2EN4cute5tupleIJNS5_1CILi128EEES8_NS7_ILi64EEEEEENS_10bfloat16_tEfNS_4arch4Sm80ELb0ELb0ELb0ELb1ELb1ELb0ELb0ELb0ELi2ELi4ELi4ELi4ELb0EEENS1_21CollectiveEpilogueBwdISA_SB_SD_Li256ELb1ELb0ELi2EEENS1_19SingleTileSchedulerILb1ELb0ELb0ELi128EEEEEEEEEvNT_6ParamsE,"",@"SHT_CUDA_INFO"
	.sectionflags	@""
	.align	4


	//----- nvinfo : EIATTR_CUDA_API_VERSION
	.align		4
        /*0000*/ 	.byte	0x04, 0x37
        /*0002*/ 	.short	(.L_734 - .L_733)
.L_733:
        /*0004*/ 	.word	0x00000082


	//----- nvinfo : EIATTR_KPARAM_INFO
	.align		4
.L_734:
        /*0008*/ 	.byte	0x04, 0x17
        /*000a*/ 	.short	(.L_736 - .L_735)
.L_735:
        /*000c*/ 	.word	0x00000000
        /*0010*/ 	.short	0x0000
        /*0012*/ 	.short	0x0000
        /*0014*/ 	.byte	0x00, 0xf0, 0xc1, 0x09


	//----- nvinfo : EIATTR_SPARSE_MMA_MASK
	.align		4
.L_736:
        /*0018*/ 	.byte	0x03, 0x50
        /*001a*/ 	.short	0x0000


	//----- nvinfo : EIATTR_MAXREG_COUNT
	.align		4
        /*001c*/ 	.byte	0x03, 0x1b
        /*001e*/ 	.short	0x00ff


	//----- nvinfo : EIATTR_MERCURY_ISA_VERSION
	.align		4
        /*0020*/ 	.byte	0x03, 0x5f
        /*0022*/ 	.short	0x0101


	//----- nvinfo : EIATTR_VRC_CTA_INIT_COUNT
	.align		4
        /*0024*/ 	.byte	0x02, 0x4a
	.zero		1
	.zero		1


	//----- nvinfo : EIATTR_EXIT_INSTR_OFFSETS
	.align		4
        /*0028*/ 	.byte	0x04, 0x1c
        /*002a*/ 	.short	(.L_738 - .L_737)


	//   ....[0]....
.L_737:
        /*002c*/ 	.word	0x00000010


	//----- nvinfo : EIATTR_MAX_THREADS
	.align		4
.L_738:
        /*0030*/ 	.byte	0x04, 0x05
        /*0032*/ 	.short	(.L_740 - .L_739)
.L_739:
        /*0034*/ 	.word	0x00000100
        /*0038*/ 	.word	0x00000001
        /*003c*/ 	.word	0x00000001


	//----- nvinfo : EIATTR_CBANK_PARAM_SIZE
	.align		4
.L_740:
        /*0040*/ 	.byte	0x03, 0x19
        /*0042*/ 	.short	0x0270


	//----- nvinfo : EIATTR_PARAM_CBANK
	.align		4
        /*0044*/ 	.byte	0x04, 0x0a
        /*0046*/ 	.short	(.L_742 - .L_741)
	.align		4
.L_741:
        /*0048*/ 	.word	index@(.nv.constant0._ZN7cutlass13device_kernelIN5flash19enable_sm80_to_sm89INS1_16FlashAttnBwdSm80INS1_25CollectiveMainloopBwdSm80ILi2ELi2EN4cute5tupleIJNS5_1CILi128EEES8_NS7_ILi64EEEEEENS_10bfloat16_tEfNS_4arch4Sm80ELb0ELb0ELb0ELb1ELb1ELb0ELb0ELb0ELi2ELi4ELi4ELi4ELb0EEENS1_21CollectiveEpilogueBwdISA_SB_SD_Li256ELb1ELb0ELi2EEENS1_19SingleTileSchedulerILb1ELb0ELb0ELi128EEEEEEEEEvNT_6ParamsE)
        /*004c*/ 	.short	0x0380
        /*004e*/ 	.short	0x0270


	//----- nvinfo : EIATTR_SW_WAR
	.align		4
.L_742:
        /*0050*/ 	.byte	0x04, 0x36
        /*0052*/ 	.short	(.L_744 - .L_743)
.L_743:
        /*0054*/ 	.word	0x00000008
.L_744:


//--------------------- .nv.info._ZN7cutlass13device_kernelIN5flash19enable_sm80_to_sm89INS1_16FlashAttnBwdSm80INS1_25CollectiveMainloopBwdSm80ILi2ELi2EN4cute5tupleIJNS5_1CILi128EEES8_NS7_ILi64EEEEEENS_10bfloat16_tEfNS_4arch4Sm80ELb0ELb0ELb0ELb1ELb0ELb0ELb0ELb0ELi2ELi4ELi4ELi4ELb0EEENS1_24CollectiveEpilogueBwdGQAISA_fSD_Li256ELb1ELb0EEENS1_19SingleTileSchedulerILb1ELb0ELb0ELi128EEEEEEEEEvNT_6ParamsE --------------------------
	.section	.nv.info._ZN7cutlass13device_kernelIN5flash19enable_sm80_to_sm89INS1_16FlashAttnBwdSm80INS1_25CollectiveMainloopBwdSm80ILi2ELi2EN4cute5tupleIJNS5_1CILi128EEES8_NS7_ILi64EEEEEENS_10bfloat16_tEfNS_4arch4Sm80ELb0ELb0ELb0ELb1ELb0ELb0ELb0ELb0ELi2ELi4ELi4ELi4ELb0EEENS1_24CollectiveEpilogueBwdGQAISA_fSD_Li256ELb1ELb0EEENS1_19SingleTileSchedulerILb1ELb0ELb0ELi128EEEEEEEEEvNT_6ParamsE,"",@"SHT_CUDA_INFO"
	.sectionflags	@""
	.align	4


	//----- nvinfo : EIATTR_CUDA_API_VERSION
	.align		4
        /*0000*/ 	.byte	0x04, 0x37
        /*0002*/ 	.short	(.L_746 - .L_745)
.L_745:
        /*0004*/ 	.word	0x00000082


	//----- nvinfo : EIATTR_KPARAM_INFO
	.align		4
.L_746:
        /*0008*/ 	.byte	0x04, 0x17
        /*000a*/ 	.short	(.L_748 - .L_747)
.L_747:
        /*000c*/ 	.word	0x00000000
        /*0010*/ 	.short	0x0000
        /*0012*/ 	.short	0x0000
        /*0014*/ 	.byte	0x00, 0xf0, 0xe1, 0x09


	//----- nvinfo : EIATTR_SPARSE_MMA_MASK
	.align		4
.L_748:
        /*0018*/ 	.byte	0x03, 0x50
        /*001a*/ 	.short	0x0000


	//----- nvinfo : EIATTR_MAXREG_COUNT
	.align		4
        /*001c*/ 	.byte	0x03, 0x1b
        /*001e*/ 	.short	0x00ff


	//----- nvinfo : EIATTR_MERCURY_ISA_VERSION
	.align		4
        /*0020*/ 	.byte	0x03, 0x5f
        /*0022*/ 	.short	0x0101


	//----- nvinfo : EIATTR_VRC_CTA_INIT_COUNT
	.align		4
        /*0024*/ 	.byte	0x02, 0x4a
	.zero		1
	.zero		1


	//----- nvinfo : EIATTR_EXIT_INSTR_OFFSETS
	.align		4
        /*0028*/ 	.byte	0x04, 0x1c
        /*002a*/ 	.short	(.L_750 - .L_749)


	//   ....[0]....
.L_749:
        /*002c*/ 	.word	0x00000010


	//----- nvinfo : EIATTR_MAX_THREADS
	.align		4
.L_750:
        /*0030*/ 	.byte	0x04, 0x05
        /*0032*/ 	.short	(.L_752 - .L_751)
.L_751:
        /*0034*/ 	.word	0x00000100
        /*0038*/ 	.word	0x00000001
        /*003c*/ 	.word	0x00000001


	//----- nvinfo : EIATTR_CBANK_PARAM_SIZE
	.align		4
.L_752:
        /*0040*/ 	.byte	0x03, 0x19
        /*0042*/ 	.short	0x0278


	//----- nvinfo : EIATTR_PARAM_CBANK
	.align		4
        /*0044*/ 	.byte	0x04, 0x0a
        /*0046*/ 	.short	(.L_754 - .L_753)
	.align		4
.L_753:
        /*0048*/ 	.word	index@(.nv.constant0._ZN7cutlass13device_kernelIN5flash19enable_sm80_to_sm89INS1_16FlashAttnBwdSm80INS1_25CollectiveMainloopBwdSm80ILi2ELi2EN4cute5tupleIJNS5_1CILi128EEES8_NS7_ILi64EEEEEENS_10bfloat16_tEfNS_4arch4Sm80ELb0ELb0ELb0ELb1ELb0ELb0ELb0ELb0ELi2ELi4ELi4ELi4ELb0EEENS1_24CollectiveEpilogueBwdGQAISA_fSD_Li256ELb1ELb0EEENS1_19SingleTileSchedulerILb1ELb0ELb0ELi128EEEEEEEEEvNT_6ParamsE)
        /*004c*/ 	.short	0x0380
        /*004e*/ 	.short	0x0278


	//----- nvinfo : EIATTR_SW_WAR
	.align		4
.L_754:
        /*0050*/ 	.byte	0x04, 0x36
        /*0052*/ 	.short	(.L_756 - .L_755)
.L_755:
        /*0054*/ 	.word	0x00000008
.L_756:


//--------------------- .nv.info._ZN7cutlass13device_kernelIN5flash19enable_sm80_to_sm89INS1_16FlashAttnBwdSm80INS1_25CollectiveMainloopBwdSm80ILi2ELi2EN4cute5tupleIJNS5_1CILi128EEES8_NS7_ILi64EEEEEENS_10bfloat16_tEfNS_4arch4Sm80ELb0ELb0ELb0ELb1ELb1ELb0ELb0ELb0ELi2ELi4ELi4ELi4ELb0EEENS1_24CollectiveEpilogueBwdGQAISA_fSD_Li256ELb1ELb1EEENS1_19SingleTileSchedulerILb1ELb0ELb0ELi128EEEEEEEEEvNT_6ParamsE --------------------------
	.section	.nv.info._ZN7cutlass13device_kernelIN5flash19enable_sm80_to_sm89INS1_16FlashAttnBwdSm80INS1_25CollectiveMainloopBwdSm80ILi2ELi2EN4cute5tupleIJNS5_1CILi128EEES8_NS7_ILi64EEEEEENS_10bfloat16_tEfNS_4arch4Sm80ELb0ELb0ELb0ELb1ELb1ELb0ELb0ELb0ELi2ELi4ELi4ELi4ELb0EEENS1_24CollectiveEpilogueBwdGQAISA_fSD_Li256ELb1ELb1EEENS1_19SingleTileSchedulerILb1ELb0ELb0ELi128EEEEEEEEEvNT_6ParamsE,"",@"SHT_CUDA_INFO"
	.sectionflags	@""
	.align	4


	//----- nvinfo : EIATTR_CUDA_API_VERSION
	.align		4
        /*0000*/ 	.byte	0x04, 0x37
        /*0002*/ 	.short	(.L_758 - .L_757)
.L_757:
        /*0004*/ 	.word	0x00000082


	//----- nvinfo : EIATTR_KPARAM_INFO
	.align		4
.L_758:
        /*0008*/ 	.byte	0x04, 0x17
        /*000a*/ 	.short	(.L_760 - .L_759)
.L_759:
        /*000c*/ 	.word	0x00000000
        /*0010*/ 	.short	0x0000
        /*0012*/ 	.short	0x0000
        /*0014*/ 	.byte	0x00, 0xf0, 0xe1, 0x09


	//----- nvinfo : EIATTR_SPARSE_MMA_MASK
	.align		4
.L_760:
        /*0018*/ 	.byte	0x03, 0x50
        /*001a*/ 	.short	0x0000


	//----- nvinfo : EIATTR_MAXREG_COUNT
	.align		4
        /*001c*/ 	.byte	0x03, 0x1b
        /*001e*/ 	.short	0x00ff


	//----- nvinfo : EIATTR_MERCURY_ISA_VERSION
	.align		4
        /*0020*/ 	.byte	0x03, 0x5f
        /*0022*/ 	.short	0x0101


	//----- nvinfo : EIATTR_VRC_CTA_INIT_COUNT
	.align		4
        /*0024*/ 	.byte	0x02, 0x4a
	.zero		1
	.zero		1


	//----- nvinfo : EIATTR_EXIT_INSTR_OFFSETS
	.align		4
        /*0028*/ 	.byte	0x04, 0x1c
        /*002a*/ 	.short	(.L_762 - .L_761)


	//   ....[0]....
.L_761:
        /*002c*/ 	.word	0x00000010


	//----- nvinfo : EIATTR_MAX_THREADS
	.align		4
.L_762:
        /*0030*/ 	.byte	0x04, 0x05
        /*0032*/ 	.short	(.L_764 - .L_763)
.L_763:
        /*0034*/ 	.word	0x00000100
        /*0038*/ 	.word	0x00000001
        /*003c*/ 	.word	0x00000001


	//----- nvinfo : EIATTR_CBANK_PARAM_SIZE
	.align		4
.L_764:
        /*0040*/ 	.byte	0x03, 0x19
        /*0042*/ 	.short	0x0278


	//----- nvinfo : EIATTR_PARAM_CBANK
	.align		4
        /*0044*/ 	.byte	0x04, 0x0a
        /*0046*/ 	.short	(.L_766 - .L_765)
	.align		4
.L_765:
        /*0048*/ 	.word	index@(.nv.constant0._ZN7cutlass13device_kernelIN5flash19enable_sm80_to_sm89INS1_16FlashAttnBwdSm80INS1_25CollectiveMainloopBwdSm80ILi2ELi2EN4cute5tupleIJNS5_1CILi128EEES8_NS7_ILi64EEEEEENS_10bfloat16_tEfNS_4arch4Sm80ELb0ELb0ELb0ELb1ELb1ELb0ELb0ELb0ELi2ELi4ELi4ELi4ELb0EEENS1_24CollectiveEpilogueBwdGQAISA_fSD_Li256ELb1ELb1EEENS1_19SingleTileSchedulerILb1ELb0ELb0ELi128EEEEEEEEEvNT_6ParamsE)
        /*004c*/ 	.short	0x0380
        /*004e*/ 	.short	0x0278


	//----- nvinfo : EIATTR_SW_WAR
	.align		4
.L_766:
        /*0050*/ 	.byte	0x04, 0x36
        /*0052*/ 	.short	(.L_768 - .L_767)
.L_767:
        /*0054*/ 	.word	0x00000008
.L_768:


//--------------------- .nv.info._ZN7cutlass13device_kernelIN5flash19enable_sm80_to_sm89INS1_16FlashAttnBwdSm80INS1_25CollectiveMainloopBwdSm80ILi2ELi2EN4cute5tupleIJNS5_1CILi128EEES8_NS7_ILi64EEEEEENS_10bfloat16_tEfNS_4arch4Sm80ELb0ELb1ELb0ELb0ELb0ELb0ELb0ELb0ELi2ELi4ELi4ELi4ELb0EEENS1_21CollectiveEpilogueBwdISA_SB_SD_Li256ELb0ELb0ELi2EEENS1_19SingleTileSchedulerILb0ELb0ELb0ELi128EEEEEEEEEvNT_6ParamsE --------------------------
	.section	.nv.info._ZN7cutlass13device_kernelIN5flash19enable_sm80_to_sm89INS1_16FlashAttnBwdSm80INS1_25CollectiveMainloopBwdSm80ILi2ELi2EN4cute5tupleIJNS5_1CILi128EEES8_NS7_ILi64EEEEEENS_10bfloat16_tEfNS_4arch4Sm80ELb0ELb1ELb0ELb0ELb0ELb0ELb0ELb0ELi2ELi4ELi4ELi4ELb0EEENS1_21CollectiveEpilogueBwdISA_SB_SD_Li256ELb0ELb0ELi2EEENS1_19SingleTileSchedulerILb0ELb0ELb0ELi128EEEEEEEEEvNT_6ParamsE,"",@"SHT_CUDA_INFO"
	.sectionflags	@""
	.align	4


	//----- nvinfo : EIATTR_CUDA_API_VERSION
	.align		4
        /*0000*/ 	.byte	0x04, 0x37
        /*0002*/ 	.short	(.L_770 - .L_769)
.L_769:
        /*0004*/ 	.word	0x00000082


	//----- nvinfo : EIATTR_KPARAM_INFO
	.align		4
.L_770:
        /*0008*/ 	.byte	0x04, 0x17
        /*000a*/ 	.short	(.L_772 - .L_771)
.L_771:
        /*000c*/ 	.word	0x00000000
        /*0010*/ 	.short	0x0000
        /*0012*/ 	.short	0x0000
        /*0014*/ 	.byte	0x00, 0xf0, 0xc1, 0x09


	//----- nvinfo : EIATTR_SPARSE_MMA_MASK
	.align		4
.L_772:
        /*0018*/ 	.byte	0x03, 0x50
        /*001a*/ 	.short	0x0000


	//----- nvinfo : EIATTR_MAXREG_COUNT
	.align		4
        /*001c*/ 	.byte	0x03, 0x1b
        /*001e*/ 	.short	0x00ff


	//----- nvinfo : EIATTR_MERCURY_ISA_VERSION
	.align		4
        /*0020*/ 	.byte	0x03, 0x5f
        /*0022*/ 	.short	0x0101


	//----- nvinfo : EIATTR_VRC_CTA_INIT_COUNT
	.align		4
        /*0024*/ 	.byte	0x02, 0x4a
	.zero		1
	.zero		1


	//----- nvinfo : EIATTR_EXIT_INSTR_OFFSETS
	.align		4
        /*0028*/ 	.byte	0x04, 0x1c
        /*002a*/ 	.short	(.L_774 - .L_773)


	//   ....[0]....
.L_773:
        /*002c*/ 	.word	0x00000010


	//----- nvinfo : EIATTR_MAX_THREADS
	.align		4
.L_774:
        /*0030*/ 	.byte	0x04, 0x05
        /*0032*/ 	.short	(.L_776 - .L_775)
.L_775:
        /*0034*/ 	.word	0x00000100
        /*0038*/ 	.word	0x00000001
        /*003c*/ 	.word	0x00000001


	//----- nvinfo : EIATTR_CBANK_PARAM_SIZE
	.align		4
.L_776:
        /*0040*/ 	.byte	0x03, 0x19
        /*0042*/ 	.short	0x0270


	//----- nvinfo : EIATTR_PARAM_CBANK
	.align		4
        /*0044*/ 	.byte	0x04, 0x0a
        /*0046*/ 	.short	(.L_778 - .L_777)
	.align		4
.L_777:
        /*0048*/ 	.word	index@(.nv.constant0._ZN7cutlass13device_kernelIN5flash19enable_sm80_to_sm89INS1_16FlashAttnBwdSm80INS1_25CollectiveMainloopBwdSm80ILi2ELi2EN4cute5tupleIJNS5_1CILi128EEES8_NS7_ILi64EEEEEENS_10bfloat16_tEfNS_4arch4Sm80ELb0ELb1ELb0ELb0ELb0ELb0ELb0ELb0ELi2ELi4ELi4ELi4ELb0EEENS1_21CollectiveEpilogueBwdISA_SB_SD_Li256ELb0ELb0ELi2EEENS1_19SingleTileSchedulerILb0ELb0ELb0ELi128EEEEEEEEEvNT_6ParamsE)
        /*004c*/ 	.short	0x0380
        /*004e*/ 	.short	0x0270


	//----- nvinfo : EIATTR_SW_WAR
	.align		4
.L_778:
        /*0050*/ 	.byte	0x04, 0x36
        /*0052*/ 	.short	(.L_780 - .L_779)
.L_779:
        /*0054*/ 	.word	0x00000008
.L_780:


//--------------------- .nv.info._ZN7cutlass13device_kernelIN5flash19enable_sm80_to_sm89INS1_16FlashAttnBwdSm80INS1_25CollectiveMainloopBwdSm80ILi2ELi2EN4cute5tupleIJNS5_1CILi128EEES8_NS7_ILi64EEEEEENS_10bfloat16_tEfNS_4arch4Sm80ELb0ELb1ELb0ELb0ELb1ELb0ELb0ELb0ELi2ELi4ELi4ELi4ELb0EEENS1_21CollectiveEpilogueBwdISA_SB_SD_Li256ELb0ELb0ELi2EEENS1_19SingleTileSchedulerILb0ELb0ELb0ELi128EEEEEEEEEvNT_6ParamsE --------------------------
	.section	.nv.info._ZN7cutlass13device_kernelIN5flash19enable_sm80_to_sm89INS1_16FlashAttnBwdSm80INS1_25CollectiveMainloopBwdSm80ILi2ELi2EN4cute5tupleIJNS5_1CILi128EEES8_NS7_ILi64EEEEEENS_10bfloat16_tEfNS_4arch4Sm80ELb0ELb1ELb0ELb0ELb1ELb0ELb0ELb0ELi2ELi4ELi4ELi4ELb0EEENS1_21CollectiveEpilogueBwdISA_SB_SD_Li256ELb0ELb0ELi2EEENS1_19SingleTileSchedulerILb0ELb0ELb0ELi128EEEEEEEEEvNT_6ParamsE,"",@"SHT_CUDA_INFO"
	.sectionflags	@""
	.align	4


	//----- nvinfo : EIATTR_CUDA_API_VERSION
	.align		4
        /*0000*/ 	.byte	0x04, 0x37
        /*0002*/ 	.short	(.L_782 - .L_781)
.L_781:
        /*0004*/ 	.word	0x00000082


	//----- nvinfo : EIATTR_KPARAM_INFO
	.align		4
.L_782:
        /*0008*/ 	.byte	0x04, 0x17
        /*000a*/ 	.short	(.L_784 - .L_783)
.L_783:
        /*000c*/ 	.word	0x00000000
        /*0010*/ 	.short	0x0000
        /*0012*/ 	.short	0x0000
        /*0014*/ 	.byte	0x00, 0xf0, 0xc1, 0x09


	//----- nvinfo : EIATTR_SPARSE_MMA_MASK
	.align		4
.L_784:
        /*0018*/ 	.byte	0x03, 0x50
        /*001a*/ 	.short	0x0000


	//----- nvinfo : EIATTR_MAXREG_COUNT
	.align		4
        /*001c*/ 	.byte	0x03, 0x1b
        /*001e*/ 	.short	0x00ff


	//----- nvinfo : EIATTR_MERCURY_ISA_VERSION
	.align		4
        /*0020*/ 	.byte	0x03, 0x5f
        /*0022*/ 	.short	0x0101


	//----- nvinfo : EIATTR_VRC_CTA_INIT_COUNT
	.align		4
        /*0024*/ 	.byte	0x02, 0x4a
	.zero		1
	.zero		1


	//----- nvinfo : EIATTR_EXIT_INSTR_OFFSETS
	.align		4
        /*0028*/ 	.byte	0x04, 0x1c
        /*002a*/ 	.short	(.L_786 - .L_785)


	//   ....[0]....
.L_785:
        /*002c*/ 	.word	0x00000010


	//----- nvinfo : EIATTR_MAX_THREADS
	.align		4
.L_786:
        /*0030*/ 	.byte	0x04, 0x05
        /*0032*/ 	.short	(.L_788 - .L_787)
.L_787:
        /*0034*/ 	.word	0x00000100
        /*0038*/ 	.word	0x00000001
        /*003c*/ 	.word	0x00000001


	//----- nvinfo : EIATTR_CBANK_PARAM_SIZE
	.align		4
.L_788:
        /*0040*/ 	.byte	0x03, 0x19
        /*0042*/ 	.short	0x0270


	//----- nvinfo : EIATTR_PARAM_CBANK
	.align		4
        /*0044*/ 	.byte	0x04, 0x0a
        /*0046*/ 	.short	(.L_790 - .L_789)
	.align		4
.L_789:
        /*0048*/ 	.word	index@(.nv.constant0._ZN7cutlass13device_kernelIN5flash19enable_sm80_to_sm89INS1_16FlashAttnBwdSm80INS1_25CollectiveMainloopBwdSm80ILi2ELi2EN4cute5tupleIJNS5_1CILi128EEES8_NS7_ILi64EEEEEENS_10bfloat16_tEfNS_4arch4Sm80ELb0ELb1ELb0ELb0ELb1ELb0ELb0ELb0ELi2ELi4ELi4ELi4ELb0EEENS1_21CollectiveEpilogueBwdISA_SB_SD_Li256ELb0ELb0ELi2EEENS1_19SingleTileSchedulerILb0ELb0ELb0ELi128EEEEEEEEEvNT_6ParamsE)
        /*004c*/ 	.short	0x0380
        /*004e*/ 	.short	0x0270


	//----- nvinfo : EIATTR_SW_WAR
	.align		4
.L_790:
        /*0050*/ 	.byte	0x04, 0x36
        /*0052*/ 	.short	(.L_792 - .L_791)
.L_791:
        /*0054*/ 	.word	0x00000008
.L_792:


//--------------------- .nv.info._ZN7cutlass13device_kernelIN5flash19enable_sm80_to_sm89INS1_16FlashAttnBwdSm80INS1_25CollectiveMainloopBwdSm80ILi2ELi2EN4cute5tupleIJNS5_1CILi128EEES8_NS7_ILi64EEEEEENS_10bfloat16_tEfNS_4arch4Sm80ELb0ELb1ELb0ELb0ELb0ELb0ELb0ELb0ELi2ELi4ELi4ELi4ELb0EEENS1_24CollectiveEpilogueBwdGQAISA_fSD_Li256ELb0ELb0EEENS1_19SingleTileSchedulerILb0ELb0ELb0ELi128EEEEEEEEEvNT_6ParamsE --------------------------
	.section	.nv.info._ZN7cutlass13device_kernelIN5flash19enable_sm80_to_sm89INS1_16FlashAttnBwdSm80INS1_25CollectiveMainloopBwdSm80ILi2ELi2EN4cute5tupleIJNS5_1CILi128EEES8_NS7_ILi64EEEEEENS_10bfloat16_tEfNS_4arch4Sm80ELb0ELb1ELb0ELb0ELb0ELb0ELb0ELb0ELi2ELi4ELi4ELi4ELb0EEENS1_24CollectiveEpilogueBwdGQAISA_fSD_Li256ELb0ELb0EEENS1_19SingleTileSchedulerILb0ELb0ELb0ELi128EEEEEEEEEvNT_6ParamsE,"",@"SHT_CUDA_INFO"
	.sectionflags	@""
	.align	4


	//----- nvinfo : EIATTR_CUDA_API_VERSION
	.align		4
        /*0000*/ 	.byte	0x04, 0x37
        /*0002*/ 	.short	(.L_794 - .L_793)
.L_793:
        /*0004*/ 	.word	0x00000082


	//----- nvinfo : EIATTR_KPARAM_INFO
	.align		4
.L_794:
        /*0008*/ 	.byte	0x04, 0x17
        /*000a*/ 	.short	(.L_796 - .L_795)
.L_795:
        /*000c*/ 	.word	0x00000000
        /*0010*/ 	.short	0x0000
        /*0012*/ 	.short	0x0000
        /*0014*/ 	.byte	0x00, 0xf0, 0xe1, 0x09


	//----- nvinfo : EIATTR_SPARSE_MMA_MASK
	.align		4
.L_796:
        /*0018*/ 	.byte	0x03, 0x50
        /*001a*/ 	.short	0x0000


	//----- nvinfo : EIATTR_MAXREG_COUNT
	.align		4
        /*001c*/ 	.byte	0x03, 0x1b
        /*001e*/ 	.short	0x00ff


	//----- nvinfo : EIATTR_MERCURY_ISA_VERSION
	.align		4
        /*0020*/ 	.byte	0x03, 0x5f
        /*0022*/ 	.short	0x0101


	//----- nvinfo : EIATTR_VRC_CTA_INIT_COUNT
	.align		4
        /*0024*/ 	.byte	0x02, 0x4a
	.zero		1
	.zero		1


	//----- nvinfo : EIATTR_EXIT_INSTR_OFFSETS
	.align		4
        /*0028*/ 	.byte	0x04, 0x1c
        /*002a*/ 	.short	(.L_798 - .L_797)


	//   ....[0]....
.L_797:
        /*002c*/ 	.word	0x00000010


	//----- nvinfo : EIATTR_MAX_THREADS
	.align		4
.L_798:
        /*0030*/ 	.byte	0x04, 0x05
        /*0032*/ 	.short	(.L_800 - .L_799)
.L_799:
        /*0034*/ 	.word	0x00000100
        /*0038*/ 	.word	0x00000001
        /*003c*/ 	.word	0x00000001


	//----- nvinfo : EIATTR_CBANK_PARAM_SIZE
	.align		4
.L_800:
        /*0040*/ 	.byte	0x03, 0x19
        /*0042*/ 	.short	0x0278


	//----- nvinfo : EIATTR_PARAM_CBANK
	.align		4
        /*0044*/ 	.byte	0x04, 0x0a
        /*0046*/ 	.short	(.L_802 - .L_801)
	.align		4
.L_801:
        /*0048*/ 	.word	index@(.nv.constant0._ZN7cutlass13device_kernelIN5flash19enable_sm80_to_sm89INS1_16FlashAttnBwdSm80INS1_25CollectiveMainloopBwdSm80ILi2ELi2EN4cute5tupleIJNS5_1CILi128EEES8_NS7_ILi64EEEEEENS_10bfloat16_tEfNS_4arch4Sm80ELb0ELb1ELb0ELb0ELb0ELb0ELb0ELb0ELi2ELi4ELi4ELi4ELb0EEENS1_24CollectiveEpilogueBwdGQAISA_fSD_Li256ELb0ELb0EEENS1_19SingleTileSchedulerILb0ELb0ELb0ELi128EEEEEEEEEvNT_6ParamsE)
        /*004c*/ 	.short	0x0380
        /*004e*/ 	.short	0x0278


	//----- nvinfo : EIATTR_SW_WAR
	.align		4
.L_802:
        /*0050*/ 	.byte	0x04, 0x36
        /*0052*/ 	.short	(.L_804 - .L_803)
.L_803:
        /*0054*/ 	.word	0x00000008
.L_804:


//--------------------- .nv.info._ZN7cutlass13device_kernelIN5flash19enable_sm80_to_sm89INS1_16FlashAttnBwdSm80INS1_25CollectiveMainloopBwdSm80ILi2ELi2EN4cute5tupleIJNS5_1CILi128EEES8_NS7_ILi64EEEEEENS_10bfloat16_tEfNS_4arch4Sm80ELb0ELb1ELb0ELb0ELb1ELb0ELb0ELb0ELi2ELi4ELi4ELi4ELb0EEENS1_24CollectiveEpilogueBwdGQAISA_fSD_Li256ELb0ELb1EEENS1_19SingleTileSchedulerILb0ELb0ELb0ELi128EEEEEEEEEvNT_6ParamsE --------------------------
	.section	.nv.info._ZN7cutlass13device_kernelIN5flash19enable_sm80_to_sm89INS1_16FlashAttnBwdSm80INS1_25CollectiveMainloopBwdSm80ILi2ELi2EN4cute5tupleIJNS5_1CILi128EEES8_NS7_ILi64EEEEEENS_10bfloat16_tEfNS_4arch4Sm80ELb0ELb1ELb0ELb0ELb1ELb0ELb0ELb0ELi2ELi4ELi4ELi4ELb0EEENS1_24CollectiveEpilogueBwdGQAISA_fSD_Li256ELb0ELb1EEENS1_19SingleTileSchedulerILb0ELb0ELb0ELi128EEEEEEEEEvNT_6ParamsE,"",@"SHT_CUDA_INFO"
	.sectionflags	@""
	.align	4


	//----- nvinfo : EIATTR_CUDA_API_VERSION
	.align		4
        /*0000*/ 	.byte	0x04, 0x37
        /*0002*/ 	.short	(.L_806 - .L_805)
.L_805:
        /*0004*/ 	.word	0x00000082


	//----- nvinfo : EIATTR_KPARAM_INFO
	.align		4
.L_806:
        /*0008*/ 	.byte	0x04, 0x17
        /*000a*/ 	.short	(.L_808 - .L_807)
.L_807:
        /*000c*/ 	.word	0x00000000
        /*0010*/ 	.short	0x0000
        /*0012*/ 	.short	0x0000
        /*0014*/ 	.byte	0x00, 0xf0, 0xe1, 0x09


	//----- nvinfo : EIATTR_SPARSE_MMA_MASK
	.align		4
.L_808:
        /*0018*/ 	.byte	0x03, 0x50
        /*001a*/ 	.short	0x0000


	//----- nvinfo : EIATTR_MAXREG_COUNT
	.align		4
        /*001c*/ 	.byte	0x03, 0x1b
        /*001e*/ 	.short	0x00ff


	//----- nvinfo : EIATTR_MERCURY_ISA_VERSION
	.align		4
        /*0020*/ 	.byte	0x03, 0x5f
        /*0022*/ 	.short	0x0101


	//----- nvinfo : EIATTR_VRC_CTA_INIT_COUNT
	.align		4
        /*0024*/ 	.byte	0x02, 0x4a
	.zero		1
	.zero		1


	//----- nvinfo : EIATTR_EXIT_INSTR_OFFSETS
	.align		4
        /*0028*/ 	.byte	0x04, 0x1c
        /*002a*/ 	.short	(.L_810 - .L_809)


	//   ....[0]....
.L_809:
        /*002c*/ 	.word	0x00000010


	//----- nvinfo : EIATTR_MAX_THREADS
	.align		4
.L_810:
        /*0030*/ 	.byte	0x04, 0x05
        /*0032*/ 	.short	(.L_812 - .L_811)
.L_811:
        /*0034*/ 	.word	0x00000100
        /*0038*/ 	.word	0x00000001
        /*003c*/ 	.word	0x00000001


	//----- nvinfo : EIATTR_CBANK_PARAM_SIZE
	.align		4
.L_812:
        /*0040*/ 	.byte	0x03, 0x19
        /*0042*/ 	.short	0x0278


	//----- nvinfo : EIATTR_PARAM_CBANK
	.align		4
        /*0044*/ 	.byte	0x04, 0x0a
        /*0046*/ 	.short	(.L_814 - .L_813)
	.align		4
.L_813:
        /*0048*/ 	.word	index@(.nv.constant0._ZN7cutlass13device_kernelIN5flash19enable_sm80_to_sm89INS1_16FlashAttnBwdSm80INS1_25CollectiveMainloopBwdSm80ILi2ELi2EN4cute5tupleIJNS5_1CILi128EEES8_NS7_ILi64EEEEEENS_10bfloat16_tEfNS_4arch4Sm80ELb0ELb1ELb0ELb0ELb1ELb0ELb0ELb0ELi2ELi4ELi4ELi4ELb0EEENS1_24CollectiveEpilogueBwdGQAISA_fSD_Li256ELb0ELb1EEENS1_19SingleTileSchedulerILb0ELb0ELb0ELi128EEEEEEEEEvNT_6ParamsE)
        /*004c*/ 	.short	0x0380
        /*004e*/ 	.short	0x0278


	//----- nvinfo : EIATTR_SW_WAR
	.align		4
.L_814:
        /*0050*/ 	.byte	0x04, 0x36
        /*0052*/ 	.short	(.L_816 - .L_815)
.L_815:
        /*0054*/ 	.word	0x00000008
.L_816:


//--------------------- .nv.info._ZN7cutlass13device_kernelIN5flash19enable_sm80_to_sm89INS1_16FlashAttnBwdSm80INS1_25CollectiveMainloopBwdSm80ILi2ELi2EN4cute5tupleIJNS5_1CILi128EEES8_NS7_ILi64EEEEEENS_10bfloat16_tEfNS_4arch4Sm80ELb0ELb1ELb0ELb1ELb0ELb0ELb0ELb0ELi2ELi4ELi4ELi4ELb0EEENS1_21CollectiveEpilogueBwdISA_SB_SD_Li256ELb1ELb0ELi2EEENS1_19SingleTileSchedulerILb1ELb0ELb0ELi128EEEEEEEEEvNT_6ParamsE --------------------------
	.section	.nv.info._ZN7cutlass13device_kernelIN5flash19enable_sm80_to_sm89INS1_16FlashAttnBwdSm80INS1_25CollectiveMainloopBwdSm80ILi2ELi2EN4cute5tupleIJNS5_1CILi128EEES8_NS7_ILi64EEEEEENS_10bfloat16_tEfNS_4arch4Sm80ELb0ELb1ELb0ELb1ELb0ELb0ELb0ELb0ELi2ELi4ELi4ELi4ELb0EEENS1_21CollectiveEpilogueBwdISA_SB_SD_Li256ELb1ELb0ELi2EEENS1_19SingleTileSchedulerILb1ELb0ELb0ELi128EEEEEEEEEvNT_6ParamsE,"",@"SHT_CUDA_INFO"
	.sectionflags	@""
	.align	4


	//----- nvinfo : EIATTR_CUDA_API_VERSION
	.align		4
        /*0000*/ 	.byte	0x04, 0x37
        /*0002*/ 	.short	(.L_818 - .L_817)
.L_817:
        /*0004*/ 	.word	0x00000082


	//----- nvinfo : EIATTR_KPARAM_INFO
	.align		4
.L_818:
        /*0008*/ 	.byte	0x04, 0x17
        /*000a*/ 	.short	(.L_820 - .L_819)
.L_819:
        /*000c*/ 	.word	0x00000000
        /*0010*/ 	.short	0x0000
        /*0012*/ 	.short	0x0000
        /*0014*/ 	.byte	0x00, 0xf0, 0xc1, 0x09


	//----- nvinfo : EIATTR_SPARSE_MMA_MASK
	.align		4
.L_820:
        /*0018*/ 	.byte	0x03, 0x50
        /*001a*/ 	.short	0x0000


	//----- nvinfo : EIATTR_MAXREG_COUNT
	.align		4
        /*001c*/ 	.byte	0x03, 0x1b
        /*001e*/ 	.short	0x00ff


	//----- nvinfo : EIATTR_MERCURY_ISA_VERSION
	.align		4
        /*0020*/ 	.byte	0x03, 0x5f
        /*0022*/ 	.short	0x0101


	//----- nvinfo : EIATTR_VRC_CTA_INIT_COUNT
	.align		4
        /*0024*/ 	.byte	0x02, 0x4a
	.zero		1
	.zero		1


	//----- nvinfo : EIATTR_EXIT_INSTR_OFFSETS
	.align		4
        /*0028*/ 	.byte	0x04, 0x1c
        /*002a*/ 	.short	(.L_822 - .L_821)


	//   ....[0]....
.L_821:
        /*002c*/ 	.word	0x00000010


	//----- nvinfo : EIATTR_MAX_THREADS
	.align		4
.L_822:
        /*0030*/ 	.byte	0x04, 0x05
        /*0032*/ 	.short	(.L_824 - .L_823)
.L_823:
        /*0034*/ 	.word	0x00000100
        /*0038*/ 	.word	0x00000001
        /*003c*/ 	.word	0x00000001


	//----- nvinfo : EIATTR_CBANK_PARAM_SIZE
	.align		4
.L_824:
        /*0040*/ 	.byte	0x03, 0x19
        /*0042*/ 	.short	0x0270


	//----- nvinfo : EIATTR_PARAM_CBANK
	.align		4
        /*0044*/ 	.byte	0x04, 0x0a
        /*0046*/ 	.short	(.L_826 - .L_825)
	.align		4
.L_825:
        /*0048*/ 	.word	index@(.nv.constant0._ZN7cutlass13device_kernelIN5flash19enable_sm80_to_sm89INS1_16FlashAttnBwdSm80INS1_25CollectiveMainloopBwdSm80ILi2ELi2EN4cute5tupleIJNS5_1CILi128EEES8_NS7_ILi64EEEEEENS_10bfloat16_tEfNS_4arch4Sm80ELb0ELb1ELb0ELb1ELb0ELb0ELb0ELb0ELi2ELi4ELi4ELi4ELb0EEENS1_21CollectiveEpilogueBwdISA_SB_SD_Li256ELb1ELb0ELi2EEENS1_19SingleTileSchedulerILb1ELb0ELb0ELi128EEEEEEEEEvNT_6ParamsE)
        /*004c*/ 	.short	0x0380
        /*004e*/ 	.short	0x0270


	//----- nvinfo : EIATTR_SW_WAR
	.align		4
.L_826:
        /*0050*/ 	.byte	0x04, 0x36
        /*0052*/ 	.short	(.L_828 - .L_827)
.L_827:
        /*0054*/ 	.word	0x00000008
.L_828:


//--------------------- .nv.info._ZN7cutlass13device_kernelIN5flash19enable_sm80_to_sm89INS1_16FlashAttnBwdSm80INS1_25CollectiveMainloopBwdSm80ILi2ELi2EN4cute5tupleIJNS5_1CILi128EEES8_NS7_ILi64EEEEEENS_10bfloat16_tEfNS_4arch4Sm80ELb0ELb1ELb0ELb1ELb1ELb0ELb0ELb0ELi2ELi4ELi4ELi4ELb0EEENS1_21CollectiveEpilogueBwdISA_SB_SD_Li256ELb1ELb0ELi2EEENS1_19SingleTileSchedulerILb1ELb0ELb0ELi128EEEEEEEEEvNT_6ParamsE --------------------------
	.section	.nv.info._ZN7cutlass13device_kernelIN5flash19enable_sm80_to_sm89INS1_16FlashAttnBwdSm80INS1_25CollectiveMainloopBwdSm80ILi2ELi2EN4cute5tupleIJNS5_1CILi128EEES8_NS7_ILi64EEEEEENS_10bfloat16_tEfNS_4arch4Sm80ELb0ELb1ELb0ELb1ELb1ELb0ELb0ELb0ELi2ELi4ELi4ELi4ELb0EEENS1_21CollectiveEpilogueBwdISA_SB_SD_Li256ELb1ELb0ELi2EEENS1_19SingleTileSchedulerILb1ELb0ELb0ELi128EEEEEEEEEvNT_6ParamsE,"",@"SHT_CUDA_INFO"
	.sectionflags	@""
	.align	4


	//----- nvinfo : EIATTR_CUDA_API_VERSION
	.align		4
        /*0000*/ 	.byte	0x04, 0x37
        /*0002*/ 	.short	(.L_830 - .L_829)
.L_829:
        /*0004*/ 	.word	0x00000082


	//----- nvinfo : EIATTR_KPARAM_INFO
	.align		4
.L_830:
        /*0008*/ 	.byte	0x04, 0x17
        /*000a*/ 	.short	(.L_832 - .L_831)
.L_831:
        /*000c*/ 	.word	0x00000000
        /*0010*/ 	.short	0x0000
        /*0012*/ 	.short	0x0000
        /*0014*/ 	.byte	0x00, 0xf0, 0xc1, 0x09


	//----- nvinfo : EIATTR_SPARSE_MMA_MASK
	.align		4
.L_832:
        /*0018*/ 	.byte	0x03, 0x50
        /*001a*/ 	.short	0x0000


	//----- nvinfo : EIATTR_MAXREG_COUNT
	.align		4
        /*001c*/ 	.byte	0x03, 0x1b
        /*001e*/ 	.short	0x00ff


	//----- nvinfo : EIATTR_MERCURY_ISA_VERSION
	.align		4
        /*0020*/ 	.byte	0x03, 0x5f
        /*0022*/ 	.short	0x0101


	//----- nvinfo : EIATTR_VRC_CTA_INIT_COUNT
	.align		4
        /*0024*/ 	.byte	0x02, 0x4a
	.zero		1
	.zero		1


	//----- nvinfo : EIATTR_EXIT_INSTR_OFFSETS
	.align		4
        /*0028*/ 	.byte	0x04, 0x1c
        /*002a*/ 	.short	(.L_834 - .L_833)


	//   ....[0]....
.L_833:
        /*002c*/ 	.word	0x00000010


	//----- nvinfo : EIATTR_MAX_THREADS
	.align		4
.L_834:
        /*0030*/ 	.byte	0x04, 0x05
        /*0032*/ 	.short	(.L_836 - .L_835)
.L_835:
        /*0034*/ 	.word	0x00000100
        /*0038*/ 	.word	0x00000001
        /*003c*/ 	.word	0x00000001


	//----- nvinfo : EIATTR_CBANK_PARAM_SIZE
	.align		4
.L_836:
        /*0040*/ 	.byte	0x03, 0x19
        /*0042*/ 	.short	0x0270


	//----- nvinfo : EIATTR_PARAM_CBANK
	.align		4
        /*0044*/ 	.byte	0x04, 0x0a
        /*0046*/ 	.short	(.L_838 - .L_837)
	.align		4
.L_837:
        /*0048*/ 	.word	index@(.nv.constant0._ZN7cutlass13device_kernelIN5flash19enable_sm80_to_sm89INS1_16FlashAttnBwdSm80INS1_25CollectiveMainloopBwdSm80ILi2ELi2EN4cute5tupleIJNS5_1CILi128EEES8_NS7_ILi64EEEEEENS_10bfloat16_tEfNS_4arch4Sm80ELb0ELb1ELb0ELb1ELb1ELb0ELb0ELb0ELi2ELi4ELi4ELi4ELb0EEENS1_21CollectiveEpilogueBwdISA_SB_SD_Li256ELb1ELb0ELi2EEENS1_19SingleTileSchedulerILb1ELb0ELb0ELi128EEEEEEEEEvNT_6ParamsE)
        /*004c*/ 	.short	0x0380
        /*004e*/ 	.short	0x0270


	//----- nvinfo : EIATTR_SW_WAR
	.align		4
.L_838:
        /*0050*/ 	.byte	0x04, 0x36
        /*0052*/ 	.short	(.L_840 - .L_839)
.L_839:
        /*0054*/ 	.word	0x00000008
.L_840:


//--------------------- .nv.info._ZN7cutlass13device_kernelIN5flash19enable_sm80_to_sm89INS1_16FlashAttnBwdSm80INS1_25CollectiveMainloopBwdSm80ILi2ELi2EN4cute5tupleIJNS5_1CILi128EEES8_NS7_ILi64EEEEEENS_10bfloat16_tEfNS_4arch4Sm80ELb0ELb1ELb0ELb1ELb0ELb0ELb0ELb0ELi2ELi4ELi4ELi4ELb0EEENS1_24CollectiveEpilogueBwdGQAISA_fSD_Li256ELb1ELb0EEENS1_19SingleTileSchedulerILb1ELb0ELb0ELi128EEEEEEEEEvNT_6ParamsE --------------------------
	.section	.nv.info._ZN7cutlass13device_kernelIN5flash19enable_sm80_to_sm89INS1_16FlashAttnBwdSm80INS1_25CollectiveMainloopBwdSm80ILi2ELi2EN4cute5tupleIJNS5_1CILi128EEES8_NS7_ILi64EEEEEENS_10bfloat16_tEfNS_4arch4Sm80ELb0ELb1ELb0ELb1ELb0ELb0ELb0ELb0ELi2ELi4ELi4ELi4ELb0EEENS1_24CollectiveEpilogueBwdGQAISA_fSD_Li256ELb1ELb0EEENS1_19SingleTileSchedulerILb1ELb0ELb0ELi128EEEEEEEEEvNT_6ParamsE,"",@"SHT_CUDA_INFO"
	.sectionflags	@""
	.align	4


	//----- nvinfo : EIATTR_CUDA_API_VERSION
	.align		4
        /*0000*/ 	.byte	0x04, 0x37
        /*0002*/ 	.short	(.L_842 - .L_841)
.L_841:
        /*0004*/ 	.word	0x00000082


	//----- nvinfo : EIATTR_KPARAM_INFO
	.align		4
.L_842:
        /*0008*/ 	.byte	0x04, 0x17
        /*000a*/ 	.short	(.L_844 - .L_843)
.L_843:
        /*000c*/ 	.word	0x00000000
        /*0010*/ 	.short	0x0000
        /*0012*/ 	.short	0x0000
        /*0014*/ 	.byte	0x00, 0xf0, 0xe1, 0x09


	//----- nvinfo : EIATTR_SPARSE_MMA_MASK
	.align		4
.L_844:
        /*0018*/ 	.byte	0x03, 0x50
        /*001a*/ 	.short	0x0000


	//----- nvinfo : EIATTR_MAXREG_COUNT
	.align		4
        /*001c*/ 	.byte	0x03, 0x1b
        /*001e*/ 	.short	0x00ff


	//----- nvinfo : EIATTR_MERCURY_ISA_VERSION
	.align		4
        /*0020*/ 	.byte	0x03, 0x5f
        /*0022*/ 	.short	0x0101


	//----- nvinfo : EIATTR_VRC_CTA_INIT_COUNT
	.align		4
        /*0024*/ 	.byte	0x02, 0x4a
	.zero		1
	.zero		1


	//----- nvinfo : EIATTR_EXIT_INSTR_OFFSETS
	.align		4
        /*0028*/ 	.byte	0x04, 0x1c
        /*002a*/ 	.short	(.L_846 - .L_845)


	//   ....[0]....
.L_845:
        /*002c*/ 	.word	0x00000010


	//----- nvinfo : EIATTR_MAX_THREADS
	.align		4
.L_846:
        /*0030*/ 	.byte	0x04, 0x05
        /*0032*/ 	.short	(.L_848 - .L_847)
.L_847:
        /*0034*/ 	.word	0x00000100
        /*0038*/ 	.word	0x00000001
        /*003c*/ 	.word	0x00000001


	//----- nvinfo : EIATTR_CBANK_PARAM_SIZE
	.align		4
.L_848:
        /*0040*/ 	.byte	0x03, 0x19
        /*0042*/ 	.short	0x0278


	//----- nvinfo : EIATTR_PARAM_CBANK
	.align		4
        /*0044*/ 	.byte	0x04, 0x0a
        /*0046*/ 	.short	(.L_850 - .L_849)
	.align		4
.L_849:
        /*0048*/ 	.word	index@(.nv.constant0._ZN7cutlass13device_kernelIN5flash19enable_sm80_to_sm89INS1_16FlashAttnBwdSm80INS1_25CollectiveMainloopBwdSm80ILi2ELi2EN4cute5tupleIJNS5_1CILi128EEES8_NS7_ILi64EEEEEENS_10bfloat16_tEfNS_4arch4Sm80ELb0ELb1ELb0ELb1ELb0ELb0ELb0ELb0ELi2ELi4ELi4ELi4ELb0EEENS1_24CollectiveEpilogueBwdGQAISA_fSD_Li256ELb1ELb0EEENS1_19SingleTileSchedulerILb1ELb0ELb0ELi128EEEEEEEEEvNT_6ParamsE)
        /*004c*/ 	.short	0x0380
        /*004e*/ 	.short	0x0278


	//----- nvinfo : EIATTR_SW_WAR
	.align		4
.L_850:
        /*0050*/ 	.byte	0x04, 0x36
        /*0052*/ 	.short	(.L_852 - .L_851)
.L_851:
        /*0054*/ 	.word	0x00000008
.L_852:


//--------------------- .nv.info._ZN7cutlass13device_kernelIN5flash19enable_sm80_to_sm89INS1_16FlashAttnBwdSm80INS1_25CollectiveMainloopBwdSm80ILi2ELi2EN4cute5tupleIJNS5_1CILi128EEES8_NS7_ILi64EEEEEENS_10bfloat16_tEfNS_4arch4Sm80ELb0ELb1ELb0ELb1ELb1ELb0ELb0ELb0ELi2ELi4ELi4ELi4ELb0EEENS1_24CollectiveEpilogueBwdGQAISA_fSD_Li256ELb1ELb1EEENS1_19SingleTileSchedulerILb1ELb0ELb0ELi128EEEEEEEEEvNT_6ParamsE --------------------------
	.section	.nv.info._ZN7cutlass13device_kernelIN5flash19enable_sm80_to_sm89INS1_16FlashAttnBwdSm80INS1_25CollectiveMainloopBwdSm80ILi2ELi2EN4cute5tupleIJNS5_1CILi128EEES8_NS7_ILi64EEEEEENS_10bfloat16_tEfNS_4arch4Sm80ELb0ELb1ELb0ELb1ELb1ELb0ELb0ELb0ELi2ELi4ELi4ELi4ELb0EEENS1_24CollectiveEpilogueBwdGQAISA_fSD_Li256ELb1ELb1EEENS1_19SingleTileSchedulerILb1ELb0ELb0ELi128EEEEEEEEEvNT_6ParamsE,"",@"SHT_CUDA_INFO"
	.sectionflags	@""
	.align	4


	//----- nvinfo : EIATTR_CUDA_API_VERSION
	.align		4
        /*0000*/ 	.byte	0x04, 0x37
        /*0002*/ 	.short	(.L_854 - .L_853)
.L_853:
        /*0004*/ 	.word	0x00000082


	//----- nvinfo : EIATTR_KPARAM_INFO
	.align		4
.L_854:
        /*0008*/ 	.byte	0x04, 0x17
        /*000a*/ 	.short	(.L_856 - .L_855)
.L_855:
        /*000c*/ 	.word	0x00000000
        /*0010*/ 	.short	0x0000
        /*0012*/ 	.short	0x0000
        /*0014*/ 	.byte	0x00, 0xf0, 0xe1, 0x09


	//----- nvinfo : EIATTR_SPARSE_MMA_MASK
	.align		4
.L_856:
        /*0018*/ 	.byte	0x03, 0x50
        /*001a*/ 	.short	0x0000


	//----- nvinfo : EIATTR_MAXREG_COUNT
	.align		4
        /*001c*/ 	.byte	0x03, 0x1b
        /*001e*/ 	.short	0x00ff


	//----- nvinfo : EIATTR_MERCURY_ISA_VERSION
	.align		4
        /*0020*/ 	.byte	0x03, 0x5f
        /*0022*/ 	.short	0x0101


	//----- nvinfo : EIATTR_VRC_CTA_INIT_COUNT
	.align		4
        /*0024*/ 	.byte	0x02, 0x4a
	.zero		1
	.zero		1


	//----- nvinfo : EIATTR_EXIT_INSTR_OFFSETS
	.align		4
        /*0028*/ 	.byte	0x04, 0x1c
        /*002a*/ 	.short	(.L_858 - .L_857)


	//   ....[0]....
.L_857:
        /*002c*/ 	.word	0x00000010


	//----- nvinfo : EIATTR_MAX_THREADS
	.align		4
.L_858:
        /*0030*/ 	.byte	0x04, 0x05
        /*0032*/ 	.short	(.L_860 - .L_859)
.L_859:
        /*0034*/ 	.word	0x00000100
        /*0038*/ 	.word	0x00000001
        /*003c*/ 	.word	0x00000001


	//----- nvinfo : EIATTR_CBANK_PARAM_SIZE
	.align		4
.L_860:
        /*0040*/ 	.byte	0x03, 0x19
        /*0042*/ 	.short	0x0278


	//----- nvinfo : EIATTR_PARAM_CBANK
	.align		4
        /*0044*/ 	.byte	0x04, 0x0a
        /*0046*/ 	.short	(.L_862 - .L_861)
	.align		4
.L_861:
        /*0048*/ 	.word	index@(.nv.constant0._ZN7cutlass13device_kernelIN5flash19enable_sm80_to_sm89INS1_16FlashAttnBwdSm80INS1_25CollectiveMainloopBwdSm80ILi2ELi2EN4cute5tupleIJNS5_1CILi128EEES8_NS7_ILi64EEEEEENS_10bfloat16_tEfNS_4arch4Sm80ELb0ELb1ELb0ELb1ELb1ELb0ELb0ELb0ELi2ELi4ELi4ELi4ELb0EEENS1_24CollectiveEpilogueBwdGQAISA_fSD_Li256ELb1ELb1EEENS1_19SingleTileSchedulerILb1ELb0ELb0ELi128EEEEEEEEEvNT_6ParamsE)
        /*004c*/ 	.short	0x0380
        /*004e*/ 	.short	0x0278


	//----- nvinfo : EIATTR_SW_WAR
	.align		4
.L_862:
        /*0050*/ 	.byte	0x04, 0x36
        /*0052*/ 	.short	(.L_864 - .L_863)
.L_863:
        /*0054*/ 	.word	0x00000008
.L_864:


//--------------------- .nv.info._ZN7cutlass13device_kernelIN5flash19enable_sm80_to_sm89INS1_16FlashAttnBwdSm80INS1_25CollectiveMainloopBwdSm80ILi2ELi2EN4cute5tupleIJNS5_1CILi128EEES8_NS7_ILi64EEEEEENS_10bfloat16_tEfNS_4arch4Sm80ELb1ELb0ELb0ELb0ELb0ELb0ELb0ELb0ELi2ELi4ELi4ELi4ELb0EEENS1_21CollectiveEpilogueBwdISA_SB_SD_Li256ELb0ELb0ELi2EEENS1_25SingleTileBwdLPTSchedulerILb0ELi128ELb0EEEEEEEEEvNT_6ParamsE --------------------------
	.section	.nv.info._ZN7cutlass13device_kernelIN5flash19enable_sm80_to_sm89INS1_16FlashAttnBwdSm80INS1_25CollectiveMainloopBwdSm80ILi2ELi2EN4cute5tupleIJNS5_1CILi128EEES8_NS7_ILi64EEEEEENS_10bfloat16_tEfNS_4arch4Sm80ELb1ELb0ELb0ELb0ELb0ELb0ELb0ELb0ELi2ELi4ELi4ELi4ELb0EEENS1_21CollectiveEpilogueBwdISA_SB_SD_Li256ELb0ELb0ELi2EEENS1_25SingleTileBwdLPTSchedulerILb0ELi128ELb0EEEEEEEEEvNT_6ParamsE,"",@"SHT_CUDA_INFO"
	.sectionflags	@""
	.align	4


	//----- nvinfo : EIATTR_CUDA_API_VERSION
	.align		4
        /*0000*/ 	.byte	0x04, 0x37
        /*0002*/ 	.short	(.L_866 - .L_865)
.L_865:
        /*0004*/ 	.word	0x00000082


	//----- nvinfo : EIATTR_KPARAM_INFO
	.align		4
.L_866:
        /*0008*/ 	.byte	0x04, 0x17
        /*000a*/ 	.short	(.L_868 - .L_867)
.L_867:
        /*000c*/ 	.word	0x00000000
        /*0010*/ 	.short	0x0000
        /*0012*/ 	.short	0x0000
        /*0014*/ 	.byte	0x00, 0xf0, 0x21, 0x0a


	//----- nvinfo : EIATTR_SPARSE_MMA_MASK
	.align		4
.L_868:
        /*0018*/ 	.byte	0x03, 0x50
        /*001a*/ 	.short	0x0000


	//----- nvinfo : EIATTR_MAXREG_COUNT
	.align		4
        /*001c*/ 	.byte	0x03, 0x1b
        /*001e*/ 	.short	0x00ff


	//----- nvinfo : EIATTR_MERCURY_ISA_VERSION
	.align		4
        /*0020*/ 	.byte	0x03, 0x5f
        /*0022*/ 	.short	0x0101


	//----- nvinfo : EIATTR_VRC_CTA_INIT_COUNT
	.align		4
        /*0024*/ 	.byte	0x02, 0x4a
	.zero		1
	.zero		1


	//----- nvinfo : EIATTR_EXIT_INSTR_OFFSETS
	.align		4
        /*0028*/ 	.byte	0x04, 0x1c
        /*002a*/ 	.short	(.L_870 - .L_869)


	//   ....[0]....
.L_869:
        /*002c*/ 	.word	0x00000010


	//----- nvinfo : EIATTR_MAX_THREADS
	.align		4
.L_870:
        /*0030*/ 	.byte	0x04, 0x05
        /*0032*/ 	.short	(.L_872 - .L_871)
.L_871:
        /*0034*/ 	.word	0x00000100
        /*0038*/ 	.word	0x00000001
        /*003c*/ 	.word	0x00000001


	//----- nvinfo : EIATTR_CBANK_PARAM_SIZE
	.align		4
.L_872:
        /*0040*/ 	.byte	0x03, 0x19
        /*0042*/ 	.short	0x0288


	//----- nvinfo : EIATTR_PARAM_CBANK
	.align		4
        /*0044*/ 	.byte	0x04, 0x0a
        /*0046*/ 	.short	(.L_874 - .L_873)
	.align		4
.L_873:
        /*0048*/ 	.word	index@(.nv.constant0._ZN7cutlass13device_kernelIN5flash19enable_sm80_to_sm89INS1_16FlashAttnBwdSm80INS1_25CollectiveMainloopBwdSm80ILi2ELi2EN4cute5tupleIJNS5_1CILi128EEES8_NS7_ILi64EEEEEENS_10bfloat16_tEfNS_4arch4Sm80ELb1ELb0ELb0ELb0ELb0ELb0ELb0ELb0ELi2ELi4ELi4ELi4ELb0EEENS1_21CollectiveEpilogueBwdISA_SB_SD_Li256ELb0ELb0ELi2EEENS1_25SingleTileBwdLPTSchedulerILb0ELi128ELb0EEEEEEEEEvNT_6ParamsE)
        /*004c*/ 	.short	0x0380
        /*004e*/ 	.short	0x0288


	//----- nvinfo : EIATTR_SW_WAR
	.align		4
.L_874:
        /*0050*/ 	.byte	0x04, 0x36
        /*0052*/ 	.short	(.L_876 - .L_875)
.L_875:
        /*0054*/ 	.word	0x00000008
.L_876:


//--------------------- .nv.info._ZN7cutlass13device_kernelIN5flash19enable_sm80_to_sm89INS1_16FlashAttnBwdSm80INS1_25CollectiveMainloopBwdSm80ILi2ELi2EN4cute5tupleIJNS5_1CILi128EEES8_NS7_ILi64EEEEEENS_10bfloat16_tEfNS_4arch4Sm80ELb1ELb0ELb0ELb0ELb1ELb0ELb0ELb0ELi2ELi4ELi4ELi4ELb0EEENS1_21CollectiveEpilogueBwdISA_SB_SD_Li256ELb0ELb0ELi2EEENS1_25SingleTileBwdLPTSchedulerILb0ELi128ELb1EEEEEEEEEvNT_6ParamsE --------------------------
	.section	.nv.info._ZN7cutlass13device_kernelIN5flash19enable_sm80_to_sm89INS1_16FlashAttnBwdSm80INS1_25CollectiveMainloopBwdSm80ILi2ELi2EN4cute5tupleIJNS5_1CILi128EEES8_NS7_ILi64EEEEEENS_10bfloat16_tEfNS_4arch4Sm80ELb1ELb0ELb0ELb0ELb1ELb0ELb0ELb0ELi2ELi4ELi4ELi4ELb0EEENS1_21CollectiveEpilogueBwdISA_SB_SD_Li256ELb0ELb0ELi2EEENS1_25SingleTileBwdLPTSchedulerILb0ELi128ELb1EEEEEEEEEvNT_6ParamsE,"",@"SHT_CUDA_INFO"
	.sectionflags	@""
	.align	4


	//----- nvinfo : EIATTR_CUDA_API_VERSION
	.align		4
        /*0000*/ 	.byte	0x04, 0x37
        /*0002*/ 	.short	(.L_878 - .L_877)
.L_877:
        /*0004*/ 	.word	0x00000082


	//----- nvinfo : EIATTR_KPARAM_INFO
	.align		4
.L_878:
        /*0008*/ 	.byte	0x04, 0x17
        /*000a*/ 	.short	(.L_880 - .L_879)
.L_879:
        /*000c*/ 	.word	0x00000000
        /*0010*/ 	.short	0x0000
        /*0012*/ 	.short	0x0000
        /*0014*/ 	.byte	0x00, 0xf0, 0x21, 0x0a


	//----- nvinfo : EIATTR_SPARSE_MMA_MASK
	.align		4
.L_880:
        /*0018*/ 	.byte	0x03, 0x50
        /*001a*/ 	.short	0x0000


	//----- nvinfo : EIATTR_MAXREG_COUNT
	.align		4
        /*001c*/ 	.byte	0x03, 0x1b
        /*001e*/ 	.short	0x00ff


	//----- nvinfo : EIATTR_MERCURY_ISA_VERSION
	.align		4
        /*0020*/ 	.byte	0x03, 0x5f
        /*0022*/ 	.short	0x0101


	//----- nvinfo : EIATTR_VRC_CTA_INIT_COUNT
	.align		4
        /*0024*/ 	.byte	0x02, 0x4a
	.zero		1
	.zero		1


	//----- nvinfo : EIATTR_EXIT_INSTR_OFFSETS
	.align		4
        /*0028*/ 	.byte	0x04, 0x1c
        /*002a*/ 	.short	(.L_882 - .L_881)


	//   ....[0]....
.L_881:
        /*002c*/ 	.word	0x00000010


	//----- nvinfo : EIATTR_MAX_THREADS
	.align		4
.L_882:
        /*0030*/ 	.byte	0x04, 0x05
        /*0032*/ 	.short	(.L_884 - .L_883)
.L_883:
        /*0034*/ 	.word	0x00000100
        /*0038*/ 	.word	0x00000001
        /*003c*/ 	.word	0x00000001


	//----- nvinfo : EIATTR_CBANK_PARAM_SIZE
	.align		4
.L_884:
        /*0040*/ 	.byte	0x03, 0x19
        /*0042*/ 	.short	0x0288


	//----- nvinfo : EIATTR_PARAM_CBANK
	.align		4
        /*0044*/ 	.byte	0x04, 0x0a
        /*0046*/ 	.short	(.L_886 - .L_885)
	.align		4
.L_885:
        /*0048*/ 	.word	index@(.nv.constant0._ZN7cutlass13device_kernelIN5flash19enable_sm80_to_sm89INS1_16FlashAttnBwdSm80INS1_25CollectiveMainloopBwdSm80ILi2ELi2EN4cute5tupleIJNS5_1CILi128EEES8_NS7_ILi64EEEEEENS_10bfloat16_tEfNS_4arch4Sm80ELb1ELb0ELb0ELb0ELb1ELb0ELb0ELb0ELi2ELi4ELi4ELi4ELb0EEENS1_21CollectiveEpilogueBwdISA_SB_SD_Li256ELb0ELb0ELi2EEENS1_25SingleTileBwdLPTSchedulerILb0ELi128ELb1EEEEEEEEEvNT_6ParamsE)
        /*004c*/ 	.short	0x0380
        /*004e*/ 	.short	0x0288


	//----- nvinfo : EIATTR_SW_WAR
	.align		4
.L_886:
        /*0050*/ 	.byte	0x04, 0x36
        /*0052*/ 	.short	(.L_888 - .L_887)
.L_887:
        /*0054*/ 	.word	0x00000008
.L_888:


//--------------------- .nv.info._ZN7cutlass13device_kernelIN5flash19enable_sm80_to_sm89INS1_16FlashAttnBwdSm80INS1_25CollectiveMainloopBwdSm80ILi2ELi2EN4cute5tupleIJNS5_1CILi128EEES8_NS7_ILi64EEEEEENS_10bfloat16_tEfNS_4arch4Sm80ELb1ELb0ELb0ELb0ELb0ELb0ELb0ELb0ELi2ELi4ELi4ELi4ELb0EEENS1_24CollectiveEpilogueBwdGQAISA_fSD_Li256ELb0ELb0EEENS1_25SingleTileBwdLPTSchedulerILb0ELi128ELb0EEEEEEEEEvNT_6ParamsE --------------------------
	.section	.nv.info._ZN7cutlass13device_kernelIN5flash19enable_sm80_to_sm89INS1_16FlashAttnBwdSm80INS1_25CollectiveMainloopBwdSm80ILi2ELi2EN4cute5tupleIJNS5_1CILi128EEES8_NS7_ILi64EEEEEENS_10bfloat16_tEfNS_4arch4Sm80ELb1ELb0ELb0ELb0ELb0ELb0ELb0ELb0ELi2ELi4ELi4ELi4ELb0EEENS1_24CollectiveEpilogueBwdGQAISA_fSD_Li256ELb0ELb0EEENS1_25SingleTileBwdLPTSchedulerILb0ELi128ELb0EEEEEEEEEvNT_6ParamsE,"",@"SHT_CUDA_INFO"
	.sectionflags	@""
	.align	4


	//----- nvinfo : EIATTR_CUDA_API_VERSION
	.align		4
        /*0000*/ 	.byte	0x04, 0x37
        /*0002*/ 	.short	(.L_890 - .L_889)
.L_889:
        /*0004*/ 	.word	0x00000082


	//----- nvinfo : EIATTR_KPARAM_INFO
	.align		4
.L_890:
        /*0008*/ 	.byte	0x04, 0x17
        /*000a*/ 	.short	(.L_892 - .L_891)
.L_891:
        /*000c*/ 	.word	0x00000000
        /*0010*/ 	.short	0x0000
        /*0012*/ 	.short	0x0000
        /*0014*/ 	.byte	0x00, 0xf0, 0x41, 0x0a


	//----- nvinfo : EIATTR_SPARSE_MMA_MASK
	.align		4
.L_892:
        /*0018*/ 	.byte	0x03, 0x50
        /*001a*/ 	.short	0x0000


	//----- nvinfo : EIATTR_MAXREG_COUNT
	.align		4
        /*001c*/ 	.byte	0x03, 0x1b
        /*001e*/ 	.short	0x00ff


	//----- nvinfo : EIATTR_MERCURY_ISA_VERSION
	.align		4
        /*0020*/ 	.byte	0x03, 0x5f
        /*0022*/ 	.short	0x0101


	//----- nvinfo : EIATTR_VRC_CTA_INIT_COUNT
	.align		4
        /*0024*/ 	.byte	0x02, 0x4a
	.zero		1
	.zero		1


	//----- nvinfo : EIATTR_EXIT_INSTR_OFFSETS
	.align		4
        /*0028*/ 	.byte	0x04, 0x1c
        /*002a*/ 	.short	(.L_894 - .L_893)


	//   ....[0]....
.L_893:
        /*002c*/ 	.word	0x00000010


	//----- nvinfo : EIATTR_MAX_THREADS
	.align		4
.L_894:
        /*0030*/ 	.byte	0x04, 0x05
        /*0032*/ 	.short	(.L_896 - .L_895)
.L_895:
        /*0034*/ 	.word	0x00000100
        /*0038*/ 	.word	0x00000001
        /*003c*/ 	.word	0x00000001


	//----- nvinfo : EIATTR_CBANK_PARAM_SIZE
	.align		4
.L_896:
        /*0040*/ 	.byte	0x03, 0x19
        /*0042*/ 	.short	0x0290


	//----- nvinfo : EIATTR_PARAM_CBANK
	.align		4
        /*0044*/ 	.byte	0x04, 0x0a
        /*0046*/ 	.short	(.L_898 - .L_897)
	.align		4
.L_897:
        /*0048*/ 	.word	index@(.nv.constant0._ZN7cutlass13device_kernelIN5flash19enable_sm80_to_sm89INS1_16FlashAttnBwdSm80INS1_25CollectiveMainloopBwdSm80ILi2ELi2EN4cute5tupleIJNS5_1CILi128EEES8_NS7_ILi64EEEEEENS_10bfloat16_tEfNS_4arch4Sm80ELb1ELb0ELb0ELb0ELb0ELb0ELb0ELb0ELi2ELi4ELi4ELi4ELb0EEENS1_24CollectiveEpilogueBwdGQAISA_fSD_Li256ELb0ELb0EEENS1_25SingleTileBwdLPTSchedulerILb0ELi128ELb0EEEEEEEEEvNT_6ParamsE)
        /*004c*/ 	.short	0x0380
        /*004e*/ 	.short	0x0290


	//----- nvinfo : EIATTR_SW_WAR
	.align		4
.L_898:
        /*0050*/ 	.byte	0x04, 0x36
        /*0052*/ 	.short	(.L_900 - .L_899)
.L_899:
        /*0054*/ 	.word	0x00000008
.L_900:


//--------------------- .nv.info._ZN7cutlass13device_kernelIN5flash19enable_sm80_to_sm89INS1_16FlashAttnBwdSm80INS1_25CollectiveMainloopBwdSm80ILi2ELi2EN4cute5tupleIJNS5_1CILi128EEES8_NS7_ILi64EEEEEENS_10bfloat16_tEfNS_4arch4Sm80ELb1ELb0ELb0ELb0ELb1ELb0ELb0ELb0ELi2ELi4ELi4ELi4ELb0EEENS1_24CollectiveEpilogueBwdGQAISA_fSD_Li256ELb0ELb1EEENS1_25SingleTileBwdLPTSchedulerILb0ELi128ELb1EEEEEEEEEvNT_6ParamsE --------------------------
	.section	.nv.info._ZN7cutlass13device_kernelIN5flash19enable_sm80_to_sm89INS1_16FlashAttnBwdSm80INS1_25CollectiveMainloopBwdSm80ILi2ELi2EN4cute5tupleIJNS5_1CILi128EEES8_NS7_ILi64EEEEEENS_10bfloat16_tEfNS_4arch4Sm80ELb1ELb0ELb0ELb0ELb1ELb0ELb0ELb0ELi2ELi4ELi4ELi4ELb0EEENS1_24CollectiveEpilogueBwdGQAISA_fSD_Li256ELb0ELb1EEENS1_25SingleTileBwdLPTSchedulerILb0ELi128ELb1EEEEEEEEEvNT_6ParamsE,"",@"SHT_CUDA_INFO"
	.sectionflags	@""
	.align	4


	//----- nvinfo : EIATTR_CUDA_API_VERSION
	.align		4
        /*0000*/ 	.byte	0x04, 0x37
        /*0002*/ 	.short	(.L_902 - .L_901)
.L_901:
        /*0004*/ 	.word	0x00000082


	//----- nvinfo : EIATTR_KPARAM_INFO
	.align		4
.L_902:
        /*0008*/ 	.byte	0x04, 0x17
        /*000a*/ 	.short	(.L_904 - .L_903)
.L_903:
        /*000c*/ 	.word	0x00000000
        /*0010*/ 	.short	0x0000
        /*0012*/ 	.short	0x0000
        /*0014*/ 	.byte	0x00, 0xf0, 0x41, 0x0a


	//----- nvinfo : EIATTR_SPARSE_MMA_MASK
	.align		4
.L_904:
        /*0018*/ 	.byte	0x03, 0x50
        /*001a*/ 	.short	0x0000


	//----- nvinfo : EIATTR_MAXREG_COUNT
	.align		4
        /*001c*/ 	.byte	0x03, 0x1b
        /*001e*/ 	.short	0x00ff


	//----- nvinfo : EIATTR_MERCURY_ISA_VERSION
	.align		4
        /*0020*/ 	.byte	0x03, 0x5f
        /*0022*/ 	.short	0x0101


	//----- nvinfo : EIATTR_VRC_CTA_INIT_COUNT
	.align		4
        /*0024*/ 	.byte	0x02, 0x4a
	.zero		1
	.zero		1


	//----- nvinfo : EIATTR_EXIT_INSTR_OFFSETS
	.align		4
        /*0028*/ 	.byte	0x04, 0x1c
        /*002a*/ 	.short	(.L_906 - .L_905)


	//   ....[0]....
.L_905:
        /*002c*/ 	.word	0x00000010


	//----- nvinfo : EIATTR_MAX_THREADS
	.align		4
.L_906:
        /*0030*/ 	.byte	0x04, 0x05
        /*0032*/ 	.short	(.L_908 - .L_907)
.L_907:
        /*0034*/ 	.word	0x00000100
        /*0038*/ 	.word	0x00000001
        /*003c*/ 	.word	0x00000001


	//----- nvinfo : EIATTR_CBANK_PARAM_SIZE
	.align		4
.L_908:
        /*0040*/ 	.byte	0x03, 0x19
        /*0042*/ 	.short	0x0290


	//----- nvinfo : EIATTR_PARAM_CBANK
	.align		4
        /*0044*/ 	.byte	0x04, 0x0a
        /*0046*/ 	.short	(.L_910 - .L_909)
	.align		4
.L_909:
        /*0048*/ 	.word	index@(.nv.constant0._ZN7cutlass13device_kernelIN5flash19enable_sm80_to_sm89INS1_16FlashAttnBwdSm80INS1_25CollectiveMainloopBwdSm80ILi2ELi2EN4cute5tupleIJNS5_1CILi128EEES8_NS7_ILi64EEEEEENS_10bfloat16_tEfNS_4arch4Sm80ELb1ELb0ELb0ELb0ELb1ELb0ELb0ELb0ELi2ELi4ELi4ELi4ELb0EEENS1_24CollectiveEpilogueBwdGQAISA_fSD_Li256ELb0ELb1EEENS1_25SingleTileBwdLPTSchedulerILb0ELi128ELb1EEEEEEEEEvNT_6ParamsE)
        /*004c*/ 	.short	0x0380
        /*004e*/ 	.short	0x0290


	//----- nvinfo : EIATTR_SW_WAR
	.align		4
.L_910:
        /*0050*/ 	.byte	0x04, 0x36
        /*0052*/ 	.short	(.L_912 - .L_911)
.L_911:
        /*0054*/ 	.word	0x00000008
.L_912:


//--------------------- .nv.info._ZN7cutlass13device_kernelIN5flash22FlashAttnBwdPreprocessIN4cute5tupleIJNS3_1CILi128EEENS5_ILi64EEEEEENS_10bfloat16_tEfNS_4arch4Sm80ELb1ELb0EEEEEvNT_6ParamsE --------------------------
	.section	.nv.info._ZN7cutlass13device_kernelIN5flash22FlashAttnBwdPreprocessIN4cute5tupleIJNS3_1CILi128EEENS5_ILi64EEEEEENS_10bfloat16_tEfNS_4arch4Sm80ELb1ELb0EEEEEvNT_6ParamsE,"",@"SHT_CUDA_INFO"
	.sectionflags	@""
	.align	4


	//----- nvinfo : EIATTR_CUDA_API_VERSION
	.align		4
        /*0000*/ 	.byte	0x04, 0x37
        /*0002*/ 	.short	(.L_914 - .L_913)
.L_913:
        /*0004*/ 	.word	0x00000082


	//----- nvinfo : EIATTR_KPARAM_INFO
	.align		4
.L_914:
        /*0008*/ 	.byte	0x04, 0x17
        /*000a*/ 	.short	(.L_916 - .L_915)
.L_915:
        /*000c*/ 	.word	0x00000000
        /*0010*/ 	.short	0x0000
        /*0012*/ 	.short	0x0000
        /*0014*/ 	.byte	0x00, 0xf0, 0xc1, 0x03


	//----- nvinfo : EIATTR_SPARSE_MMA_MASK
	.align		4
.L_916:
        /*0018*/ 	.byte	0x03, 0x50
        /*001a*/ 	.short	0x0000


	//----- nvinfo : EIATTR_MAXREG_COUNT
	.align		4
        /*001c*/ 	.byte	0x03, 0x1b
        /*001e*/ 	.short	0x0080


	//----- nvinfo : EIATTR_MERCURY_ISA_VERSION
	.align		4
        /*0020*/ 	.byte	0x03, 0x5f
        /*0022*/ 	.short	0x0101


	//----- nvinfo : EIATTR_COOP_GROUP_MASK_REGIDS
	.align		4
        /*0024*/ 	.byte	0x04, 0x29
        /*0026*/ 	.short	(.L_918 - .L_917)


	//   ....[0]....
.L_917:
        /*0028*/ 	.word	0xffffffff


	//   ....[1]....
        /*002c*/ 	.word	0xffffffff


	//   ....[2]....
        /*0030*/ 	.word	0xffffffff


	//   ....[3]....
        /*0034*/ 	.word	0xffffffff


	//   ....[4]....
        /*0038*/ 	.word	0xffffffff


	//   ....[5]....
        /*003c*/ 	.word	0xffffffff


	//   ....[6]....
        /*0040*/ 	.word	0xffffffff


	//   ....[7]....
        /*0044*/ 	.word	0xffffffff


	//   ....[8]....
        /*0048*/ 	.word	0xffffffff


	//   ....[9]....
        /*004c*/ 	.word	0xffffffff


	//   ....[10]....
        /*0050*/ 	.word	0xffffffff


	//   ....[11]....
        /*0054*/ 	.word	0xffffffff


	//----- nvinfo : EIATTR_COOP_GROUP_INSTR_OFFSETS
	.align		4
.L_918:
        /*0058*/ 	.byte	0x04, 0x28
        /*005a*/ 	.short	(.L_920 - .L_919)


	//   ....[0]....
.L_919:
        /*005c*/ 	.word	0x00001010


	//   ....[1]....
        /*0060*/ 	.word	0x00001020


	//   ....[2]....
        /*0064*/ 	.word	0x00001030


	//   ....[3]....
        /*0068*/ 	.word	0x00001040


	//   ....[4]....
        /*006c*/ 	.word	0x00001090


	//   ....[5]....
        /*0070*/ 	.word	0x000010a0


	//   ....[6]....
        /*0074*/ 	.word	0x000010b0


	//   ....[7]....
        /*0078*/ 	.word	0x000010c0


	//   ....[8]....
        /*007c*/ 	.word	0x00001110


	//   ....[9]....
        /*0080*/ 	.word	0x00001120


	//   ....[10]....
        /*0084*/ 	.word	0x00001130


	//   ....[11]....
        /*0088*/ 	.word	0x00001140


	//----- nvinfo : EIATTR_VRC_CTA_INIT_COUNT
	.align		4
.L_920:
        /*008c*/ 	.byte	0x02, 0x4a
	.zero		1
	.zero		1


	//----- nvinfo : EIATTR_EXIT_INSTR_OFFSETS
	.align		4
        /*0090*/ 	.byte	0x04, 0x1c
        /*0092*/ 	.short	(.L_922 - .L_921)


	//   ....[0]....
.L_921:
        /*0094*/ 	.word	0x00001670


	//   ....[1]....
        /*0098*/ 	.word	0x000016f0


	//----- nvinfo : EIATTR_MAX_THREADS
	.align		4
.L_922:
        /*009c*/ 	.byte	0x04, 0x05
        /*009e*/ 	.short	(.L_924 - .L_923)
.L_923:
        /*00a0*/ 	.word	0x00000100
        /*00a4*/ 	.word	0x00000001
        /*00a8*/ 	.word	0x00000001


	//----- nvinfo : EIATTR_CRS_STACK_SIZE
	.align		4
.L_924:
        /*00ac*/ 	.byte	0x04, 0x1e
        /*00ae*/ 	.short	(.L_926 - .L_925)
.L_925:
        /*00b0*/ 	.word	0x00000000


	//----- nvinfo : EIATTR_CBANK_PARAM_SIZE
	.align		4
.L_926:
        /*00b4*/ 	.byte	0x03, 0x19
        /*00b6*/ 	.short	0x00f0


	//----- nvinfo : EIATTR_PARAM_CBANK
	.align		4
        /*00b8*/ 	.byte	0x04, 0x0a
        /*00ba*/ 	.short	(.L_928 - .L_927)
	.align		4
.L_927:
        /*00bc*/ 	.word	index@(.nv.constant0._ZN7cutlass13device_kernelIN5flash22FlashAttnBwdPreprocessIN4cute5tupleIJNS3_1CILi128EEENS5_ILi64EEEEEENS_10bfloat16_tEfNS_4arch4Sm80ELb1ELb0EEEEEvNT_6ParamsE)
        /*00c0*/ 	.short	0x0380
        /*00c2*/ 	.short	0x00f0


	//----- nvinfo : EIATTR_SW_WAR
	.align		4
.L_928:
        /*00c4*/ 	.byte	0x04, 0x36
        /*00c6*/ 	.short	(.L_930 - .L_929)
.L_929:
        /*00c8*/ 	.word	0x00000008
.L_930:


//--------------------- .nv.info._ZN7cutlass13device_kernelIN5flash19enable_sm80_to_sm89INS1_16FlashAttnBwdSm80INS1_25CollectiveMainloopBwdSm80ILi2ELi2EN4cute5tupleIJNS5_1CILi128EEES8_NS7_ILi64EEEEEENS_10bfloat16_tEfNS_4arch4Sm80ELb1ELb0ELb0ELb1ELb0ELb0ELb0ELb0ELi2ELi4ELi4ELi4ELb0EEENS1_21CollectiveEpilogueBwdISA_SB_SD_Li256ELb1ELb0ELi2EEENS1_25SingleTileBwdLPTSchedulerILb1ELi128ELb0EEEEEEEEEvNT_6ParamsE --------------------------
	.section	.nv.info._ZN7cutlass13device_kernelIN5flash19enable_sm80_to_sm89INS1_16FlashAttnBwdSm80INS1_25CollectiveMainloopBwdSm80ILi2ELi2EN4cute5tupleIJNS5_1CILi128EEES8_NS7_ILi64EEEEEENS_10bfloat16_tEfNS_4arch4Sm80ELb1ELb0ELb0ELb1ELb0ELb0ELb0ELb0ELi2ELi4ELi4ELi4ELb0EEENS1_21CollectiveEpilogueBwdISA_SB_SD_Li256ELb1ELb0ELi2EEENS1_25SingleTileBwdLPTSchedulerILb1ELi128ELb0EEEEEEEEEvNT_6ParamsE,"",@"SHT_CUDA_INFO"
	.sectionflags	@""
	.align	4


	//----- nvinfo : EIATTR_CUDA_API_VERSION
	.align		4
        /*0000*/ 	.byte	0x04, 0x37
        /*0002*/ 	.short	(.L_932 - .L_931)
.L_931:
        /*0004*/ 	.word	0x00000082


	//----- nvinfo : EIATTR_KPARAM_INFO
	.align		4
.L_932:
        /*0008*/ 	.byte	0x04, 0x17
        /*000a*/ 	.short	(.L_934 - .L_933)
.L_933:
        /*000c*/ 	.word	0x00000000
        /*0010*/ 	.short	0x0000
        /*0012*/ 	.short	0x0000
        /*0014*/ 	.byte	0x00, 0xf0, 0x21, 0x0a


	//----- nvinfo : EIATTR_SPARSE_MMA_MASK
	.align		4
.L_934:
        /*0018*/ 	.byte	0x03, 0x50
        /*001a*/ 	.short	0x0000


	//----- nvinfo : EIATTR_MAXREG_COUNT
	.align		4
        /*001c*/ 	.byte	0x03, 0x1b
        /*001e*/ 	.short	0x00ff


	//----- nvinfo : EIATTR_MERCURY_ISA_VERSION
	.align		4
        /*0020*/ 	.byte	0x03, 0x5f
        /*0022*/ 	.short	0x0101


	//----- nvinfo : EIATTR_VRC_CTA_INIT_COUNT
	.align		4
        /*0024*/ 	.byte	0x02, 0x4a
	.zero		1
	.zero		1


	//----- nvinfo : EIATTR_EXIT_INSTR_OFFSETS
	.align		4
        /*0028*/ 	.byte	0x04, 0x1c
        /*002a*/ 	.short	(.L_936 - .L_935)


	//   ....[0]....
.L_935:
        /*002c*/ 	.word	0x00000010


	//----- nvinfo : EIATTR_MAX_THREADS
	.align		4
.L_936:
        /*0030*/ 	.byte	0x04, 0x05
        /*0032*/ 	.short	(.L_938 - .L_937)
.L_937:
        /*0034*/ 	.word	0x00000100
        /*0038*/ 	.word	0x00000001
        /*003c*/ 	.word	0x00000001


	//----- nvinfo : EIATTR_CBANK_PARAM_SIZE
	.align		4
.L_938:
        /*0040*/ 	.byte	0x03, 0x19
        /*0042*/ 	.short	0x0288


	//----- nvinfo : EIATTR_PARAM_CBANK
	.align		4
        /*0044*/ 	.byte	0x04, 0x0a
        /*0046*/ 	.short	(.L_940 - .L_939)
	.align		4
.L_939:
        /*0048*/ 	.word	index@(.nv.constant0._ZN7cutlass13device_kernelIN5flash19enable_sm80_to_sm89INS1_16FlashAttnBwdSm80INS1_25CollectiveMainloopBwdSm80ILi2ELi2EN4cute5tupleIJNS5_1CILi128EEES8_NS7_ILi64EEEEEENS_10bfloat16_tEfNS_4arch4Sm80ELb1ELb0ELb0ELb1ELb0ELb0ELb0ELb0ELi2ELi4ELi4ELi4ELb0EEENS1_21CollectiveEpilogueBwdISA_SB_SD_Li256ELb1ELb0ELi2EEENS1_25SingleTileBwdLPTSchedulerILb1ELi128ELb0EEEEEEEEEvNT_6ParamsE)
        /*004c*/ 	.short	0x0380
        /*004e*/ 	.short	0x0288


	//----- nvinfo : EIATTR_SW_WAR
	.align		4
.L_940:
        /*0050*/ 	.byte	0x04, 0x36
        /*0052*/ 	.short	(.L_942 - .L_941)
.L_941:
        /*0054*/ 	.word	0x00000008
.L_942:


//--------------------- .nv.info._ZN7cutlass13device_kernelIN5flash19enable_sm80_to_sm89INS1_16FlashAttnBwdSm80INS1_25CollectiveMainloopBwdSm80ILi2ELi2EN4cute5tupleIJNS5_1CILi128EEES8_NS7_ILi64EEEEEENS_10bfloat16_tEfNS_4arch4Sm80ELb1ELb0ELb0ELb1ELb1ELb0ELb0ELb0ELi2ELi4ELi4ELi4ELb0EEENS1_21CollectiveEpilogueBwdISA_SB_SD_Li256ELb1ELb0ELi2EEENS1_25SingleTileBwdLPTSchedulerILb1ELi128ELb1EEEEEEEEEvNT_6ParamsE --------------------------
	.section	.nv.info._ZN7cutlass13device_kernelIN5flash19enable_sm80_to_sm89INS1_16FlashAttnBwdSm80INS1_25CollectiveMainloopBwdSm80ILi2ELi2EN4cute5tupleIJNS5_1CILi128EEES8_NS7_ILi64EEEEEENS_10bfloat16_tEfNS_4arch4Sm80ELb1ELb0ELb0ELb1ELb1ELb0ELb0ELb0ELi2ELi4ELi4ELi4ELb0EEENS1_21CollectiveEpilogueBwdISA_SB_SD_Li256ELb1ELb0ELi2EEENS1_25SingleTileBwdLPTSchedulerILb1ELi128ELb1EEEEEEEEEvNT_6ParamsE,"",@"SHT_CUDA_INFO"
	.sectionflags	@""
	.align	4


	//----- nvinfo : EIATTR_CUDA_API_VERSION
	.align		4
        /*0000*/ 	.byte	0x04, 0x37
        /*0002*/ 	.short	(.L_944 - .L_943)
.L_943:
        /*0004*/ 	.word	0x00000082


	//----- nvinfo : EIATTR_KPARAM_INFO
	.align		4
.L_944:
        /*0008*/ 	.byte	0x04, 0x17
        /*000a*/ 	.short	(.L_946 - .L_945)
.L_945:
        /*000c*/ 	.word	0x00000000
        /*0010*/ 	.short	0x0000
        /*0012*/ 	.short	0x0000
        /*0014*/ 	.byte	0x00, 0xf0, 0x21, 0x0a


	//----- nvinfo : EIATTR_SPARSE_MMA_MASK
	.align		4
.L_946:
        /*0018*/ 	.byte	0x03, 0x50
        /*001a*/ 	.short	0x0000


	//----- nvinfo : EIATTR_MAXREG_COUNT
	.align		4
        /*001c*/ 	.byte	0x03, 0x1b
        /*001e*/ 	.short	0x00ff


	//----- nvinfo : EIATTR_MERCURY_ISA_VERSION
	.align		4
        /*0020*/ 	.byte	0x03, 0x5f
        /*0022*/ 	.short	0x0101


	//----- nvinfo : EIATTR_VRC_CTA_INIT_COUNT
	.align		4
        /*0024*/ 	.byte	0x02, 0x4a
	.zero		1
	.zero		1


	//----- nvinfo : EIATTR_EXIT_INSTR_OFFSETS
	.align		4
        /*0028*/ 	.byte	0x04, 0x1c
        /*002a*/ 	.short	(.L_948 - .L_947)


	//   ....[0]....
.L_947:
        /*002c*/ 	.word	0x00000010


	//----- nvinfo : EIATTR_MAX_THREADS
	.align		4
.L_948:
        /*0030*/ 	.byte	0x04, 0x05
        /*0032*/ 	.short	(.L_950 - .L_949)
.L_949:
        /*0034*/ 	.word	0x00000100
        /*0038*/ 	.word	0x00000001
        /*003c*/ 	.word	0x00000001


	//----- nvinfo : EIATTR_CBANK_PARAM_SIZE
	.align		4
.L_950:
        /*0040*/ 	.byte	0x03, 0x19
        /*0042*/ 	.short	0x0288


	//----- nvinfo : EIATTR_PARAM_CBANK
	.align		4
        /*0044*/ 	.byte	0x04, 0x0a
        /*0046*/ 	.short	(.L_952 - .L_951)
	.align		4
.L_951:
        /*0048*/ 	.word	index@(.nv.constant0._ZN7cutlass13device_kernelIN5flash19enable_sm80_to_sm89INS1_16FlashAttnBwdSm80INS1_25CollectiveMainloopBwdSm80ILi2ELi2EN4cute5tupleIJNS5_1CILi128EEES8_NS7_ILi64EEEEEENS_10bfloat16_tEfNS_4arch4Sm80ELb1ELb0ELb0ELb1ELb1ELb0ELb0ELb0ELi2ELi4ELi4ELi4ELb0EEENS1_21CollectiveEpilogueBwdISA_SB_SD_Li256ELb1ELb0ELi2EEENS1_25SingleTileBwdLPTSchedulerILb1ELi128ELb1EEEEEEEEEvNT_6ParamsE)
        /*004c*/ 	.short	0x0380
        /*004e*/ 	.short	0x0288


	//----- nvinfo : EIATTR_SW_WAR
	.align		4
.L_952:
        /*0050*/ 	.byte	0x04, 0x36
        /*0052*/ 	.short	(.L_954 - .L_953)
.L_953:
        /*0054*/ 	.word	0x00000008
.L_954:


//--------------------- .nv.info._ZN7cutlass13device_kernelIN5flash19enable_sm80_to_sm89INS1_16FlashAttnBwdSm80INS1_25CollectiveMainloopBwdSm80ILi2ELi2EN4cute5tupleIJNS5_1CILi128EEES8_NS7_ILi64EEEEEENS_10bfloat16_tEfNS_4arch4Sm80ELb1ELb0ELb0ELb1ELb0ELb0ELb0ELb0ELi2ELi4ELi4ELi4ELb0EEENS1_24CollectiveEpilogueBwdGQAISA_fSD_Li256ELb1ELb0EEENS1_25SingleTileBwdLPTSchedulerILb1ELi128ELb0EEEEEEEEEvNT_6ParamsE --------------------------
	.section	.nv.info._ZN7cutlass13device_kernelIN5flash19enable_sm80_to_sm89INS1_16FlashAttnBwdSm80INS1_25CollectiveMainloopBwdSm80ILi2ELi2EN4cute5tupleIJNS5_1CILi128EEES8_NS7_ILi64EEEEEENS_10bfloat16_tEfNS_4arch4Sm80ELb1ELb0ELb0ELb1ELb0ELb0ELb0ELb0ELi2ELi4ELi4ELi4ELb0EEENS1_24CollectiveEpilogueBwdGQAISA_fSD_Li256ELb1ELb0EEENS1_25SingleTileBwdLPTSchedulerILb1ELi128ELb0EEEEEEEEEvNT_6ParamsE,"",@"SHT_CUDA_INFO"
	.sectionflags	@""
	.align	4


	//----- nvinfo : EIATTR_CUDA_API_VERSION
	.align		4
        /*0000*/ 	.byte	0x04, 0x37
        /*0002*/ 	.short	(.L_956 - .L_955)
.L_955:
        /*0004*/ 	.word	0x00000082


	//----- nvinfo : EIATTR_KPARAM_INFO
	.align		4
.L_956:
        /*0008*/ 	.byte	0x04, 0x17
        /*000a*/ 	.short	(.L_958 - .L_957)
.L_957:
        /*000c*/ 	.word	0x00000000
        /*0010*/ 	.short	0x0000
        /*0012*/ 	.short	0x0000
        /*0014*/ 	.byte	0x00, 0xf0, 0x41, 0x0a


	//----- nvinfo : EIATTR_SPARSE_MMA_MASK
	.align		4
.L_958:
        /*0018*/ 	.byte	0x03, 0x50
        /*001a*/ 	.short	0x0000


	//----- nvinfo : EIATTR_MAXREG_COUNT
	.align		4
        /*001c*/ 	.byte	0x03, 0x1b
        /*001e*/ 	.short	0x00ff


	//----- nvinfo : EIATTR_MERCURY_ISA_VERSION
	.align		4
        /*0020*/ 	.byte	0x03, 0x5f
        /*0022*/ 	.short	0x0101


	//----- nvinfo : EIATTR_VRC_CTA_INIT_COUNT
	.align		4
        /*0024*/ 	.byte	0x02, 0x4a
	.zero		1
	.zero		1


	//----- nvinfo : EIATTR_EXIT_INSTR_OFFSETS
	.align		4
        /*0028*/ 	.byte	0x04, 0x1c
        /*002a*/ 	.short	(.L_960 - .L_959)


	//   ....[0]....
.L_959:
        /*002c*/ 	.word	0x00000010


	//----- nvinfo : EIATTR_MAX_THREADS
	.align		4
.L_960:
        /*0030*/ 	.byte	0x04, 0x05
        /*0032*/ 	.short	(.L_962 - .L_961)
.L_961:
        /*0034*/ 	.word	0x00000100
        /*0038*/ 	.word	0x00000001
        /*003c*/ 	.word	0x00000001


	//----- nvinfo : EIATTR_CBANK_PARAM_SIZE
	.align		4
.L_962:
        /*0040*/ 	.byte	0x03, 0x19
        /*0042*/ 	.short	0x0290


	//----- nvinfo : EIATTR_PARAM_CBANK
	.align		4
        /*0044*/ 	.byte	0x04, 0x0a
        /*0046*/ 	.short	(.L_964 - .L_963)
	.align		4
.L_963:
        /*0048*/ 	.word	index@(.nv.constant0._ZN7cutlass13device_kernelIN5flash19enable_sm80_to_sm89INS1_16FlashAttnBwdSm80INS1_25CollectiveMainloopBwdSm80ILi2ELi2EN4cute5tupleIJNS5_1CILi128EEES8_NS7_ILi64EEEEEENS_10bfloat16_tEfNS_4arch4Sm80ELb1ELb0ELb0ELb1ELb0ELb0ELb0ELb0ELi2ELi4ELi4ELi4ELb0EEENS1_24CollectiveEpilogueBwdGQAISA_fSD_Li256ELb1ELb0EEENS1_25SingleTileBwdLPTSchedulerILb1ELi128ELb0EEEEEEEEEvNT_6ParamsE)
        /*004c*/ 	.short	0x0380
        /*004e*/ 	.short	0x0290


	//----- nvinfo : EIATTR_SW_WAR
	.align		4
.L_964:
        /*0050*/ 	.byte	0x04, 0x36
        /*0052*/ 	.short	(.L_966 - .L_965)
.L_965:
        /*0054*/ 	.word	0x00000008
.L_966:


//--------------------- .nv.info._ZN7cutlass13device_kernelIN5flash32FlashAttnBwdPostprocessConvertdQIN4cute5tupleIJNS3_1CILi128EEENS5_ILi64EEEEEENS_10bfloat16_tEfNS_4arch4Sm80ELi256ENS3_8TiledMMAINS3_8MMA_AtomIJNS3_30SM80_16x8x16_F32BF16BF16F32_TNEEEENS3_6LayoutINS4_IJNS5_ILi4EEENS5_ILi2EEENS5_ILi1EEEEEENS4_IJSJ_SH_NS5_ILi0EEEEEEEENS4_IJS7_NS5_ILi32EEENS5_ILi16EEEEEEEELb0EEEEEvNT_6ParamsE --------------------------
	.section	.nv.info._ZN7cutlass13device_kernelIN5flash32FlashAttnBwdPostprocessConvertdQIN4cute5tupleIJNS3_1CILi128EEENS5_ILi64EEEEEENS_10bfloat16_tEfNS_4arch4Sm80ELi256ENS3_8TiledMMAINS3_8MMA_AtomIJNS3_30SM80_16x8x16_F32BF16BF16F32_TNEEEENS3_6LayoutINS4_IJNS5_ILi4EEENS5_ILi2EEENS5_ILi1EEEEEENS4_IJSJ_SH_NS5_ILi0EEEEEEEENS4_IJS7_NS5_ILi32EEENS5_ILi16EEEEEEEELb0EEEEEvNT_6ParamsE,"",@"SHT_CUDA_INFO"
	.sectionflags	@""
	.align	4


	//----- nvinfo : EIATTR_CUDA_API_VERSION
	.align		4
        /*0000*/ 	.byte	0x04, 0x37
        /*0002*/ 	.short	(.L_968 - .L_967)
.L_967:
        /*0004*/ 	.word	0x00000082


	//----- nvinfo : EIATTR_KPARAM_INFO
	.align		4
.L_968:
        /*0008*/ 	.byte	0x04, 0x17
        /*000a*/ 	.short	(.L_970 - .L_969)
.L_969:
        /*000c*/ 	.word	0x00000000
        /*0010*/ 	.short	0x0000
        /*0012*/ 	.short	0x0000
        /*0014*/ 	.byte	0x00, 0xf0, 0xc1, 0x01


	//----- nvinfo : EIATTR_SPARSE_MMA_MASK
	.align		4
.L_970:
        /*0018*/ 	.byte	0x03, 0x50
        /*001a*/ 	.short	0x0000


	//----- nvinfo : EIATTR_MAXREG_COUNT
	.align		4
        /*001c*/ 	.byte	0x03, 0x1b
        /*001e*/ 	.short	0x0080


	//----- nvinfo : EIATTR_NUM_BARRIERS
	.align		4
        /*0020*/ 	.byte	0x02, 0x4c
        /*0022*/ 	.byte	0x01
	.zero		1


	//----- nvinfo : EIATTR_MERCURY_ISA_VERSION
	.align		4
        /*0024*/ 	.byte	0x03, 0x5f
        /*0026*/ 	.short	0x0101


	//----- nvinfo : EIATTR_VRC_CTA_INIT_COUNT
	.align		4
        /*0028*/ 	.byte	0x02, 0x4a
	.zero		1
	.zero		1


	//----- nvinfo : EIATTR_EXIT_INSTR_OFFSETS
	.align		4
        /*002c*/ 	.byte	0x04, 0x1c
        /*002e*/ 	.short	(.L_972 - .L_971)


	//   ....[0]....
.L_971:
        /*0030*/ 	.word	0x00000280


	//   ....[1]....
        /*0034*/ 	.word	0x000010f0


	//   ....[2]....
        /*0038*/ 	.word	0x000011c0


	//----- nvinfo : EIATTR_MAX_THREADS
	.align		4
.L_972:
        /*003c*/ 	.byte	0x04, 0x05
        /*003e*/ 	.short	(.L_974 - .L_973)
.L_973:
        /*0040*/ 	.word	0x00000100
        /*0044*/ 	.word	0x00000001
        /*0048*/ 	.word	0x00000001


	//----- nvinfo : EIATTR_CRS_STACK_SIZE
	.align		4
.L_974:
        /*004c*/ 	.byte	0x04, 0x1e
        /*004e*/ 	.short	(.L_976 - .L_975)
.L_975:
        /*0050*/ 	.word	0x00000000


	//----- nvinfo : EIATTR_CBANK_PARAM_SIZE
	.align		4
.L_976:
        /*0054*/ 	.byte	0x03, 0x19
        /*0056*/ 	.short	0x0070


	//----- nvinfo : EIATTR_PARAM_CBANK
	.align		4
        /*0058*/ 	.byte	0x04, 0x0a
        /*005a*/ 	.short	(.L_978 - .L_977)
	.align		4
.L_977:
        /*005c*/ 	.word	index@(.nv.constant0._ZN7cutlass13device_kernelIN5flash32FlashAttnBwdPostprocessConvertdQIN4cute5tupleIJNS3_1CILi128EEENS5_ILi64EEEEEENS_10bfloat16_tEfNS_4arch4Sm80ELi256ENS3_8TiledMMAINS3_8MMA_AtomIJNS3_30SM80_16x8x16_F32BF16BF16F32_TNEEEENS3_6LayoutINS4_IJNS5_ILi4EEENS5_ILi2EEENS5_ILi1EEEEEENS4_IJSJ_SH_NS5_ILi0EEEEEEEENS4_IJS7_NS5_ILi32EEENS5_ILi16EEEEEEEELb0EEEEEvNT_6ParamsE)
        /*0060*/ 	.short	0x0380
        /*0062*/ 	.short	0x0070


	//----- nvinfo : EIATTR_SW_WAR
	.align		4
.L_978:
        /*0064*/ 	.byte	0x04, 0x36
        /*0066*/ 	.short	(.L_980 - .L_979)
.L_979:
        /*0068*/ 	.word	0x00000008
.L_980:


//--------------------- .nv.info._ZN7cutlass13device_kernelIN5flash19enable_sm80_to_sm89INS1_16FlashAttnBwdSm80INS1_25CollectiveMainloopBwdSm80ILi2ELi2EN4cute5tupleIJNS5_1CILi128EEES8_NS7_ILi64EEEEEENS_10bfloat16_tEfNS_4arch4Sm80ELb1ELb0ELb0ELb1ELb1ELb0ELb0ELb0ELi2ELi4ELi4ELi4ELb0EEENS1_24CollectiveEpilogueBwdGQAISA_fSD_Li256ELb1ELb1EEENS1_25SingleTileBwdLPTSchedulerILb1ELi128ELb1EEEEEEEEEvNT_6ParamsE --------------------------
	.section	.nv.info._ZN7cutlass13device_kernelIN5flash19enable_sm80_to_sm89INS1_16FlashAttnBwdSm80INS1_25CollectiveMainloopBwdSm80ILi2ELi2EN4cute5tupleIJNS5_1CILi128EEES8_NS7_ILi64EEEEEENS_10bfloat16_tEfNS_4arch4Sm80ELb1ELb0ELb0ELb1ELb1ELb0ELb0ELb0ELi2ELi4ELi4ELi4ELb0EEENS1_24CollectiveEpilogueBwdGQAISA_fSD_Li256ELb1ELb1EEENS1_25SingleTileBwdLPTSchedulerILb1ELi128ELb1EEEEEEEEEvNT_6ParamsE,"",@"SHT_CUDA_INFO"
	.sectionflags	@""
	.align	4


	//----- nvinfo : EIATTR_CUDA_API_VERSION
	.align		4
        /*0000*/ 	.byte	0x04, 0x37
        /*0002*/ 	.short	(.L_982 - .L_981)
.L_981:
        /*0004*/ 	.word	0x00000082


	//----- nvinfo : EIATTR_KPARAM_INFO
	.align		4
.L_982:
        /*0008*/ 	.byte	0x04, 0x17
        /*000a*/ 	.short	(.L_984 - .L_983)
.L_983:
        /*000c*/ 	.word	0x00000000
        /*0010*/ 	.short	0x0000
        /*0012*/ 	.short	0x0000
        /*0014*/ 	.byte	0x00, 0xf0, 0x41, 0x0a


	//----- nvinfo : EIATTR_SPARSE_MMA_MASK
	.align		4
.L_984:
        /*0018*/ 	.byte	0x03, 0x50
        /*001a*/ 	.short	0x0000


	//----- nvinfo : EIATTR_MAXREG_COUNT
	.align		4
        /*001c*/ 	.byte	0x03, 0x1b
        /*001e*/ 	.short	0x00ff


	//----- nvinfo : EIATTR_MERCURY_ISA_VERSION
	.align		4
        /*0020*/ 	.byte	0x03, 0x5f
        /*0022*/ 	.short	0x0101


	//----- nvinfo : EIATTR_VRC_CTA_INIT_COUNT
	.align		4
        /*0024*/ 	.byte	0x02, 0x4a
	.zero		1
	.zero		1


	//----- nvinfo : EIATTR_EXIT_INSTR_OFFSETS
	.align		4
        /*0028*/ 	.byte	0x04, 0x1c
        /*002a*/ 	.short	(.L_986 - .L_985)


	//   ....[0]....
.L_985:
        /*002c*/ 	.word	0x00000010


	//----- nvinfo : EIATTR_MAX_THREADS
	.align		4
.L_986:
        /*0030*/ 	.byte	0x04, 0x05
        /*0032*/ 	.short	(.L_988 - .L_987)
.L_987:
        /*0034*/ 	.word	0x00000100
        /*0038*/ 	.word	0x00000001
        /*003c*/ 	.word	0x00000001


	//----- nvinfo : EIATTR_CBANK_PARAM_SIZE
	.align		4
.L_988:
        /*0040*/ 	.byte	0x03, 0x19
        /*0042*/ 	.short	0x0290


	//----- nvinfo : EIATTR_PARAM_CBANK
	.align		4
        /*0044*/ 	.byte	0x04, 0x0a
        /*0046*/ 	.short	(.L_990 - .L_989)
	.align		4
.L_989:
        /*0048*/ 	.word	index@(.nv.constant0._ZN7cutlass13device_kernelIN5flash19enable_sm80_to_sm89INS1_16FlashAttnBwdSm80INS1_25CollectiveMainloopBwdSm80ILi2ELi2EN4cute5tupleIJNS5_1CILi128EEES8_NS7_ILi64EEEEEENS_10bfloat16_tEfNS_4arch4Sm80ELb1ELb0ELb0ELb1ELb1ELb0ELb0ELb0ELi2ELi4ELi4ELi4ELb0EEENS1_24CollectiveEpilogueBwdGQAISA_fSD_Li256ELb1ELb1EEENS1_25SingleTileBwdLPTSchedulerILb1ELi128ELb1EEEEEEEEEvNT_6ParamsE)
        /*004c*/ 	.short	0x0380
        /*004e*/ 	.short	0x0290


	//----- nvinfo : EIATTR_SW_WAR
	.align		4
.L_990:
        /*0050*/ 	.byte	0x04, 0x36
        /*0052*/ 	.short	(.L_992 - .L_991)
.L_991:
        /*0054*/ 	.word	0x00000008
.L_992:


//--------------------- .nv.info._ZN7cutlass13device_kernelIN5flash22FlashAttnBwdPreprocessIN4cute5tupleIJNS3_1CILi128EEENS5_ILi64EEEEEENS_10bfloat16_tEfNS_4arch4Sm80ELb1ELb1EEEEEvNT_6ParamsE --------------------------
	.section	.nv.info._ZN7cutlass13device_kernelIN5flash22FlashAttnBwdPreprocessIN4cute5tupleIJNS3_1CILi128EEENS5_ILi64EEEEEENS_10bfloat16_tEfNS_4arch4Sm80ELb1ELb1EEEEEvNT_6ParamsE,"",@"SHT_CUDA_INFO"
	.sectionflags	@""
	.align	4


	//----- nvinfo : EIATTR_CUDA_API_VERSION
	.align		4
        /*0000*/ 	.byte	0x04, 0x37
        /*0002*/ 	.short	(.L_994 - .L_993)
.L_993:
        /*0004*/ 	.word	0x00000082


	//----- nvinfo : EIATTR_KPARAM_INFO
	.align		4
.L_994:
        /*0008*/ 	.byte	0x04, 0x17
        /*000a*/ 	.short	(.L_996 - .L_995)
.L_995:
        /*000c*/ 	.word	0x00000000
        /*0010*/ 	.short	0x0000
        /*0012*/ 	.short	0x0000
        /*0014*/ 	.byte	0x00, 0xf0, 0xc1, 0x03


	//----- nvinfo : EIATTR_SPARSE_MMA_MASK
	.align		4
.L_996:
        /*0018*/ 	.byte	0x03, 0x50
        /*001a*/ 	.short	0x0000


	//----- nvinfo : EIATTR_MAXREG_COUNT
	.align		4
        /*001c*/ 	.byte	0x03, 0x1b
        /*001e*/ 	.short	0x0080


	//----- nvinfo : EIATTR_MERCURY_ISA_VERSION
	.align		4
        /*0020*/ 	.byte	0x03, 0x5f
        /*0022*/ 	.short	0x0101


	//----- nvinfo : EIATTR_COOP_GROUP_MASK_REGIDS
	.align		4
        /*0024*/ 	.byte	0x04, 0x29
        /*0026*/ 	.short	(.L_998 - .L_997)


	//   ....[0]....
.L_997:
        /*0028*/ 	.word	0xffffffff


	//   ....[1]....
        /*002c*/ 	.word	0xffffffff


	//   ....[2]....
        /*0030*/ 	.word	0xffffffff


	//   ....[3]....
        /*0034*/ 	.word	0xffffffff


	//   ....[4]....
        /*0038*/ 	.word	0xffffffff


	//   ....[5]....
        /*003c*/ 	.word	0xffffffff


	//   ....[6]....
        /*0040*/ 	.word	0xffffffff


	//   ....[7]....
        /*0044*/ 	.word	0xffffffff


	//   ....[8]....
        /*0048*/ 	.word	0xffffffff


	//   ....[9]....
        /*004c*/ 	.word	0xffffffff


	//   ....[10]....
        /*0050*/ 	.word	0xffffffff


	//   ....[11]....
        /*0054*/ 	.word	0xffffffff


	//----- nvinfo : EIATTR_COOP_GROUP_INSTR_OFFSETS
	.align		4
.L_998:
        /*0058*/ 	.byte	0x04, 0x28
        /*005a*/ 	.short	(.L_1000 - .L_999)


	//   ....[0]....
.L_999:
        /*005c*/ 	.word	0x00001240


	//   ....[1]....
        /*0060*/ 	.word	0x00001260


	//   ....[2]....
        /*0064*/ 	.word	0x00001270


	//   ....[3]....
        /*0068*/ 	.word	0x00001280


	//   ....[4]....
        /*006c*/ 	.word	0x000012b0


	//   ....[5]....
        /*0070*/ 	.word	0x000012e0


	//   ....[6]....
        /*0074*/ 	.word	0x000012f0


	//   ....[7]....
        /*0078*/ 	.word	0x00001300


	//   ....[8]....
        /*007c*/ 	.word	0x00001360


	//   ....[9]....
        /*0080*/ 	.word	0x000013a0


	//   ....[10]....
        /*0084*/ 	.word	0x000013d0


	//   ....[11]....
        /*0088*/ 	.word	0x000013e0


	//----- nvinfo : EIATTR_VRC_CTA_INIT_COUNT
	.align		4
.L_1000:
        /*008c*/ 	.byte	0x02, 0x4a
	.zero		1
	.zero		1


	//----- nvinfo : EIATTR_EXIT_INSTR_OFFSETS
	.align		4
        /*0090*/ 	.byte	0x04, 0x1c
        /*0092*/ 	.short	(.L_1002 - .L_1001)


	//   ....[0]....
.L_1001:
        /*0094*/ 	.word	0x00000280


	//   ....[1]....
        /*0098*/ 	.word	0x000018f0


	//   ....[2]....
        /*009c*/ 	.word	0x00001970


	//----- nvinfo : EIATTR_MAX_THREADS
	.align		4
.L_1002:
        /*00a0*/ 	.byte	0x04, 0x05
        /*00a2*/ 	.short	(.L_1004 - .L_1003)
.L_1003:
        /*00a4*/ 	.word	0x00000100
        /*00a8*/ 	.word	0x00000001
        /*00ac*/ 	.word	0x00000001


	//----- nvinfo : EIATTR_CRS_STACK_SIZE
	.align		4
.L_1004:
        /*00b0*/ 	.byte	0x04, 0x1e
        /*00b2*/ 	.short	(.L_1006 - .L_1005)
.L_1005:
        /*00b4*/ 	.word	0x00000000


	//----- nvinfo : EIATTR_CBANK_PARAM_SIZE
	.align		4
.L_1006:
        /*00b8*/ 	.byte	0x03, 0x19
        /*00ba*/ 	.short	0x00f0


	//----- nvinfo : EIATTR_PARAM_CBANK
	.align		4
        /*00bc*/ 	.byte	0x04, 0x0a
        /*00be*/ 	.short	(.L_1008 - .L_1007)
	.align		4
.L_1007:
        /*00c0*/ 	.word	index@(.nv.constant0._ZN7cutlass13device_kernelIN5flash22FlashAttnBwdPreprocessIN4cute5tupleIJNS3_1CILi128EEENS5_ILi64EEEEEENS_10bfloat16_tEfNS_4arch4Sm80ELb1ELb1EEEEEvNT_6ParamsE)
        /*00c4*/ 	.short	0x0380
        /*00c6*/ 	.short	0x00f0


	//----- nvinfo : EIATTR_SW_WAR
	.align		4
.L_1008:
        /*00c8*/ 	.byte	0x04, 0x36
        /*00ca*/ 	.short	(.L_1010 - .L_1009)
.L_1009:
        /*00cc*/ 	.word	0x00000008
.L_1010:


//--------------------- .nv.callgraph             --------------------------
	.section	.nv.callgraph,"",@"SHT_CUDA_CALLGRAPH"
	.align	4
	.sectionentsize	8
	.align		4
        /*0000*/ 	.word	0x00000000
	.align		4
        /*0004*/ 	.word	0xffffffff
	.align		4
        /*0008*/ 	.word	0x00000000
	.align		4
        /*000c*/ 	.word	0xfffffffe
	.align		4
        /*0010*/ 	.word	0x00000000
	.align		4
        /*0014*/ 	.word	0xfffffffd
	.align		4
        /*0018*/ 	.word	0x00000000
	.align		4
        /*001c*/ 	.word	0xfffffffc


//--------------------- .nv.constant4             --------------------------
	.section	.nv.constant4,"a",@progbits
	.align	8
	.align		8
.nv.constant4:
        /*0000*/ 	.dword	_ZN65_INTERNAL_ebbe5436_29_flash_bwd_hdim64_bf16_sm80_cu_744032ad_28394cuda3std3__45__cpo5beginE
	.align		8
        /*0008*/ 	.dword	_ZN65_INTERNAL_ebbe5436_29_flash_bwd_hdim64_bf16_sm80_cu_744032ad_28394cuda3std3__45__cpo3endE
	.align		8
        /*0010*/ 	.dword	_ZN65_INTERNAL_ebbe5436_29_flash_bwd_hdim64_bf16_sm80_cu_744032ad_28394cuda3std3__45__cpo6cbeginE
	.align		8
        /*0018*/ 	.dword	_ZN65_INTERNAL_ebbe5436_29_flash_bwd_hdim64_bf16_sm80_cu_744032ad_28394cuda3std3__45__cpo4cendE
	.align		8
        /*0020*/ 	.dword	_ZN65_INTERNAL_ebbe5436_29_flash_bwd_hdim64_bf16_sm80_cu_744032ad_28394cuda3std3__467_GLOBAL__N__ebbe5436_29_flash_bwd_hdim64_bf16_sm80_cu_744032ad_28396ignoreE
	.align		8
        /*0028*/ 	.dword	_ZN65_INTERNAL_ebbe5436_29_flash_bwd_hdim64_bf16_sm80_cu_744032ad_28394cuda3std3__419piecewise_constructE
	.align		8
        /*0030*/ 	.dword	_ZN65_INTERNAL_ebbe5436_29_flash_bwd_hdim64_bf16_sm80_cu_744032ad_28394cuda3std3__48in_placeE
	.align		8
        /*0038*/ 	.dword	_ZN65_INTERNAL_ebbe5436_29_flash_bwd_hdim64_bf16_sm80_cu_744032ad_28394cuda3std6ranges3__45__cpo4swapE
	.align		8
        /*0040*/ 	.dword	_ZN65_INTERNAL_ebbe5436_29_flash_bwd_hdim64_bf16_sm80_cu_744032ad_28394cuda3std6ranges3__45__cpo9iter_moveE
	.align		8
        /*0048*/ 	.dword	_ZN65_INTERNAL_ebbe5436_29_flash_bwd_hdim64_bf16_sm80_cu_744032ad_28394cute7productE
	.align		8
        /*0050*/ 	.dword	_ZN65_INTERNAL_ebbe5436_29_flash_bwd_hdim64_bf16_sm80_cu_744032ad_28394cute1_E


//--------------------- .text._ZN7cutlass13device_kernelIN5flash19enable_sm80_to_sm89INS1_16FlashAttnBwdSm80INS1_25CollectiveMainloopBwdSm80ILi2ELi2EN4cute5tupleIJNS5_1CILi64EEENS7_ILi128EEES8_EEENS_10bfloat16_tEfNS_4arch4Sm80ELb0ELb0ELb0ELb0ELb0ELb0ELb0ELb0ELi2ELi2ELi4ELi2ELb1EEENS1_21CollectiveEpilogueBwdISA_SB_SD_Li256ELb0ELb0ELi2EEENS1_19SingleTileSchedulerILb0ELb0ELb0ELi128EEEEEEEEEvNT_6ParamsE --------------------------
	.section	.text._ZN7cutlass13device_kernelIN5flash19enable_sm80_to_sm89INS1_16FlashAttnBwdSm80INS1_25CollectiveMainloopBwdSm80ILi2ELi2EN4cute5tupleIJNS5_1CILi64EEENS7_ILi128EEES8_EEENS_10bfloat16_tEfNS_4arch4Sm80ELb0ELb0ELb0ELb0ELb0ELb0ELb0ELb0ELi2ELi2ELi4ELi2ELb1EEENS1_21CollectiveEpilogueBwdISA_SB_SD_Li256ELb0ELb0ELi2EEENS1_19SingleTileSchedulerILb0ELb0ELb0ELi128EEEEEEEEEvNT_6ParamsE,"ax",@progbits
	.align	128
.text._ZN7cutlass13device_kernelIN5flash19enable_sm80_to_sm89INS1_16FlashAttnBwdSm80INS1_25CollectiveMainloopBwdSm80ILi2ELi2EN4cute5tupleIJNS5_1CILi64EEENS7_ILi128EEES8_EEENS_10bfloat16_tEfNS_4arch4Sm80ELb0ELb0ELb0ELb0ELb0ELb0ELb0ELb0ELi2ELi2ELi4ELi2ELb1EEENS1_21CollectiveEpilogueBwdISA_SB_SD_Li256ELb0ELb0ELi2EEENS1_19SingleTileSchedulerILb0ELb0ELb0ELi128EEEEEEEEEvNT_6ParamsE:
        .type           _ZN7cutlass13device_kernelIN5flash19enable_sm80_to_sm89INS1_16FlashAttnBwdSm80INS1_25CollectiveMainloopBwdSm80ILi2ELi2EN4cute5tupleIJNS5_1CILi64EEENS7_ILi128EEES8_EEENS_10bfloat16_tEfNS_4arch4Sm80ELb0ELb0ELb0ELb0ELb0ELb0ELb0ELb0ELi2ELi2ELi4ELi2ELb1EEENS1_21CollectiveEpilogueBwdISA_SB_SD_Li256ELb0ELb0ELi2EEENS1_19SingleTileSchedulerILb0ELb0ELb0ELi128EEEEEEEEEvNT_6ParamsE,@function
        .size           _ZN7cutlass13device_kernelIN5flash19enable_sm80_to_sm89INS1_16FlashAttnBwdSm80INS1_25CollectiveMainloopBwdSm80ILi2ELi2EN4cute5tupleIJNS5_1CILi64EEENS7_ILi128EEES8_EEENS_10bfloat16_tEfNS_4arch4Sm80ELb0ELb0ELb0ELb0ELb0ELb0ELb0ELb0ELi2ELi2ELi4ELi2ELb1EEENS1_21CollectiveEpilogueBwdISA_SB_SD_Li256ELb0ELb0ELi2EEENS1_19SingleTileSchedulerILb0ELb0ELb0ELi128EEEEEEEEEvNT_6ParamsE,(.L_x_92 - _ZN7cutlass13device_kernelIN5flash19enable_sm80_to_sm89INS1_16FlashAttnBwdSm80INS1_25CollectiveMainloopBwdSm80ILi2ELi2EN4cute5tupleIJNS5_1CILi64EEENS7_ILi128EEES8_EEENS_10bfloat16_tEfNS_4arch4Sm80ELb0ELb0ELb0ELb0ELb0ELb0ELb0ELb0ELi2ELi2ELi4ELi2ELb1EEENS1_21CollectiveEpilogueBwdISA_SB_SD_Li256ELb0ELb0ELi2EEENS1_19SingleTileSchedulerILb0ELb0ELb0ELi128EEEEEEEEEvNT_6ParamsE)
        .other          _ZN7cutlass13device_kernelIN5flash19enable_sm80_to_sm89INS1_16FlashAttnBwdSm80INS1_25CollectiveMainloopBwdSm80ILi2ELi2EN4cute5tupleIJNS5_1CILi64EEENS7_ILi128EEES8_EEENS_10bfloat16_tEfNS_4arch4Sm80ELb0ELb0ELb0ELb0ELb0ELb0ELb0ELb0ELi2ELi2ELi4ELi2ELb1EEENS1_21CollectiveEpilogueBwdISA_SB_SD_Li256ELb0ELb0ELi2EEENS1_19SingleTileSchedulerILb0ELb0ELb0ELi128EEEEEEEEEvNT_6ParamsE,@"STO_CUDA_ENTRY STV_DEFAULT"
_ZN7cutlass13device_kernelIN5flash19enable_sm80_to_sm89INS1_16FlashAttnBwdSm80INS1_25CollectiveMainloopBwdSm80ILi2ELi2EN4cute5tupleIJNS5_1CILi64EEENS7_ILi128EEES8_EEENS_10bfloat16_tEfNS_4arch4Sm80ELb0ELb0ELb0ELb0ELb0ELb0ELb0ELb0ELi2ELi2ELi4ELi2ELb1EEENS1_21CollectiveEpilogueBwdISA_SB_SD_Li256ELb0ELb0ELi2EEENS1_19SingleTileSchedulerILb0ELb0ELb0ELi128EEEEEEEEEvNT_6ParamsE:
[----:B------:R-:W-:Y:S01]  /*0000*/  LDC R1, c[0x0][0x37c] ;  /* 0x0000df00ff017b82 */ /* 0x000fe20000000800 */
[----:B------:R-:W-:Y:S05]  /*0010*/  EXIT ;  /* 0x000000000000794d */ /* 0x000fea0003800000 */
.L_x_0:
[----:B------:R-:W-:-:S00]  /*0020*/  BRA `(.L_x_0) ;  /* 0xfffffffc00fc7947 */ /* 0x000fc0000383ffff */
[----:B------:R-:W-:-:S00]  /*0030*/  NOP ;  /* 0x0000000000007918 */ /* 0x000fc00000000000 */
        /* <DEDUP_REMOVED lines=12> */
.L_x_92:


//--------------------- .text._ZN7cutlass13device_kernelIN5flash19enable_sm80_to_sm89INS1_16FlashAttnBwdSm80INS1_25CollectiveMainloopBwdSm80ILi2ELi2EN4cute5tupleIJNS5_1CILi64EEENS7_ILi128EEES8_EEENS_10bfloat16_tEfNS_4arch4Sm80ELb0ELb0ELb0ELb0ELb1ELb0ELb0ELb0ELi2ELi2ELi4ELi2ELb1EEENS1_21CollectiveEpilogueBwdISA_SB_SD_Li256ELb0ELb0ELi2EEENS1_19SingleTileSchedulerILb0ELb0ELb0ELi128EEEEEEEEEvNT_6ParamsE --------------------------
	.section	.text._ZN7cutlass13device_kernelIN5flash19enable_sm80_to_sm89INS1_16FlashAttnBwdSm80INS1_25CollectiveMainloopBwdSm80ILi2ELi2EN4cute5tupleIJNS5_1CILi64EEENS7_ILi128EEES8_EEENS_10bfloat16_tEfNS_4arch4Sm80ELb0ELb0ELb0ELb0ELb1ELb0ELb0ELb0ELi2ELi2ELi4ELi2ELb1EEENS1_21CollectiveEpilogueBwdISA_SB_SD_Li256ELb0ELb0ELi2EEENS1_19SingleTileSchedulerILb0ELb0ELb0ELi128EEEEEEEEEvNT_6ParamsE,"ax",@progbits
	.align	128
.text._ZN7cutlass13device_kernelIN5flash19enable_sm80_to_sm89INS1_16FlashAttnBwdSm80INS1_25CollectiveMainloopBwdSm80ILi2ELi2EN4cute5tupleIJNS5_1CILi64EEENS7_ILi128EEES8_EEENS_10bfloat16_tEfNS_4arch4Sm80ELb0ELb0ELb0ELb0ELb1ELb0ELb0ELb0ELi2ELi2ELi4ELi2ELb1EEENS1_21CollectiveEpilogueBwdISA_SB_SD_Li256ELb0ELb0ELi2EEENS1_19SingleTileSchedulerILb0ELb0ELb0ELi128EEEEEEEEEvNT_6ParamsE:
        .type           _ZN7cutlass13device_kernelIN5flash19enable_sm80_to_sm89INS1_16FlashAttnBwdSm80INS1_25CollectiveMainloopBwdSm80ILi2ELi2EN4cute5tupleIJNS5_1CILi64EEENS7_ILi128EEES8_EEENS_10bfloat16_tEfNS_4arch4Sm80ELb0ELb0ELb0ELb0ELb1ELb0ELb0ELb0ELi2ELi2ELi4ELi2ELb1EEENS1_21CollectiveEpilogueBwdISA_SB_SD_Li256ELb0ELb0ELi2EEENS1_19SingleTileSchedulerILb0ELb0ELb0ELi128EEEEEEEEEvNT_6ParamsE,@function
        .size           _ZN7cutlass13device_kernelIN5flash19enable_sm80_to_sm89INS1_16FlashAttnBwdSm80INS1_25CollectiveMainloopBwdSm80ILi2ELi2EN4cute5tupleIJNS5_1CILi64EEENS7_ILi128EEES8_EEENS_10bfloat16_tEfNS_4arch4Sm80ELb0ELb0ELb0ELb0ELb1ELb0ELb0ELb0ELi2ELi2ELi4ELi2ELb1EEENS1_21CollectiveEpilogueBwdISA_SB_SD_Li256ELb0ELb0ELi2EEENS1_19SingleTileSchedulerILb0ELb0ELb0ELi128EEEEEEEEEvNT_6ParamsE,(.L_x_93 - _ZN7cutlass13device_kernelIN5flash19enable_sm80_to_sm89INS1_16FlashAttnBwdSm80INS1_25CollectiveMainloopBwdSm80ILi2ELi2EN4cute5tupleIJNS5_1CILi64EEENS7_ILi128EEES8_EEENS_10bfloat16_tEfNS_4arch4Sm80ELb0ELb0ELb0ELb0ELb1ELb0ELb0ELb0ELi2ELi2ELi4ELi2ELb1EEENS1_21CollectiveEpilogueBwdISA_SB_SD_Li256ELb0ELb0ELi2EEENS1_19SingleTileSchedulerILb0ELb0ELb0ELi128EEEEEEEEEvNT_6ParamsE)
        .other          _ZN7cutlass13device_kernelIN5flash19enable_sm80_to_sm89INS1_16FlashAttnBwdSm80INS1_25CollectiveMainloopBwdSm80ILi2ELi2EN4cute5tupleIJNS5_1CILi64EEENS7_ILi128EEES8_EEENS_10bfloat16_tEfNS_4arch4Sm80ELb0ELb0ELb0ELb0ELb1ELb0ELb0ELb0ELi2ELi2ELi4ELi2ELb1EEENS1_21CollectiveEpilogueBwdISA_SB_SD_Li256ELb0ELb0ELi2EEENS1_19SingleTileSchedulerILb0ELb0ELb0ELi128EEEEEEEEEvNT_6ParamsE,@"STO_CUDA_ENTRY STV_DEFAULT"
_ZN7cutlass13device_kernelIN5flash19enable_sm80_to_sm89INS1_16FlashAttnBwdSm80INS1_25CollectiveMainloopBwdSm80ILi2ELi2EN4cute5tupleIJNS5_1CILi64EEENS7_ILi128EEES8_EEENS_10bfloat16_tEfNS_4arch4Sm80ELb0ELb0ELb0ELb0ELb1ELb0ELb0ELb0ELi2ELi2ELi4ELi2ELb1EEENS1_21CollectiveEpilogueBwdISA_SB_SD_Li256ELb0ELb0ELi2EEENS1_19SingleTileSchedulerILb0ELb0ELb0ELi128EEEEEEEEEvNT_6ParamsE:
[----:B------:R-:W-:Y:S01]  /*0000*/  LDC R1, c[0x0][0x37c] ;  /* 0x0000df00ff017b82 */ /* 0x000fe20000000800 */
[----:B------:R-:W-:Y:S05]  /*0010*/  EXIT ;  /* 0x000000000000794d */ /* 0x000fea0003800000 */
.L_x_1:
        /* <DEDUP_REMOVED lines=14> */
.L_x_93:


//--------------------- .text._ZN7cutlass13device_kernelIN5flash19enable_sm80_to_sm89INS1_16FlashAttnBwdSm80INS1_25CollectiveMainloopBwdSm80ILi2ELi2EN4cute5tupleIJNS5_1CILi64EEENS7_ILi128EEES8_EEENS_10bfloat16_tEfNS_4arch4Sm80ELb0ELb0ELb0ELb0ELb0ELb0ELb0ELb0ELi2ELi2ELi4ELi2ELb1EEENS1_24CollectiveEpilogueBwdGQAISA_fSD_Li256ELb0ELb0EEENS1_19SingleTileSchedulerILb0ELb0ELb0ELi128EEEEEEEEEvNT_6ParamsE --------------------------
	.section	.text._ZN7cutlass13device_kernelIN5flash19enable_sm80_to_sm89INS1_16FlashAttnBwdSm80INS1_25CollectiveMainloopBwdSm80ILi2ELi2EN4cute5tupleIJNS5_1CILi64EEENS7_ILi128EEES8_EEENS_10bfloat16_tEfNS_4arch4Sm80ELb0ELb0ELb0ELb0ELb0ELb0ELb0ELb0ELi2ELi2ELi4ELi2ELb1EEENS1_24CollectiveEpilogueBwdGQAISA_fSD_Li256ELb0ELb0EEENS1_19SingleTileSchedulerILb0ELb0ELb0ELi128EEEEEEEEEvNT_6ParamsE,"ax",@progbits
	.align	128
.text._ZN7cutlass13device_kernelIN5flash19enable_sm80_to_sm89INS1_16FlashAttnBwdSm80INS1_25CollectiveMainloopBwdSm80ILi2ELi2EN4cute5tupleIJNS5_1CILi64EEENS7_ILi128EEES8_EEENS_10bfloat16_tEfNS_4arch4Sm80ELb0ELb0ELb0ELb0ELb0ELb0ELb0ELb0ELi2ELi2ELi4ELi2ELb1EEENS1_24CollectiveEpilogueBwdGQAISA_fSD_Li256ELb0ELb0EEENS1_19SingleTileSchedulerILb0ELb0ELb0ELi128EEEEEEEEEvNT_6ParamsE:
        .type           _ZN7cutlass13device_kernelIN5flash19enable_sm80_to_sm89INS1_16FlashAttnBwdSm80INS1_25CollectiveMainloopBwdSm80ILi2ELi2EN4cute5tupleIJNS5_1CILi64EEENS7_ILi128EEES8_EEENS_10bfloat16_tEfNS_4arch4Sm80ELb0ELb0ELb0ELb0ELb0ELb0ELb0ELb0ELi2ELi2ELi4ELi2ELb1EEENS1_24CollectiveEpilogueBwdGQAISA_fSD_Li256ELb0ELb0EEENS1_19SingleTileSchedulerILb0ELb0ELb0ELi128EEEEEEEEEvNT_6ParamsE,@function
        .size           _ZN7cutlass13device_kernelIN5flash19enable_sm80_to_sm89INS1_16FlashAttnBwdSm80INS1_25CollectiveMainloopBwdSm80ILi2ELi2EN4cute5tupleIJNS5_1CILi64EEENS7_ILi128EEES8_EEENS_10bfloat16_tEfNS_4arch4Sm80ELb0ELb0ELb0ELb0ELb0ELb0ELb0ELb0ELi2ELi2ELi4ELi2ELb1EEENS1_24CollectiveEpilogueBwdGQAISA_fSD_Li256ELb0ELb0EEENS1_19SingleTileSchedulerILb0ELb0ELb0ELi128EEEEEEEEEvNT_6ParamsE,(.L_x_94 - _ZN7cutlass13device_kernelIN5flash19enable_sm80_to_sm89INS1_16FlashAttnBwdSm80INS1_25CollectiveMainloopBwdSm80ILi2ELi2EN4cute5tupleIJNS5_1CILi64EEENS7_ILi128EEES8_EEENS_10bfloat16_tEfNS_4arch4Sm80ELb0ELb0ELb0ELb0ELb0ELb0ELb0ELb0ELi2ELi2ELi4ELi2ELb1EEENS1_24CollectiveEpilogueBwdGQAISA_fSD_Li256ELb0ELb0EEENS1_19SingleTileSchedulerILb0ELb0ELb0ELi128EEEEEEEEEvNT_6ParamsE)
        .other          _ZN7cutlass13device_kernelIN5flash19enable_sm80_to_sm89INS1_16FlashAttnBwdSm80INS1_25CollectiveMainloopBwdSm80ILi2ELi2EN4cute5tupleIJNS5_1CILi64EEENS7_ILi128EEES8_EEENS_10bfloat16_tEfNS_4arch4Sm80ELb0ELb0ELb0ELb0ELb0ELb0ELb0ELb0ELi2ELi2ELi4ELi2ELb1EEENS1_24CollectiveEpilogueBwdGQAISA_fSD_Li256ELb0ELb0EEENS1_19SingleTileSchedulerILb0ELb0ELb0ELi128EEEEEEEEEvNT_6ParamsE,@"STO_CUDA_ENTRY STV_DEFAULT"
_ZN7cutlass13device_kernelIN5flash19enable_sm80_to_sm89INS1_16FlashAttnBwdSm80INS1_25CollectiveMainloopBwdSm80ILi2ELi2EN4cute5tupleIJNS5_1CILi64EEENS7_ILi128EEES8_EEENS_10bfloat16_tEfNS_4arch4Sm80ELb0ELb0ELb0ELb0ELb0ELb0ELb0ELb0ELi2ELi2ELi4ELi2ELb1EEENS1_24CollectiveEpilogueBwdGQAISA_fSD_Li256ELb0ELb0EEENS1_19SingleTileSchedulerILb0ELb0ELb0ELi128EEEEEEEEEvNT_6ParamsE:
[----:B------:R-:W-:Y:S01]  /*0000*/  LDC R1, c[0x0][0x37c] ;  /* 0x0000df00ff017b82 */ /* 0x000fe20000000800 */
[----:B------:R-:W-:Y:S05]  /*0010*/  EXIT ;  /* 0x000000000000794d */ /* 0x000fea0003800000 */
.L_x_2:
        /* <DEDUP_REMOVED lines=14> */
.L_x_94:


//--------------------- .text._ZN7cutlass13device_kernelIN5flash19enable_sm80_to_sm89INS1_16FlashAttnBwdSm80INS1_25CollectiveMainloopBwdSm80ILi2ELi2EN4cute5tupleIJNS5_1CILi64EEENS7_ILi128EEES8_EEENS_10bfloat16_tEfNS_4arch4Sm80ELb0ELb0ELb0ELb0ELb1ELb0ELb0ELb0ELi2ELi2ELi4ELi2ELb1EEENS1_24CollectiveEpilogueBwdGQAISA_fSD_Li256ELb0ELb1EEENS1_19SingleTileSchedulerILb0ELb0ELb0ELi128EEEEEEEEEvNT_6ParamsE --------------------------
	.section	.text._ZN7cutlass13device_kernelIN5flash19enable_sm80_to_sm89INS1_16FlashAttnBwdSm80INS1_25CollectiveMainloopBwdSm80ILi2ELi2EN4cute5tupleIJNS5_1CILi64EEENS7_ILi128EEES8_EEENS_10bfloat16_tEfNS_4arch4Sm80ELb0ELb0ELb0ELb0ELb1ELb0ELb0ELb0ELi2ELi2ELi4ELi2ELb1EEENS1_24CollectiveEpilogueBwdGQAISA_fSD_Li256ELb0ELb1EEENS1_19SingleTileSchedulerILb0ELb0ELb0ELi128EEEEEEEEEvNT_6ParamsE,"ax",@progbits
	.align	128
.text._ZN7cutlass13device_kernelIN5flash19enable_sm80_to_sm89INS1_16FlashAttnBwdSm80INS1_25CollectiveMainloopBwdSm80ILi2ELi2EN4cute5tupleIJNS5_1CILi64EEENS7_ILi128EEES8_EEENS_10bfloat16_tEfNS_4arch4Sm80ELb0ELb0ELb0ELb0ELb1ELb0ELb0ELb0ELi2ELi2ELi4ELi2ELb1EEENS1_24CollectiveEpilogueBwdGQAISA_fSD_Li256ELb0ELb1EEENS1_19SingleTileSchedulerILb0ELb0ELb0ELi128EEEEEEEEEvNT_6ParamsE:
        .type           _ZN7cutlass13device_kernelIN5flash19enable_sm80_to_sm89INS1_16FlashAttnBwdSm80INS1_25CollectiveMainloopBwdSm80ILi2ELi2EN4cute5tupleIJNS5_1CILi64EEENS7_ILi128EEES8_EEENS_10bfloat16_tEfNS_4arch4Sm80ELb0ELb0ELb0ELb0ELb1ELb0ELb0ELb0ELi2ELi2ELi4ELi2ELb1EEENS1_24CollectiveEpilogueBwdGQAISA_fSD_Li256ELb0ELb1EEENS1_19SingleTileSchedulerILb0ELb0ELb0ELi128EEEEEEEEEvNT_6ParamsE,@function
        .size           _ZN7cutlass13device_kernelIN5flash19enable_sm80_to_sm89INS1_16FlashAttnBwdSm80INS1_25CollectiveMainloopBwdSm80ILi2ELi2EN4cute5tupleIJNS5_1CILi64EEENS7_ILi128EEES8_EEENS_10bfloat16_tEfNS_4arch4Sm80ELb0ELb0ELb0ELb0ELb1ELb0ELb0ELb0ELi2ELi2ELi4ELi2ELb1EEENS1_24CollectiveEpilogueBwdGQAISA_fSD_Li256ELb0ELb1EEENS1_19SingleTileSchedulerILb0ELb0ELb0ELi128EEEEEEEEEvNT_6ParamsE,(.L_x_95 - _ZN7cutlass13device_kernelIN5flash19enable_sm80_to_sm89INS1_16FlashAttnBwdSm80INS1_25CollectiveMainloopBwdSm80ILi2ELi2EN4cute5tupleIJNS5_1CILi64EEENS7_ILi128EEES8_EEENS_10bfloat16_tEfNS_4arch4Sm80ELb0ELb0ELb0ELb0ELb1ELb0ELb0ELb0ELi2ELi2ELi4ELi2ELb1EEENS1_24CollectiveEpilogueBwdGQAISA_fSD_Li256ELb0ELb1EEENS1_19SingleTileSchedulerILb0ELb0ELb0ELi128EEEEEEEEEvNT_6ParamsE)
        .other          _ZN7cutlass13device_kernelIN5flash19enable_sm80_to_sm89INS1_16FlashAttnBwdSm80INS1_25CollectiveMainloopBwdSm80ILi2ELi2EN4cute5tupleIJNS5_1CILi64EEENS7_ILi128EEES8_EEENS_10bfloat16_tEfNS_4arch4Sm80ELb0ELb0ELb0ELb0ELb1ELb0ELb0ELb0ELi2ELi2ELi4ELi2ELb1EEENS1_24CollectiveEpilogueBwdGQAISA_fSD_Li256ELb0ELb1EEENS1_19SingleTileSchedulerILb0ELb0ELb0ELi128EEEEEEEEEvNT_6ParamsE,@"STO_CUDA_ENTRY STV_DEFAULT"
_ZN7cutlass13device_kernelIN5flash19enable_sm80_to_sm89INS1_16FlashAttnBwdSm80INS1_25CollectiveMainloopBwdSm80ILi2ELi2EN4cute5tupleIJNS5_1CILi64EEENS7_ILi128EEES8_EEENS_10bfloat16_tEfNS_4arch4Sm80ELb0ELb0ELb0ELb0ELb1ELb0ELb0ELb0ELi2ELi2ELi4ELi2ELb1EEENS1_24CollectiveEpilogueBwdGQAISA_fSD_Li256ELb0ELb1EEENS1_19SingleTileSchedulerILb0ELb0ELb0ELi128EEEEEEEEEvNT_6ParamsE:
[----:B------:R-:W-:Y:S01]  /*0000*/  LDC R1, c[0x0][0x37c] ;  /* 0x0000df00ff017b82 */ /* 0x000fe20000000800 */
[----:B------:R-:W-:Y:S05]  /*0010*/  EXIT ;  /* 0x000000000000794d */ /* 0x000fea0003800000 */
.L_x_3:
        /* <DEDUP_REMOVED lines=14> */
.L_x_95:


//--------------------- .text._ZN7cutlass13device_kernelIN5flash19enable_sm80_to_sm89INS1_16FlashAttnBwdSm80INS1_25CollectiveMainloopBwdSm80ILi2ELi2EN4cute5tupleIJNS5_1CILi64EEENS7_ILi128EEES8_EEENS_10bfloat16_tEfNS_4arch4Sm80ELb0ELb0ELb0ELb1ELb0ELb0ELb0ELb0ELi2ELi2ELi4ELi2ELb1EEENS1_21CollectiveEpilogueBwdISA_SB_SD_Li256ELb1ELb0ELi2EEENS1_19SingleTileSchedulerILb1ELb0ELb0ELi128EEEEEEEEEvNT_6ParamsE --------------------------
	.section	.text._ZN7cutlass13device_kernelIN5flash19enable_sm80_to_sm89INS1_16FlashAttnBwdSm80INS1_25CollectiveMainloopBwdSm80ILi2ELi2EN4cute5tupleIJNS5_1CILi64EEENS7_ILi128EEES8_EEENS_10bfloat16_tEfNS_4arch4Sm80ELb0ELb0ELb0ELb1ELb0ELb0ELb0ELb0ELi2ELi2ELi4ELi2ELb1EEENS1_21CollectiveEpilogueBwdISA_SB_SD_Li256ELb1ELb0ELi2EEENS1_19SingleTileSchedulerILb1ELb0ELb0ELi128EEEEEEEEEvNT_6ParamsE,"ax",@progbits
	.align	128
.text._ZN7cutlass13device_kernelIN5flash19enable_sm80_to_sm89INS1_16FlashAttnBwdSm80INS1_25CollectiveMainloopBwdSm80ILi2ELi2EN4cute5tupleIJNS5_1CILi64EEENS7_ILi128EEES8_EEENS_10bfloat16_tEfNS_4arch4Sm80ELb0ELb0ELb0ELb1ELb0ELb0ELb0ELb0ELi2ELi2ELi4ELi2ELb1EEENS1_21CollectiveEpilogueBwdISA_SB_SD_Li256ELb1ELb0ELi2EEENS1_19SingleTileSchedulerILb1ELb0ELb0ELi128EEEEEEEEEvNT_6ParamsE:
        .type           _ZN7cutlass13device_kernelIN5flash19enable_sm80_to_sm89INS1_16FlashAttnBwdSm80INS1_25CollectiveMainloopBwdSm80ILi2ELi2EN4cute5tupleIJNS5_1CILi64EEENS7_ILi128EEES8_EEENS_10bfloat16_tEfNS_4arch4Sm80ELb0ELb0ELb0ELb1ELb0ELb0ELb0ELb0ELi2ELi2ELi4ELi2ELb1EEENS1_21CollectiveEpilogueBwdISA_SB_SD_Li256ELb1ELb0ELi2EEENS1_19SingleTileSchedulerILb1ELb0ELb0ELi128EEEEEEEEEvNT_6ParamsE,@function
        .size           _ZN7cutlass13device_kernelIN5flash19enable_sm80_to_sm89INS1_16FlashAttnBwdSm80INS1_25CollectiveMainloopBwdSm80ILi2ELi2EN4cute5tupleIJNS5_1CILi64EEENS7_ILi128EEES8_EEENS_10bfloat16_tEfNS_4arch4Sm80ELb0ELb0ELb0ELb1ELb0ELb0ELb0ELb0ELi2ELi2ELi4ELi2ELb1EEENS1_21CollectiveEpilogueBwdISA_SB_SD_Li256ELb1ELb0ELi2EEENS1_19SingleTileSchedulerILb1ELb0ELb0ELi128EEEEEEEEEvNT_6ParamsE,(.L_x_96 - _ZN7cutlass13device_kernelIN5flash19enable_sm80_to_sm89INS1_16FlashAttnBwdSm80INS1_25CollectiveMainloopBwdSm80ILi2ELi2EN4cute5tupleIJNS5_1CILi64EEENS7_ILi128EEES8_EEENS_10bfloat16_tEfNS_4arch4Sm80ELb0ELb0ELb0ELb1ELb0ELb0ELb0ELb0ELi2ELi2ELi4ELi2ELb1EEENS1_21CollectiveEpilogueBwdISA_SB_SD_Li256ELb1ELb0ELi2EEENS1_19SingleTileSchedulerILb1ELb0ELb0ELi128EEEEEEEEEvNT_6ParamsE)
        .other          _ZN7cutlass13device_kernelIN5flash19enable_sm80_to_sm89INS1_16FlashAttnBwdSm80INS1_25CollectiveMainloopBwdSm80ILi2ELi2EN4cute5tupleIJNS5_1CILi64EEENS7_ILi128EEES8_EEENS_10bfloat16_tEfNS_4arch4Sm80ELb0ELb0ELb0ELb1ELb0ELb0ELb0ELb0ELi2ELi2ELi4ELi2ELb1EEENS1_21CollectiveEpilogueBwdISA_SB_SD_Li256ELb1ELb0ELi2EEENS1_19SingleTileSchedulerILb1ELb0ELb0ELi128EEEEEEEEEvNT_6ParamsE,@"STO_CUDA_ENTRY STV_DEFAULT"
_ZN7cutlass13device_kernelIN5flash19enable_sm80_to_sm89INS1_16FlashAttnBwdSm80INS1_25CollectiveMainloopBwdSm80ILi2ELi2EN4cute5tupleIJNS5_1CILi64EEENS7_ILi128EEES8_EEENS_10bfloat16_tEfNS_4arch4Sm80ELb0ELb0ELb0ELb1ELb0ELb0ELb0ELb0ELi2ELi2ELi4ELi2ELb1EEENS1_21CollectiveEpilogueBwdISA_SB_SD_Li256ELb1ELb0ELi2EEENS1_19SingleTileSchedulerILb1ELb0ELb0ELi128EEEEEEEEEvNT_6ParamsE:
[----:B------:R-:W-:Y:S01]  /*0000*/  LDC R1, c[0x0][0x37c] ;  /* 0x0000df00ff017b82 */ /* 0x000fe20000000800 */
[----:B------:R-:W-:Y:S05]  /*0010*/  EXIT ;  /* 0x000000000000794d */ /* 0x000fea0003800000 */
.L_x_4:
        /* <DEDUP_REMOVED lines=14> */
.L_x_96:


//--------------------- .text._ZN7cutlass13device_kernelIN5flash19enable_sm80_to_sm89INS1_16FlashAttnBwdSm80INS1_25CollectiveMainloopBwdSm80ILi2ELi2EN4cute5tupleIJNS5_1CILi64EEENS7_ILi128EEES8_EEENS_10bfloat16_tEfNS_4arch4Sm80ELb0ELb0ELb0ELb1ELb1ELb0ELb0ELb0ELi2ELi2ELi4ELi2ELb1EEENS1_21CollectiveEpilogueBwdISA_SB_SD_Li256ELb1ELb0ELi2EEENS1_19SingleTileSchedulerILb1ELb0ELb0ELi128EEEEEEEEEvNT_6ParamsE --------------------------
	.section	.text._ZN7cutlass13device_kernelIN5flash19enable_sm80_to_sm89INS1_16FlashAttnBwdSm80INS1_25CollectiveMainloopBwdSm80ILi2ELi2EN4cute5tupleIJNS5_1CILi64EEENS7_ILi128EEES8_EEENS_10bfloat16_tEfNS_4arch4Sm80ELb0ELb0ELb0ELb1ELb1ELb0ELb0ELb0ELi2ELi2ELi4ELi2ELb1EEENS1_21CollectiveEpilogueBwdISA_SB_SD_Li256ELb1ELb0ELi2EEENS1_19SingleTileSchedulerILb1ELb0ELb0ELi128EEEEEEEEEvNT_6ParamsE,"ax",@progbits
	.align	128
.text._ZN7cutlass13device_kernelIN5flash19enable_sm80_to_sm89INS1_16FlashAttnBwdSm80INS1_25CollectiveMainloopBwdSm80ILi2ELi2EN4cute5tupleIJNS5_1CILi64EEENS7_ILi128EEES8_EEENS_10bfloat16_tEfNS_4arch4Sm80ELb0ELb0ELb0ELb1ELb1ELb0ELb0ELb0ELi2ELi2ELi4ELi2ELb1EEENS1_21CollectiveEpilogueBwdISA_SB_SD_Li256ELb1ELb0ELi2EEENS1_19SingleTileSchedulerILb1ELb0ELb0ELi128EEEEEEEEEvNT_6ParamsE:
        .type           _ZN7cutlass13device_kernelIN5flash19enable_sm80_to_sm89INS1_16FlashAttnBwdSm80INS1_25CollectiveMainloopBwdSm80ILi2ELi2EN4cute5tupleIJNS5_1CILi64EEENS7_ILi128EEES8_EEENS_10bfloat16_tEfNS_4arch4Sm80ELb0ELb0ELb0ELb1ELb1ELb0ELb0ELb0ELi2ELi2ELi4ELi2ELb1EEENS1_21CollectiveEpilogueBwdISA_SB_SD_Li256ELb1ELb0ELi2EEENS1_19SingleTileSchedulerILb1ELb0ELb0ELi128EEEEEEEEEvNT_6ParamsE,@function
        .size           _ZN7cutlass13device_kernelIN5flash19enable_sm80_to_sm89INS1_16FlashAttnBwdSm80INS1_25CollectiveMainloopBwdSm80ILi2ELi2EN4cute5tupleIJNS5_1CILi64EEENS7_ILi128EEES8_EEENS_10bfloat16_tEfNS_4arch4Sm80ELb0ELb0ELb0ELb1ELb1ELb0ELb0ELb0ELi2ELi2ELi4ELi2ELb1EEENS1_21CollectiveEpilogueBwdISA_SB_SD_Li256ELb1ELb0ELi2EEENS1_19SingleTileSchedulerILb1ELb0ELb0ELi128EEEEEEEEEvNT_6ParamsE,(.L_x_97 - _ZN7cutlass13device_kernelIN5flash19enable_sm80_to_sm89INS1_16FlashAttnBwdSm80INS1_25CollectiveMainloopBwdSm80ILi2ELi2EN4cute5tupleIJNS5_1CILi64EEENS7_ILi128EEES8_EEENS_10bfloat16_tEfNS_4arch4Sm80ELb0ELb0ELb0ELb1ELb1ELb0ELb0ELb0ELi2ELi2ELi4ELi2ELb1EEENS1_21CollectiveEpilogueBwdISA_SB_SD_Li256ELb1ELb0ELi2EEENS1_19SingleTileSchedulerILb1ELb0ELb0ELi128EEEEEEEEEvNT_6ParamsE)
        .other          _ZN7cutlass13device_kernelIN5flash19enable_sm80_to_sm89INS1_16FlashAttnBwdSm80INS1_25CollectiveMainloopBwdSm80ILi2ELi2EN4cute5tupleIJNS5_1CILi64EEENS7_ILi128EEES8_EEENS_10bfloat16_tEfNS_4arch4Sm80ELb0ELb0ELb0ELb1ELb1ELb0ELb0ELb0ELi2ELi2ELi4ELi2ELb1EEENS1_21CollectiveEpilogueBwdISA_SB_SD_Li256ELb1ELb0ELi2EEENS1_19SingleTileSchedulerILb1ELb0ELb0ELi128EEEEEEEEEvNT_6ParamsE,@"STO_CUDA_ENTRY STV_DEFAULT"
_ZN7cutlass13device_kernelIN5flash19enable_sm80_to_sm89INS1_16FlashAttnBwdSm80INS1_25CollectiveMainloopBwdSm80ILi2ELi2EN4cute5tupleIJNS5_1CILi64EEENS7_ILi128EEES8_EEENS_10bfloat16_tEfNS_4arch4Sm80ELb0ELb0ELb0ELb1ELb1ELb0ELb0ELb0ELi2ELi2ELi4ELi2ELb1EEENS1_21CollectiveEpilogueBwdISA_SB_SD_Li256ELb1ELb0ELi2EEENS1_19SingleTileSchedulerILb1ELb0ELb0ELi128EEEEEEEEEvNT_6ParamsE:
[----:B------:R-:W-:Y:S01]  /*0000*/  LDC R1, c[0x0][0x37c] ;  /* 0x0000df00ff017b82 */ /* 0x000fe20000000800 */
[----:B------:R-:W-:Y:S05]  /*0010*/  EXIT ;  /* 0x000000000000794d */ /* 0x000fea0003800000 */
.L_x_5:
        /* <DEDUP_REMOVED lines=14> */
.L_x_97:


//--------------------- .text._ZN7cutlass13device_kernelIN5flash19enable_sm80_to_sm89INS1_16FlashAttnBwdSm80INS1_25CollectiveMainloopBwdSm80ILi2ELi2EN4cute5tupleIJNS5_1CILi64EEENS7_ILi128EEES8_EEENS_10bfloat16_tEfNS_4arch4Sm80ELb0ELb0ELb0ELb1ELb0ELb0ELb0ELb0ELi2ELi2ELi4ELi2ELb1EEENS1_24CollectiveEpilogueBwdGQAISA_fSD_Li256ELb1ELb0EEENS1_19SingleTileSchedulerILb1ELb0ELb0ELi128EEEEEEEEEvNT_6ParamsE --------------------------
	.section	.text._ZN7cutlass13device_kernelIN5flash19enable_sm80_to_sm89INS1_16FlashAttnBwdSm80INS1_25CollectiveMainloopBwdSm80ILi2ELi2EN4cute5tupleIJNS5_1CILi64EEENS7_ILi128EEES8_EEENS_10bfloat16_tEfNS_4arch4Sm80ELb0ELb0ELb0ELb1ELb0ELb0ELb0ELb0ELi2ELi2ELi4ELi2ELb1EEENS1_24CollectiveEpilogueBwdGQAISA_fSD_Li256ELb1ELb0EEENS1_19SingleTileSchedulerILb1ELb0ELb0ELi128EEEEEEEEEvNT_6ParamsE,"ax",@progbits
	.align	128
.text._ZN7cutlass13device_kernelIN5flash19enable_sm80_to_sm89INS1_16FlashAttnBwdSm80INS1_25CollectiveMainloopBwdSm80ILi2ELi2EN4cute5tupleIJNS5_1CILi64EEENS7_ILi128EEES8_EEENS_10bfloat16_tEfNS_4arch4Sm80ELb0ELb0ELb0ELb1ELb0ELb0ELb0ELb0ELi2ELi2ELi4ELi2ELb1EEENS1_24CollectiveEpilogueBwdGQAISA_fSD_Li256ELb1ELb0EEENS1_19SingleTileSchedulerILb1ELb0ELb0ELi128EEEEEEEEEvNT_6ParamsE:
        .type           _ZN7cutlass13device_kernelIN5flash19enable_sm80_to_sm89INS1_16FlashAttnBwdSm80INS1_25CollectiveMainloopBwdSm80ILi2ELi2EN4cute5tupleIJNS5_1CILi64EEENS7_ILi128EEES8_EEENS_10bfloat16_tEfNS_4arch4Sm80ELb0ELb0ELb0ELb1ELb0ELb0ELb0ELb0ELi2ELi2ELi4ELi2ELb1EEENS1_24CollectiveEpilogueBwdGQAISA_fSD_Li256ELb1ELb0EEENS1_19SingleTileSchedulerILb1ELb0ELb0ELi128EEEEEEEEEvNT_6ParamsE,@function
        .size           _ZN7cutlass13device_kernelIN5flash19enable_sm80_to_sm89INS1_16FlashAttnBwdSm80INS1_25CollectiveMainloopBwdSm80ILi2ELi2EN4cute5tupleIJNS5_1CILi64EEENS7_ILi128EEES8_EEENS_10bfloat16_tEfNS_4arch4Sm80ELb0ELb0ELb0ELb1ELb0ELb0ELb0ELb0ELi2ELi2ELi4ELi2ELb1EEENS1_24CollectiveEpilogueBwdGQAISA_fSD_Li256ELb1ELb0EEENS1_19SingleTileSchedulerILb1ELb0ELb0ELi128EEEEEEEEEvNT_6ParamsE,(.L_x_98 - _ZN7cutlass13device_kernelIN5flash19enable_sm80_to_sm89INS1_16FlashAttnBwdSm80INS1_25CollectiveMainloopBwdSm80ILi2ELi2EN4cute5tupleIJNS5_1CILi64EEENS7_ILi128EEES8_EEENS_10bfloat16_tEfNS_4arch4Sm80ELb0ELb0ELb0ELb1ELb0ELb0ELb0ELb0ELi2ELi2ELi4ELi2ELb1EEENS1_24CollectiveEpilogueBwdGQAISA_fSD_Li256ELb1ELb0EEENS1_19SingleTileSchedulerILb1ELb0ELb0ELi128EEEEEEEEEvNT_6ParamsE)
        .other          _ZN7cutlass13device_kernelIN5flash19enable_sm80_to_sm89INS1_16FlashAttnBwdSm80INS1_25CollectiveMainloopBwdSm80ILi2ELi2EN4cute5tupleIJNS5_1CILi64EEENS7_ILi128EEES8_EEENS_10bfloat16_tEfNS_4arch4Sm80ELb0ELb0ELb0ELb1ELb0ELb0ELb0ELb0ELi2ELi2ELi4ELi2ELb1EEENS1_24CollectiveEpilogueBwdGQAISA_fSD_Li256ELb1ELb0EEENS1_19SingleTileSchedulerILb1ELb0ELb0ELi128EEEEEEEEEvNT_6ParamsE,@"STO_CUDA_ENTRY STV_DEFAULT"
_ZN7cutlass13device_kernelIN5flash19enable_sm80_to_sm89INS1_16FlashAttnBwdSm80INS1_25CollectiveMainloopBwdSm80ILi2ELi2EN4cute5tupleIJNS5_1CILi64EEENS7_ILi128EEES8_EEENS_10bfloat16_tEfNS_4arch4Sm80ELb0ELb0ELb0ELb1ELb0ELb0ELb0ELb0ELi2ELi2ELi4ELi2ELb1EEENS1_24CollectiveEpilogueBwdGQAISA_fSD_Li256ELb1ELb0EEENS1_19SingleTileSchedulerILb1ELb0ELb0ELi128EEEEEEEEEvNT_6ParamsE:
[----:B------:R-:W-:Y:S01]  /*0000*/  LDC R1, c[0x0][0x37c] ;  /* 0x0000df00ff017b82 */ /* 0x000fe20000000800 */
[----:B------:R-:W-:Y:S05]  /*0010*/  EXIT ;  /* 0x000000000000794d */ /* 0x000fea0003800000 */
.L_x_6:
        /* <DEDUP_REMOVED lines=14> */
.L_x_98:


//--------------------- .text._ZN7cutlass13device_kernelIN5flash19enable_sm80_to_sm89INS1_16FlashAttnBwdSm80INS1_25CollectiveMainloopBwdSm80ILi2ELi2EN4cute5tupleIJNS5_1CILi64EEENS7_ILi128EEES8_EEENS_10bfloat16_tEfNS_4arch4Sm80ELb0ELb0ELb0ELb1ELb1ELb0ELb0ELb0ELi2ELi2ELi4ELi2ELb1EEENS1_24CollectiveEpilogueBwdGQAISA_fSD_Li256ELb1ELb1EEENS1_19SingleTileSchedulerILb1ELb0ELb0ELi128EEEEEEEEEvNT_6ParamsE --------------------------
	.section	.text._ZN7cutlass13device_kernelIN5flash19enable_sm80_to_sm89INS1_16FlashAttnBwdSm80INS1_25CollectiveMainloopBwdSm80ILi2ELi2EN4cute5tupleIJNS5_1CILi64EEENS7_ILi128EEES8_EEENS_10bfloat16_tEfNS_4arch4Sm80ELb0ELb0ELb0ELb1ELb1ELb0ELb0ELb0ELi2ELi2ELi4ELi2ELb1EEENS1_24CollectiveEpilogueBwdGQAISA_fSD_Li256ELb1ELb1EEENS1_19SingleTileSchedulerILb1ELb0ELb0ELi128EEEEEEEEEvNT_6ParamsE,"ax",@progbits
	.align	128
.text._ZN7cutlass13device_kernelIN5flash19enable_sm80_to_sm89INS1_16FlashAttnBwdSm80INS1_25CollectiveMainloopBwdSm80ILi2ELi2EN4cute5tupleIJNS5_1CILi64EEENS7_ILi128EEES8_EEENS_10bfloat16_tEfNS_4arch4Sm80ELb0ELb0ELb0ELb1ELb1ELb0ELb0ELb0ELi2ELi2ELi4ELi2ELb1EEENS1_24CollectiveEpilogueBwdGQAISA_fSD_Li256ELb1ELb1EEENS1_19SingleTileSchedulerILb1ELb0ELb0ELi128EEEEEEEEEvNT_6ParamsE:
        .type           _ZN7cutlass13device_kernelIN5flash19enable_sm80_to_sm89INS1_16FlashAttnBwdSm80INS1_25CollectiveMainloopBwdSm80ILi2ELi2EN4cute5tupleIJNS5_1CILi64EEENS7_ILi128EEES8_EEENS_10bfloat16_tEfNS_4arch4Sm80ELb0ELb0ELb0ELb1ELb1ELb0ELb0ELb0ELi2ELi2ELi4ELi2ELb1EEENS1_24CollectiveEpilogueBwdGQAISA_fSD_Li256ELb1ELb1EEENS1_19SingleTileSchedulerILb1ELb0ELb0ELi128EEEEEEEEEvNT_6ParamsE,@function
        .size           _ZN7cutlass13device_kernelIN5flash19enable_sm80_to_sm89INS1_16FlashAttnBwdSm80INS1_25CollectiveMainloopBwdSm80ILi2ELi2EN4cute5tupleIJNS5_1CILi64EEENS7_ILi128EEES8_EEENS_10bfloat16_tEfNS_4arch4Sm80ELb0ELb0ELb0ELb1ELb1ELb0ELb0ELb0ELi2ELi2ELi4ELi2ELb1EEENS1_24CollectiveEpilogueBwdGQAISA_fSD_Li256ELb1ELb1EEENS1_19SingleTileSchedulerILb1ELb0ELb0ELi128EEEEEEEEEvNT_6ParamsE,(.L_x_99 - _ZN7cutlass13device_kernelIN5flash19enable_sm80_to_sm89INS1_16FlashAttnBwdSm80INS1_25CollectiveMainloopBwdSm80ILi2ELi2EN4cute5tupleIJNS5_1CILi64EEENS7_ILi128EEES8_EEENS_10bfloat16_tEfNS_4arch4Sm80ELb0ELb0ELb0ELb1ELb1ELb0ELb0ELb0ELi2ELi2ELi4ELi2ELb1EEENS1_24CollectiveEpilogueBwdGQAISA_fSD_Li256ELb1ELb1EEENS1_19SingleTileSchedulerILb1ELb0ELb0ELi128EEEEEEEEEvNT_6ParamsE)
        .other          _ZN7cutlass13device_kernelIN5flash19enable_sm80_to_sm89INS1_16FlashAttnBwdSm80INS1_25CollectiveMainloopBwdSm80ILi2ELi2EN4cute5tupleIJNS5_1CILi64EEENS7_ILi128EEES8_EEENS_10bfloat16_tEfNS_4arch4Sm80ELb0ELb0ELb0ELb1ELb1ELb0ELb0ELb0ELi2ELi2ELi4ELi2ELb1EEENS1_24CollectiveEpilogueBwdGQAISA_fSD_Li256ELb1ELb1EEENS1_19SingleTileSchedulerILb1ELb0ELb0ELi128EEEEEEEEEvNT_6ParamsE,@"STO_CUDA_ENTRY STV_DEFAULT"
_ZN7cutlass13device_kernelIN5flash19enable_sm80_to_sm89INS1_16FlashAttnBwdSm80INS1_25CollectiveMainloopBwdSm80ILi2ELi2EN4cute5tupleIJNS5_1CILi64EEENS7_ILi128EEES8_EEENS_10bfloat16_tEfNS_4arch4Sm80ELb0ELb0ELb0ELb1ELb1ELb0ELb0ELb0ELi2ELi2ELi4ELi2ELb1EEENS1_24CollectiveEpilogueBwdGQAISA_fSD_Li256ELb1ELb1EEENS1_19SingleTileSchedulerILb1ELb0ELb0ELi128EEEEEEEEEvNT_6ParamsE:
[----:B------:R-:W-:Y:S01]  /*0000*/  LDC R1, c[0x0][0x37c] ;  /* 0x0000df00ff017b82 */ /* 0x000fe20000000800 */
[----:B------:R-:W-:Y:S05]  /*0010*/  EXIT ;  /* 0x000000000000794d */ /* 0x000fea0003800000 */
.L_x_7:
        /* <DEDUP_REMOVED lines=14> */
.L_x_99:


//--------------------- .text._ZN7cutlass13device_kernelIN5flash19enable_sm80_to_sm89INS1_16FlashAttnBwdSm80INS1_25CollectiveMainloopBwdSm80ILi2ELi2EN4cute5tupleIJNS5_1CILi64EEENS7_ILi128EEES8_EEENS_10bfloat16_tEfNS_4arch4Sm80ELb0ELb1ELb0ELb0ELb0ELb0ELb0ELb0ELi2ELi2ELi4ELi2ELb1EEENS1_21CollectiveEpilogueBwdISA_SB_SD_Li256ELb0ELb0ELi2EEENS1_19SingleTileSchedulerILb0ELb0ELb0ELi128EEEEEEEEEvNT_6ParamsE --------------------------
	.section	.text._ZN7cutlass13device_kernelIN5flash19enable_sm80_to_sm89INS1_16FlashAttnBwdSm80INS1_25CollectiveMainloopBwdSm80ILi2ELi2EN4cute5tupleIJNS5_1CILi64EEENS7_ILi128EEES8_EEENS_10bfloat16_tEfNS_4arch4Sm80ELb0ELb1ELb0ELb0ELb0ELb0ELb0ELb0ELi2ELi2ELi4ELi2ELb1EEENS1_21CollectiveEpilogueBwdISA_SB_SD_Li256ELb0ELb0ELi2EEENS1_19SingleTileSchedulerILb0ELb0ELb0ELi128EEEEEEEEEvNT_6ParamsE,"ax",@progbits
	.align	128
.text._ZN7cutlass13device_kernelIN5flash19enable_sm80_to_sm89INS1_16FlashAttnBwdSm80INS1_25CollectiveMainloopBwdSm80ILi2ELi2EN4cute5tupleIJNS5_1CILi64EEENS7_ILi128EEES8_EEENS_10bfloat16_tEfNS_4arch4Sm80ELb0ELb1ELb0ELb0ELb0ELb0ELb0ELb0ELi2ELi2ELi4ELi2ELb1EEENS1_21CollectiveEpilogueBwdISA_SB_SD_Li256ELb0ELb0ELi2EEENS1_19SingleTileSchedulerILb0ELb0ELb0ELi128EEEEEEEEEvNT_6ParamsE:
        .type           _ZN7cutlass13device_kernelIN5flash19enable_sm80_to_sm89INS1_16FlashAttnBwdSm80INS1_25CollectiveMainloopBwdSm80ILi2ELi2EN4cute5tupleIJNS5_1CILi64EEENS7_ILi128EEES8_EEENS_10bfloat16_tEfNS_4arch4Sm80ELb0ELb1ELb0ELb0ELb0ELb0ELb0ELb0ELi2ELi2ELi4ELi2ELb1EEENS1_21CollectiveEpilogueBwdISA_SB_SD_Li256ELb0ELb0ELi2EEENS1_19SingleTileSchedulerILb0ELb0ELb0ELi128EEEEEEEEEvNT_6ParamsE,@function
        .size           _ZN7cutlass13device_kernelIN5flash19enable_sm80_to_sm89INS1_16FlashAttnBwdSm80INS1_25CollectiveMainloopBwdSm80ILi2ELi2EN4cute5tupleIJNS5_1CILi64EEENS7_ILi128EEES8_EEENS_10bfloat16_tEfNS_4arch4Sm80ELb0ELb1ELb0ELb0ELb0ELb0ELb0ELb0ELi2ELi2ELi4ELi2ELb1EEENS1_21CollectiveEpilogueBwdISA_SB_SD_Li256ELb0ELb0ELi2EEENS1_19SingleTileSchedulerILb0ELb0ELb0ELi128EEEEEEEEEvNT_6ParamsE,(.L_x_100 - _ZN7cutlass13device_kernelIN5flash19enable_sm80_to_sm89INS1_16FlashAttnBwdSm80INS1_25CollectiveMainloopBwdSm80ILi2ELi2EN4cute5tupleIJNS5_1CILi64EEENS7_ILi128EEES8_EEENS_10bfloat16_tEfNS_4arch4Sm80ELb0ELb1ELb0ELb0ELb0ELb0ELb0ELb0ELi2ELi2ELi4ELi2ELb1EEENS1_21CollectiveEpilogueBwdISA_SB_SD_Li256ELb0ELb0ELi2EEENS1_19SingleTileSchedulerILb0ELb0ELb0ELi128EEEEEEEEEvNT_6ParamsE)
        .other          _ZN7cutlass13device_kernelIN5flash19enable_sm80_to_sm89INS1_16FlashAttnBwdSm80INS1_25CollectiveMainloopBwdSm80ILi2ELi2EN4cute5tupleIJNS5_1CILi64EEENS7_ILi128EEES8_EEENS_10bfloat16_tEfNS_4arch4Sm80ELb0ELb1ELb0ELb0ELb0ELb0ELb0ELb0ELi2ELi2ELi4ELi2ELb1EEENS1_21CollectiveEpilogueBwdISA_SB_SD_Li256ELb0ELb0ELi2EEENS1_19SingleTileSchedulerILb0ELb0ELb0ELi128EEEEEEEEEvNT_6ParamsE,@"STO_CUDA_ENTRY STV_DEFAULT"
_ZN7cutlass13device_kernelIN5flash19enable_sm80_to_sm89INS1_16FlashAttnBwdSm80INS1_25CollectiveMainloopBwdSm80ILi2ELi2EN4cute5tupleIJNS5_1CILi64EEENS7_ILi128EEES8_EEENS_10bfloat16_tEfNS_4arch4Sm80ELb0ELb1ELb0ELb0ELb0ELb0ELb0ELb0ELi2ELi2ELi4ELi2ELb1EEENS1_21CollectiveEpilogueBwdISA_SB_SD_Li256ELb0ELb0ELi2EEENS1_19SingleTileSchedulerILb0ELb0ELb0ELi128EEEEEEEEEvNT_6ParamsE:
[----:B------:R-:W-:Y:S01]  /*0000*/  LDC R1, c[0x0][0x37c] ;  /* 0x0000df00ff017b82 */ /* 0x000fe20000000800 */
[----:B------:R-:W-:Y:S05]  /*0010*/  EXIT ;  /* 0x000000000000794d */ /* 0x000fea0003800000 */
.L_x_8:
        /* <DEDUP_REMOVED lines=14> */
.L_x_100:


//--------------------- .text._ZN7cutlass13device_kernelIN5flash19enable_sm80_to_sm89INS1_16FlashAttnBwdSm80INS1_25CollectiveMainloopBwdSm80ILi2ELi2EN4cute5tupleIJNS5_1CILi64EEENS7_ILi128EEES8_EEENS_10bfloat16_tEfNS_4arch4Sm80ELb0ELb1ELb0ELb0ELb1ELb0ELb0ELb0ELi2ELi2ELi4ELi2ELb1EEENS1_21CollectiveEpilogueBwdISA_SB_SD_Li256ELb0ELb0ELi2EEENS1_19SingleTileSchedulerILb0ELb0ELb0ELi128EEEEEEEEEvNT_6ParamsE --------------------------
	.section	.text._ZN7cutlass13device_kernelIN5flash19enable_sm80_to_sm89INS1_16FlashAttnBwdSm80INS1_25CollectiveMainloopBwdSm80ILi2ELi2EN4cute5tupleIJNS5_1CILi64EEENS7_ILi128EEES8_EEENS_10bfloat16_tEfNS_4arch4Sm80ELb0ELb1ELb0ELb0ELb1ELb0ELb0ELb0ELi2ELi2ELi4ELi2ELb1EEENS1_21CollectiveEpilogueBwdISA_SB_SD_Li256ELb0ELb0ELi2EEENS1_19SingleTileSchedulerILb0ELb0ELb0ELi128EEEEEEEEEvNT_6ParamsE,"ax",@progbits
	.align	128
.text._ZN7cutlass13device_kernelIN5flash19enable_sm80_to_sm89INS1_16FlashAttnBwdSm80INS1_25CollectiveMainloopBwdSm80ILi2ELi2EN4cute5tupleIJNS5_1CILi64EEENS7_ILi128EEES8_EEENS_10bfloat16_tEfNS_4arch4Sm80ELb0ELb1ELb0ELb0ELb1ELb0ELb0ELb0ELi2ELi2ELi4ELi2ELb1EEENS1_21CollectiveEpilogueBwdISA_SB_SD_Li256ELb0ELb0ELi2EEENS1_19SingleTileSchedulerILb0ELb0ELb0ELi128EEEEEEEEEvNT_6ParamsE:
        .type           _ZN7cutlass13device_kernelIN5flash19enable_sm80_to_sm89INS1_16FlashAttnBwdSm80INS1_25CollectiveMainloopBwdSm80ILi2ELi2EN4cute5tupleIJNS5_1CILi64EEENS7_ILi128EEES8_EEENS_10bfloat16_tEfNS_4arch4Sm80ELb0ELb1ELb0ELb0ELb1ELb0ELb0ELb0ELi2ELi2ELi4ELi2ELb1EEENS1_21CollectiveEpilogueBwdISA_SB_SD_Li256ELb0ELb0ELi2EEENS1_19SingleTileSchedulerILb0ELb0ELb0ELi128EEEEEEEEEvNT_6ParamsE,@function
        .size           _ZN7cutlass13device_kernelIN5flash19enable_sm80_to_sm89INS1_16FlashAttnBwdSm80INS1_25CollectiveMainloopBwdSm80ILi2ELi2EN4cute5tupleIJNS5_1CILi64EEENS7_ILi128EEES8_EEENS_10bfloat16_tEfNS_4arch4Sm80ELb0ELb1ELb0ELb0ELb1ELb0ELb0ELb0ELi2ELi2ELi4ELi2ELb1EEENS1_21CollectiveEpilogueBwdISA_SB_SD_Li256ELb0ELb0ELi2EEENS1_19SingleTileSchedulerILb0ELb0ELb0ELi128EEEEEEEEEvNT_6ParamsE,(.L_x_101 - _ZN7cutlass13device_kernelIN5flash19enable_sm80_to_sm89INS1_16FlashAttnBwdSm80INS1_25CollectiveMainloopBwdSm80ILi2ELi2EN4cute5tupleIJNS5_1CILi64EEENS7_ILi128EEES8_EEENS_10bfloat16_tEfNS_4arch4Sm80ELb0ELb1ELb0ELb0ELb1ELb0ELb0ELb0ELi2ELi2ELi4ELi2ELb1EEENS1_21CollectiveEpilogueBwdISA_SB_SD_Li256ELb0ELb0ELi2EEENS1_19SingleTileSchedulerILb0ELb0ELb0ELi128EEEEEEEEEvNT_6ParamsE)
        .other          _ZN7cutlass13device_kernelIN5flash19enable_sm80_to_sm89INS1_16FlashAttnBwdSm80INS1_25CollectiveMainloopBwdSm80ILi2ELi2EN4cute5tupleIJNS5_1CILi64EEENS7_ILi128EEES8_EEENS_10bfloat16_tEfNS_4arch4Sm80ELb0ELb1ELb0ELb0ELb1ELb0ELb0ELb0ELi2ELi2ELi4ELi2ELb1EEENS1_21CollectiveEpilogueBwdISA_SB_SD_Li256ELb0ELb0ELi2EEENS1_19SingleTileSchedulerILb0ELb0ELb0ELi128EEEEEEEEEvNT_6ParamsE,@"STO_CUDA_ENTRY STV_DEFAULT"
_ZN7cutlass13device_kernelIN5flash19enable_sm80_to_sm89INS1_16FlashAttnBwdSm80INS1_25CollectiveMainloopBwdSm80ILi2ELi2EN4cute5tupleIJNS5_1CILi64EEENS7_ILi128EEES8_EEENS_10bfloat16_tEfNS_4arch4Sm80ELb0ELb1ELb0ELb0ELb1ELb0ELb0ELb0ELi2ELi2ELi4ELi2ELb1EEENS1_21CollectiveEpilogueBwdISA_SB_SD_Li256ELb0ELb0ELi2EEENS1_19SingleTileSchedulerILb0ELb0ELb0ELi128EEEEEEEEEvNT_6ParamsE:
[----:B------:R-:W-:Y:S01]  /*0000*/  LDC R1, c[0x0][0x37c] ;  /* 0x0000df00ff017b82 */ /* 0x000fe20000000800 */
[----:B------:R-:W-:Y:S05]  /*0010*/  EXIT ;  /* 0x000000000000794d */ /* 0x000fea0003800000 */
.L_x_9:
        /* <DEDUP_REMOVED lines=14> */
.L_x_101:


//--------------------- .text._ZN7cutlass13device_kernelIN5flash19enable_sm80_to_sm89INS1_16FlashAttnBwdSm80INS1_25CollectiveMainloopBwdSm80ILi2ELi2EN4cute5tupleIJNS5_1CILi64EEENS7_ILi128EEES8_EEENS_10bfloat16_tEfNS_4arch4Sm80ELb0ELb1ELb0ELb0ELb0ELb0ELb0ELb0ELi2ELi2ELi4ELi2ELb1EEENS1_24CollectiveEpilogueBwdGQAISA_fSD_Li256ELb0ELb0EEENS1_19SingleTileSchedulerILb0ELb0ELb0ELi128EEEEEEEEEvNT_6ParamsE --------------------------
	.section	.text._ZN7cutlass13device_kernelIN5flash19enable_sm80_to_sm89INS1_16FlashAttnBwdSm80INS1_25CollectiveMainloopBwdSm80ILi2ELi2EN4cute5tupleIJNS5_1CILi64EEENS7_ILi128EEES8_EEENS_10bfloat16_tEfNS_4arch4Sm80ELb0ELb1ELb0ELb0ELb0ELb0ELb0ELb0ELi2ELi2ELi4ELi2ELb1EEENS1_24CollectiveEpilogueBwdGQAISA_fSD_Li256ELb0ELb0EEENS1_19SingleTileSchedulerILb0ELb0ELb0ELi128EEEEEEEEEvNT_6ParamsE,"ax",@progbits
	.align	128
.text._ZN7cutlass13device_kernelIN5flash19enable_sm80_to_sm89INS1_16FlashAttnBwdSm80INS1_25CollectiveMainloopBwdSm80ILi2ELi2EN4cute5tupleIJNS5_1CILi64EEENS7_ILi128EEES8_EEENS_10bfloat16_tEfNS_4arch4Sm80ELb0ELb1ELb0ELb0ELb0ELb0ELb0ELb0ELi2ELi2ELi4ELi2ELb1EEENS1_24CollectiveEpilogueBwdGQAISA_fSD_Li256ELb0ELb0EEENS1_19SingleTileSchedulerILb0ELb0ELb0ELi128EEEEEEEEEvNT_6ParamsE:
        .type           _ZN7cutlass13device_kernelIN5flash19enable_sm80_to_sm89INS1_16FlashAttnBwdSm80INS1_25CollectiveMainloopBwdSm80ILi2ELi2EN4cute5tupleIJNS5_1CILi64EEENS7_ILi128EEES8_EEENS_10bfloat16_tEfNS_4arch4Sm80ELb0ELb1ELb0ELb0ELb0ELb0ELb0ELb0ELi2ELi2ELi4ELi2ELb1EEENS1_24CollectiveEpilogueBwdGQAISA_fSD_Li256ELb0ELb0EEENS1_19SingleTileSchedulerILb0ELb0ELb0ELi128EEEEEEEEEvNT_6ParamsE,@function
        .size           _ZN7cutlass13device_kernelIN5flash19enable_sm80_to_sm89INS1_16FlashAttnBwdSm80INS1_25CollectiveMainloopBwdSm80ILi2ELi2EN4cute5tupleIJNS5_1CILi64EEENS7_ILi128EEES8_EEENS_10bfloat16_tEfNS_4arch4Sm80ELb0ELb1ELb0ELb0ELb0ELb0ELb0ELb0ELi2ELi2ELi4ELi2ELb1EEENS1_24CollectiveEpilogueBwdGQAISA_fSD_Li256ELb0ELb0EEENS1_19SingleTileSchedulerILb0ELb0ELb0ELi128EEEEEEEEEvNT_6ParamsE,(.L_x_102 - _ZN7cutlass13device_kernelIN5flash19enable_sm80_to_sm89INS1_16FlashAttnBwdSm80INS1_25CollectiveMainloopBwdSm80ILi2ELi2EN4cute5tupleIJNS5_1CILi64EEENS7_ILi128EEES8_EEENS_10bfloat16_tEfNS_4arch4Sm80ELb0ELb1ELb0ELb0ELb0ELb0ELb0ELb0ELi2ELi2ELi4ELi2ELb1EEENS1_24CollectiveEpilogueBwdGQAISA_fSD_Li256ELb0ELb0EEENS1_19SingleTileSchedulerILb0ELb0ELb0ELi128EEEEEEEEEvNT_6ParamsE)
        .other          _ZN7cutlass13device_kernelIN5flash19enable_sm80_to_sm89INS1_16FlashAttnBwdSm80INS1_25CollectiveMainloopBwdSm80ILi2ELi2EN4cute5tupleIJNS5_1CILi64EEENS7_ILi128EEES8_EEENS_10bfloat16_tEfNS_4arch4Sm80ELb0ELb1ELb0ELb0ELb0ELb0ELb0ELb0ELi2ELi2ELi4ELi2ELb1EEENS1_24CollectiveEpilogueBwdGQAISA_fSD_Li256ELb0ELb0EEENS1_19SingleTileSchedulerILb0ELb0ELb0ELi128EEEEEEEEEvNT_6ParamsE,@"STO_CUDA_ENTRY STV_DEFAULT"
_ZN7cutlass13device_kernelIN5flash19enable_sm80_to_sm89INS1_16FlashAttnBwdSm80INS1_25CollectiveMainloopBwdSm80ILi2ELi2EN4cute5tupleIJNS5_1CILi64EEENS7_ILi128EEES8_EEENS_10bfloat16_tEfNS_4arch4Sm80ELb0ELb1ELb0ELb0ELb0ELb0ELb0ELb0ELi2ELi2ELi4ELi2ELb1EEENS1_24CollectiveEpilogueBwdGQAISA_fSD_Li256ELb0ELb0EEENS1_19SingleTileSchedulerILb0ELb0ELb0ELi128EEEEEEEEEvNT_6ParamsE:
[----:B------:R-:W-:Y:S01]  /*0000*/  LDC R1, c[0x0][0x37c] ;  /* 0x0000df00ff017b82 */ /* 0x000fe20000000800 */
[----:B------:R-:W-:Y:S05]  /*0010*/  EXIT ;  /* 0x000000000000794d */ /* 0x000fea0003800000 */
.L_x_10:
        /* <DEDUP_REMOVED lines=14> */
.L_x_102:


//--------------------- .text._ZN7cutlass13device_kernelIN5flash19enable_sm80_to_sm89INS1_16FlashAttnBwdSm80INS1_25CollectiveMainloopBwdSm80ILi2ELi2EN4cute5tupleIJNS5_1CILi64EEENS7_ILi128EEES8_EEENS_10bfloat16_tEfNS_4arch4Sm80ELb0ELb1ELb0ELb0ELb1ELb0ELb0ELb0ELi2ELi2ELi4ELi2ELb1EEENS1_24CollectiveEpilogueBwdGQAISA_fSD_Li256ELb0ELb1EEENS1_19SingleTileSchedulerILb0ELb0ELb0ELi128EEEEEEEEEvNT_6ParamsE --------------------------
	.section	.text._ZN7cutlass13device_kernelIN5flash19enable_sm80_to_sm89INS1_16FlashAttnBwdSm80INS1_25CollectiveMainloopBwdSm80ILi2ELi2EN4cute5tupleIJNS5_1CILi64EEENS7_ILi128EEES8_EEENS_10bfloat16_tEfNS_4arch4Sm80ELb0ELb1ELb0ELb0ELb1ELb0ELb0ELb0ELi2ELi2ELi4ELi2ELb1EEENS1_24CollectiveEpilogueBwdGQAISA_fSD_Li256ELb0ELb1EEENS1_19SingleTileSchedulerILb0ELb0ELb0ELi128EEEEEEEEEvNT_6ParamsE,"ax",@progbits
	.align	128
.text._ZN7cutlass13device_kernelIN5flash19enable_sm80_to_sm89INS1_16FlashAttnBwdSm80INS1_25CollectiveMainloopBwdSm80ILi2ELi2EN4cute5tupleIJNS5_1CILi64EEENS7_ILi128EEES8_EEENS_10bfloat16_tEfNS_4arch4Sm80ELb0ELb1ELb0ELb0ELb1ELb0ELb0ELb0ELi2ELi2ELi4ELi2ELb1EEENS1_24CollectiveEpilogueBwdGQAISA_fSD_Li256ELb0ELb1EEENS1_19SingleTileSchedulerILb0ELb0ELb0ELi128EEEEEEEEEvNT_6ParamsE:
        .type           _ZN7cutlass13device_kernelIN5flash19enable_sm80_to_sm89INS1_16FlashAttnBwdSm80INS1_25CollectiveMainloopBwdSm80ILi2ELi2EN4cute5tupleIJNS5_1CILi64EEENS7_ILi128EEES8_EEENS_10bfloat16_tEfNS_4arch4Sm80ELb0ELb1ELb0ELb0ELb1ELb0ELb0ELb0ELi2ELi2ELi4ELi2ELb1EEENS1_24CollectiveEpilogueBwdGQAISA_fSD_Li256ELb0ELb1EEENS1_19SingleTileSchedulerILb0ELb0ELb0ELi128EEEEEEEEEvNT_6ParamsE,@function
        .size           _ZN7cutlass13device_kernelIN5flash19enable_sm80_to_sm89INS1_16FlashAttnBwdSm80INS1_25CollectiveMainloopBwdSm80ILi2ELi2EN4cute5tupleIJNS5_1CILi64EEENS7_ILi128EEES8_EEENS_10bfloat16_tEfNS_4arch4Sm80ELb0ELb1ELb0ELb0ELb1ELb0ELb0ELb0ELi2ELi2ELi4ELi2ELb1EEENS1_24CollectiveEpilogueBwdGQAISA_fSD_Li256ELb0ELb1EEENS1_19SingleTileSchedulerILb0ELb0ELb0ELi128EEEEEEEEEvNT_6ParamsE,(.L_x_103 - _ZN7cutlass13device_kernelIN5flash19enable_sm80_to_sm89INS1_16FlashAttnBwdSm80INS1_25CollectiveMainloopBwdSm80ILi2ELi2EN4cute5tupleIJNS5_1CILi64EEENS7_ILi128EEES8_EEENS_10bfloat16_tEfNS_4arch4Sm80ELb0ELb1ELb0ELb0ELb1ELb0ELb0ELb0ELi2ELi2ELi4ELi2ELb1EEENS1_24CollectiveEpilogueBwdGQAISA_fSD_Li256ELb0ELb1EEENS1_19SingleTileSchedulerILb0ELb0ELb0ELi128EEEEEEEEEvNT_6ParamsE)
        .other          _ZN7cutlass13device_kernelIN5flash19enable_sm80_to_sm89INS1_16FlashAttnBwdSm80INS1_25CollectiveMainloopBwdSm80ILi2ELi2EN4cute5tupleIJNS5_1CILi64EEENS7_ILi128EEES8_EEENS_10bfloat16_tEfNS_4arch4Sm80ELb0ELb1ELb0ELb0ELb1ELb0ELb0ELb0ELi2ELi2ELi4ELi2ELb1EEENS1_24CollectiveEpilogueBwdGQAISA_fSD_Li256ELb0ELb1EEENS1_19SingleTileSchedulerILb0ELb0ELb0ELi128EEEEEEEEEvNT_6ParamsE,@"STO_CUDA_ENTRY STV_DEFAULT"
_ZN7cutlass13device_kernelIN5flash19enable_sm80_to_sm89INS1_16FlashAttnBwdSm80INS1_25CollectiveMainloopBwdSm80ILi2ELi2EN4cute5tupleIJNS5_1CILi64EEENS7_ILi128EEES8_EEENS_10bfloat16_tEfNS_4arch4Sm80ELb0ELb1ELb0ELb0ELb1ELb0ELb0ELb0ELi2ELi2ELi4ELi2ELb1EEENS1_24CollectiveEpilogueBwdGQAISA_fSD_Li256ELb0ELb1EEENS1_19SingleTileSchedulerILb0ELb0ELb0ELi128EEEEEEEEEvNT_6ParamsE:
[----:B------:R-:W-:Y:S01]  /*0000*/  LDC R1, c[0x0][0x37c] ;  /* 0x0000df00ff017b82 */ /* 0x000fe20000000800 */
[----:B------:R-:W-:Y:S05]  /*0010*/  EXIT ;  /* 0x000000000000794d */ /* 0x000fea0003800000 */
.L_x_11:
        /* <DEDUP_REMOVED lines=14> */
.L_x_103:


//--------------------- .text._ZN7cutlass13device_kernelIN5flash19enable_sm80_to_sm89INS1_16FlashAttnBwdSm80INS1_25CollectiveMainloopBwdSm80ILi2ELi2EN4cute5tupleIJNS5_1CILi64EEENS7_ILi128EEES8_EEENS_10bfloat16_tEfNS_4arch4Sm80ELb0ELb1ELb0ELb1ELb0ELb0ELb0ELb0ELi2ELi2ELi4ELi2ELb1EEENS1_21CollectiveEpilogueBwdISA_SB_SD_Li256ELb1ELb0ELi2EEENS1_19SingleTileSchedulerILb1ELb0ELb0ELi128EEEEEEEEEvNT_6ParamsE --------------------------
	.section	.text._ZN7cutlass13device_kernelIN5flash19enable_sm80_to_sm89INS1_16FlashAttnBwdSm80INS1_25CollectiveMainloopBwdSm80ILi2ELi2EN4cute5tupleIJNS5_1CILi64EEENS7_ILi128EEES8_EEENS_10bfloat16_tEfNS_4arch4Sm80ELb0ELb1ELb0ELb1ELb0ELb0ELb0ELb0ELi2ELi2ELi4ELi2ELb1EEENS1_21CollectiveEpilogueBwdISA_SB_SD_Li256ELb1ELb0ELi2EEENS1_19SingleTileSchedulerILb1ELb0ELb0ELi128EEEEEEEEEvNT_6ParamsE,"ax",@progbits
	.align	128
.text._ZN7cutlass13device_kernelIN5flash19enable_sm80_to_sm89INS1_16FlashAttnBwdSm80INS1_25CollectiveMainloopBwdSm80ILi2ELi2EN4cute5tupleIJNS5_1CILi64EEENS7_ILi128EEES8_EEENS_10bfloat16_tEfNS_4arch4Sm80ELb0ELb1ELb0ELb1ELb0ELb0ELb0ELb0ELi2ELi2ELi4ELi2ELb1EEENS1_21CollectiveEpilogueBwdISA_SB_SD_Li256ELb1ELb0ELi2EEENS1_19SingleTileSchedulerILb1ELb0ELb0ELi128EEEEEEEEEvNT_6ParamsE:
        .type           _ZN7cutlass13device_kernelIN5flash19enable_sm80_to_sm89INS1_16FlashAttnBwdSm80INS1_25CollectiveMainloopBwdSm80ILi2ELi2EN4cute5tupleIJNS5_1CILi64EEENS7_ILi128EEES8_EEENS_10bfloat16_tEfNS_4arch4Sm80ELb0ELb1ELb0ELb1ELb0ELb0ELb0ELb0ELi2ELi2ELi4ELi2ELb1EEENS1_21CollectiveEpilogueBwdISA_SB_SD_Li256ELb1ELb0ELi2EEENS1_19SingleTileSchedulerILb1ELb0ELb0ELi128EEEEEEEEEvNT_6ParamsE,@function
        .size           _ZN7cutlass13device_kernelIN5flash19enable_sm80_to_sm89INS1_16FlashAttnBwdSm80INS1_25CollectiveMainloopBwdSm80ILi2ELi2EN4cute5tupleIJNS5_1CILi64EEENS7_ILi128EEES8_EEENS_10bfloat16_tEfNS_4arch4Sm80ELb0ELb1ELb0ELb1ELb0ELb0ELb0ELb0ELi2ELi2ELi4ELi2ELb1EEENS1_21CollectiveEpilogueBwdISA_SB_SD_Li256ELb1ELb0ELi2EEENS1_19SingleTileSchedulerILb1ELb0ELb0ELi128EEEEEEEEEvNT_6ParamsE,(.L_x_104 - _ZN7cutlass13device_kernelIN5flash19enable_sm80_to_sm89INS1_16FlashAttnBwdSm80INS1_25CollectiveMainloopBwdSm80ILi2ELi2EN4cute5tupleIJNS5_1CILi64EEENS7_ILi128EEES8_EEENS_10bfloat16_tEfNS_4arch4Sm80ELb0ELb1ELb0ELb1ELb0ELb0ELb0ELb0ELi2ELi2ELi4ELi2ELb1EEENS1_21CollectiveEpilogueBwdISA_SB_SD_Li256ELb1ELb0ELi2EEENS1_19SingleTileSchedulerILb1ELb0ELb0ELi128EEEEEEEEEvNT_6ParamsE)
        .other          _ZN7cutlass13device_kernelIN5flash19enable_sm80_to_sm89INS1_16FlashAttnBwdSm80INS1_25CollectiveMainloopBwdSm80ILi2ELi2EN4cute5tupleIJNS5_1CILi64EEENS7_ILi128EEES8_EEENS_10bfloat16_tEfNS_4arch4Sm80ELb0ELb1ELb0ELb1ELb0ELb0ELb0ELb0ELi2ELi2ELi4ELi2ELb1EEENS1_21CollectiveEpilogueBwdISA_SB_SD_Li256ELb1ELb0ELi2EEENS1_19SingleTileSchedulerILb1ELb0ELb0ELi128EEEEEEEEEvNT_6ParamsE,@"STO_CUDA_ENTRY STV_DEFAULT"
_ZN7cutlass13device_kernelIN5flash19enable_sm80_to_sm89INS1_16FlashAttnBwdSm80INS1_25CollectiveMainloopBwdSm80ILi2ELi2EN4cute5tupleIJNS5_1CILi64EEENS7_ILi128EEES8_EEENS_10bfloat16_tEfNS_4arch4Sm80ELb0ELb1ELb0ELb1ELb0ELb0ELb0ELb0ELi2ELi2ELi4ELi2ELb1EEENS1_21CollectiveEpilogueBwdISA_SB_SD_Li256ELb1ELb0ELi2EEENS1_19SingleTileSchedulerILb1ELb0ELb0ELi128EEEEEEEEEvNT_6ParamsE:
[----:B------:R-:W-:Y:S01]  /*0000*/  LDC R1, c[0x0][0x37c] ;  /* 0x0000df00ff017b82 */ /* 0x000fe20000000800 */
[----:B------:R-:W-:Y:S05]  /*0010*/  EXIT ;  /* 0x000000000000794d */ /* 0x000fea0003800000 */
.L_x_12:
        /* <DEDUP_REMOVED lines=14> */
.L_x_104:


//--------------------- .text._ZN7cutlass13device_kernelIN5flash19enable_sm80_to_sm89INS1_16FlashAttnBwdSm80INS1_25CollectiveMainloopBwdSm80ILi2ELi2EN4cute5tupleIJNS5_1CILi64EEENS7_ILi128EEES8_EEENS_10bfloat16_tEfNS_4arch4Sm80ELb0ELb1ELb0ELb1ELb1ELb0ELb0ELb0ELi2ELi2ELi4ELi2ELb1EEENS1_21CollectiveEpilogueBwdISA_SB_SD_Li256ELb1ELb0ELi2EEENS1_19SingleTileSchedulerILb1ELb0ELb0ELi128EEEEEEEEEvNT_6ParamsE --------------------------
	.section	.text._ZN7cutlass13device_kernelIN5flash19enable_sm80_to_sm89INS1_16FlashAttnBwdSm80INS1_25CollectiveMainloopBwdSm80ILi2ELi2EN4cute5tupleIJNS5_1CILi64EEENS7_ILi128EEES8_EEENS_10bfloat16_tEfNS_4arch4Sm80ELb0ELb1ELb0ELb1ELb1ELb0ELb0ELb0ELi2ELi2ELi4ELi2ELb1EEENS1_21CollectiveEpilogueBwdISA_SB_SD_Li256ELb1ELb0ELi2EEENS1_19SingleTileSchedulerILb1ELb0ELb0ELi128EEEEEEEEEvNT_6ParamsE,"ax",@progbits
	.align	128
.text._ZN7cutlass13device_kernelIN5flash19enable_sm80_to_sm89INS1_16FlashAttnBwdSm80INS1_25CollectiveMainloopBwdSm80ILi2ELi2EN4cute5tupleIJNS5_1CILi64EEENS7_ILi128EEES8_EEENS_10bfloat16_tEfNS_4arch4Sm80ELb0ELb1ELb0ELb1ELb1ELb0ELb0ELb0ELi2ELi2ELi4ELi2ELb1EEENS1_21CollectiveEpilogueBwdISA_SB_SD_Li256ELb1ELb0ELi2EEENS1_19SingleTileSchedulerILb1ELb0ELb0ELi128EEEEEEEEEvNT_6ParamsE:
        .type           _ZN7cutlass13device_kernelIN5flash19enable_sm80_to_sm89INS1_16FlashAttnBwdSm80INS1_25CollectiveMainloopBwdSm80ILi2ELi2EN4cute5tupleIJNS5_1CILi64EEENS7_ILi128EEES8_EEENS_10bfloat16_tEfNS_4arch4Sm80ELb0ELb1ELb0ELb1ELb1ELb0ELb0ELb0ELi2ELi2ELi4ELi2ELb1EEENS1_21CollectiveEpilogueBwdISA_SB_SD_Li256ELb1ELb0ELi2EEENS1_19SingleTileSchedulerILb1ELb0ELb0ELi128EEEEEEEEEvNT_6ParamsE,@function
        .size           _ZN7cutlass13device_kernelIN5flash19enable_sm80_to_sm89INS1_16FlashAttnBwdSm80INS1_25CollectiveMainloopBwdSm80ILi2ELi2EN4cute5tupleIJNS5_1CILi64EEENS7_ILi128EEES8_EEENS_10bfloat16_tEfNS_4arch4Sm80ELb0ELb1ELb0ELb1ELb1ELb0ELb0ELb0ELi2ELi2ELi4ELi2ELb1EEENS1_21CollectiveEpilogueBwdISA_SB_SD_Li256ELb1ELb0ELi2EEENS1_19SingleTileSchedulerILb1ELb0ELb0ELi128EEEEEEEEEvNT_6ParamsE,(.L_x_105 - _ZN7cutlass13device_kernelIN5flash19enable_sm80_to_sm89INS1_16FlashAttnBwdSm80INS1_25CollectiveMainloopBwdSm80ILi2ELi2EN4cute5tupleIJNS5_1CILi64EEENS7_ILi128EEES8_EEENS_10bfloat16_tEfNS_4arch4Sm80ELb0ELb1ELb0ELb1ELb1ELb0ELb0ELb0ELi2ELi2ELi4ELi2ELb1EEENS1_21CollectiveEpilogueBwdISA_SB_SD_Li256ELb1ELb0ELi2EEENS1_19SingleTileSchedulerILb1ELb0ELb0ELi128EEEEEEEEEvNT_6ParamsE)
        .other          _ZN7cutlass13device_kernelIN5flash19enable_sm80_to_sm89INS1_16FlashAttnBwdSm80INS1_25CollectiveMainloopBwdSm80ILi2ELi2EN4cute5tupleIJNS5_1CILi64EEENS7_ILi128EEES8_EEENS_10bfloat16_tEfNS_4arch4Sm80ELb0ELb1ELb0ELb1ELb1ELb0ELb0ELb0ELi2ELi2ELi4ELi2ELb1EEENS1_21CollectiveEpilogueBwdISA_SB_SD_Li256ELb1ELb0ELi2EEENS1_19SingleTileSchedulerILb1ELb0ELb0ELi128EEEEEEEEEvNT_6ParamsE,@"STO_CUDA_ENTRY STV_DEFAULT"
_ZN7cutlass13device_kernelIN5flash19enable_sm80_to_sm89INS1_16FlashAttnBwdSm80INS1_25CollectiveMainloopBwdSm80ILi2ELi2EN4cute5tupleIJNS5_1CILi64EEENS7_ILi128EEES8_EEENS_10bfloat16_tEfNS_4arch4Sm80ELb0ELb1ELb0ELb1ELb1ELb0ELb0ELb0ELi2ELi2ELi4ELi2ELb1EEENS1_21CollectiveEpilogueBwdISA_SB_SD_Li256ELb1ELb0ELi2EEENS1_19SingleTileSchedulerILb1ELb0ELb0ELi128EEEEEEEEEvNT_6ParamsE:
[----:B------:R-:W-:Y:S01]  /*0000*/  LDC R1, c[0x0][0x37c] ;  /* 0x0000df00ff017b82 */ /* 0x000fe20000000800 */
[----:B------:R-:W-:Y:S05]  /*0010*/  EXIT ;  /* 0x000000000000794d */ /* 0x000fea0003800000 */
.L_x_13:
        /* <DEDUP_REMOVED lines=14> */
.L_x_105:


//--------------------- .text._ZN7cutlass13device_kernelIN5flash19enable_sm80_to_sm89INS1_16FlashAttnBwdSm80INS1_25CollectiveMainloopBwdSm80ILi2ELi2EN4cute5tupleIJNS5_1CILi64EEENS7_ILi128EEES8_EEENS_10bfloat16_tEfNS_4arch4Sm80ELb0ELb1ELb0ELb1ELb0ELb0ELb0ELb0ELi2ELi2ELi4ELi2ELb1EEENS1_24CollectiveEpilogueBwdGQAISA_fSD_Li256ELb1ELb0EEENS1_19SingleTileSchedulerILb1ELb0ELb0ELi128EEEEEEEEEvNT_6ParamsE --------------------------
	.section	.text._ZN7cutlass13device_kernelIN5flash19enable_sm80_to_sm89INS1_16FlashAttnBwdSm80INS1_25CollectiveMainloopBwdSm80ILi2ELi2EN4cute5tupleIJNS5_1CILi64EEENS7_ILi128EEES8_EEENS_10bfloat16_tEfNS_4arch4Sm80ELb0ELb1ELb0ELb1ELb0ELb0ELb0ELb0ELi2ELi2ELi4ELi2ELb1EEENS1_24CollectiveEpilogueBwdGQAISA_fSD_Li256ELb1ELb0EEENS1_19SingleTileSchedulerILb1ELb0ELb0ELi128EEEEEEEEEvNT_6ParamsE,"ax",@progbits
	.align	128
.text._ZN7cutlass13device_kernelIN5flash19enable_sm80_to_sm89INS1_16FlashAttnBwdSm80INS1_25CollectiveMainloopBwdSm80ILi2ELi2EN4cute5tupleIJNS5_1CILi64EEENS7_ILi128EEES8_EEENS_10bfloat16_tEfNS_4arch4Sm80ELb0ELb1ELb0ELb1ELb0ELb0ELb0ELb0ELi2ELi2ELi4ELi2ELb1EEENS1_24CollectiveEpilogueBwdGQAISA_fSD_Li256ELb1ELb0EEENS1_19SingleTileSchedulerILb1ELb0ELb0ELi128EEEEEEEEEvNT_6ParamsE:
        .type           _ZN7cutlass13device_kernelIN5flash19enable_sm80_to_sm89INS1_16FlashAttnBwdSm80INS1_25CollectiveMainloopBwdSm80ILi2ELi2EN4cute5tupleIJNS5_1CILi64EEENS7_ILi128EEES8_EEENS_10bfloat16_tEfNS_4arch4Sm80ELb0ELb1ELb0ELb1ELb0ELb0ELb0ELb0ELi2ELi2ELi4ELi2ELb1EEENS1_24CollectiveEpilogueBwdGQAISA_fSD_Li256ELb1ELb0EEENS1_19SingleTileSchedulerILb1ELb0ELb0ELi128EEEEEEEEEvNT_6ParamsE,@function
        .size           _ZN7cutlass13device_kernelIN5flash19enable_sm80_to_sm89INS1_16FlashAttnBwdSm80INS1_25CollectiveMainloopBwdSm80ILi2ELi2EN4cute5tupleIJNS5_1CILi64EEENS7_ILi128EEES8_EEENS_10bfloat16_tEfNS_4arch4Sm80ELb0ELb1ELb0ELb1ELb0ELb0ELb0ELb0ELi2ELi2ELi4ELi2ELb1EEENS1_24CollectiveEpilogueBwdGQAISA_fSD_Li256ELb1ELb0EEENS1_19SingleTileSchedulerILb1ELb0ELb0ELi128EEEEEEEEEvNT_6ParamsE,(.L_x_106 - _ZN7cutlass13device_kernelIN5flash19enable_sm80_to_sm89INS1_16FlashAttnBwdSm80INS1_25CollectiveMainloopBwdSm80ILi2ELi2EN4cute5tupleIJNS5_1CILi64EEENS7_ILi128EEES8_EEENS_10bfloat16_tEfNS_4arch4Sm80ELb0ELb1ELb0ELb1ELb0ELb0ELb0ELb0ELi2ELi2ELi4ELi2ELb1EEENS1_24CollectiveEpilogueBwdGQAISA_fSD_Li256ELb1ELb0EEENS1_19SingleTileSchedulerILb1ELb0ELb0ELi128EEEEEEEEEvNT_6ParamsE)
        .other          _ZN7cutlass13device_kernelIN5flash19enable_sm80_to_sm89INS1_16FlashAttnBwdSm80INS1_25CollectiveMainloopBwdSm80ILi2ELi2EN4cute5tupleIJNS5_1CILi64EEENS7_ILi128EEES8_EEENS_10bfloat16_tEfNS_4arch4Sm80ELb0ELb1ELb0ELb1ELb0ELb0ELb0ELb0ELi2ELi2ELi4ELi2ELb1EEENS1_24CollectiveEpilogueBwdGQAISA_fSD_Li256ELb1ELb0EEENS1_19SingleTileSchedulerILb1ELb0ELb0ELi128EEEEEEEEEvNT_6ParamsE,@"STO_CUDA_ENTRY STV_DEFAULT"
_ZN7cutlass13device_kernelIN5flash19enable_sm80_to_sm89INS1_16FlashAttnBwdSm80INS1_25CollectiveMainloopBwdSm80ILi2ELi2EN4cute5tupleIJNS5_1CILi64EEENS7_ILi128EEES8_EEENS_10bfloat16_tEfNS_4arch4Sm80ELb0ELb1ELb0ELb1ELb0ELb0ELb0ELb0ELi2ELi2ELi4ELi2ELb1EEENS1_24CollectiveEpilogueBwdGQAISA_fSD_Li256ELb1ELb0EEENS1_19SingleTileSchedulerILb1ELb0ELb0ELi128EEEEEEEEEvNT_6ParamsE:
[----:B------:R-:W-:Y:S01]  /*0000*/  LDC R1, c[0x0][0x37c] ;  /* 0x0000df00ff017b82 */ /* 0x000fe20000000800 */
[----:B------:R-:W-:Y:S05]  /*0010*/  EXIT ;  /* 0x000000000000794d */ /* 0x000fea0003800000 */
.L_x_14:
        /* <DEDUP_REMOVED lines=14> */
.L_x_106:


//--------------------- .text._ZN7cutlass13device_kernelIN5flash19enable_sm80_to_sm89INS1_16FlashAttnBwdSm80INS1_25CollectiveMainloopBwdSm80ILi2ELi2EN4cute5tupleIJNS5_1CILi64EEENS7_ILi128EEES8_EEENS_10bfloat16_tEfNS_4arch4Sm80ELb0ELb1ELb0ELb1ELb1ELb0ELb0ELb0ELi2ELi2ELi4ELi2ELb1EEENS1_24CollectiveEpilogueBwdGQAISA_fSD_Li256ELb1ELb1EEENS1_19SingleTileSchedulerILb1ELb0ELb0ELi128EEEEEEEEEvNT_6ParamsE --------------------------
	.section	.text._ZN7cutlass13device_kernelIN5flash19enable_sm80_to_sm89INS1_16FlashAttnBwdSm80INS1_25CollectiveMainloopBwdSm80ILi2ELi2EN4cute5tupleIJNS5_1CILi64EEENS7_ILi128EEES8_EEENS_10bfloat16_tEfNS_4arch4Sm80ELb0ELb1ELb0ELb1ELb1ELb0ELb0ELb0ELi2ELi2ELi4ELi2ELb1EEENS1_24CollectiveEpilogueBwdGQAISA_fSD_Li256ELb1ELb1EEENS1_19SingleTileSchedulerILb1ELb0ELb0ELi128EEEEEEEEEvNT_6ParamsE,"ax",@progbits
	.align	128
.text._ZN7cutlass13device_kernelIN5flash19enable_sm80_to_sm89INS1_16FlashAttnBwdSm80INS1_25CollectiveMainloopBwdSm80ILi2ELi2EN4cute5tupleIJNS5_1CILi64EEENS7_ILi128EEES8_EEENS_10bfloat16_tEfNS_4arch4Sm80ELb0ELb1ELb0ELb1ELb1ELb0ELb0ELb0ELi2ELi2ELi4ELi2ELb1EEENS1_24CollectiveEpilogueBwdGQAISA_fSD_Li256ELb1ELb1EEENS1_19SingleTileSchedulerILb1ELb0ELb0ELi128EEEEEEEEEvNT_6ParamsE:
        .type           _ZN7cutlass13device_kernelIN5flash19enable_sm80_to_sm89INS1_16FlashAttnBwdSm80INS1_25CollectiveMainloopBwdSm80ILi2ELi2EN4cute5tupleIJNS5_1CILi64EEENS7_ILi128EEES8_EEENS_10bfloat16_tEfNS_4arch4Sm80ELb0ELb1ELb0ELb1ELb1ELb0ELb0ELb0ELi2ELi2ELi4ELi2ELb1EEENS1_24CollectiveEpilogueBwdGQAISA_fSD_Li256ELb1ELb1EEENS1_19SingleTileSchedulerILb1ELb0ELb0ELi128EEEEEEEEEvNT_6ParamsE,@function
        .size           _ZN7cutlass13device_kernelIN5flash19enable_sm80_to_sm89INS1_16FlashAttnBwdSm80INS1_25CollectiveMainloopBwdSm80ILi2ELi2EN4cute5tupleIJNS5_1CILi64EEENS7_ILi128EEES8_EEENS_10bfloat16_tEfNS_4arch4Sm80ELb0ELb1ELb0ELb1ELb1ELb0ELb0ELb0ELi2ELi2ELi4ELi2ELb1EEENS1_24CollectiveEpilogueBwdGQAISA_fSD_Li256ELb1ELb1EEENS1_19SingleTileSchedulerILb1ELb0ELb0ELi128EEEEEEEEEvNT_6ParamsE,(.L_x_107 - _ZN7cutlass13device_kernelIN5flash19enable_sm80_to_sm89INS1_16FlashAttnBwdSm80INS1_25CollectiveMainloopBwdSm80ILi2ELi2EN4cute5tupleIJNS5_1CILi64EEENS7_ILi128EEES8_EEENS_10bfloat16_tEfNS_4arch4Sm80ELb0ELb1ELb0ELb1ELb1ELb0ELb0ELb0ELi2ELi2ELi4ELi2ELb1EEENS1_24CollectiveEpilogueBwdGQAISA_fSD_Li256ELb1ELb1EEENS1_19SingleTileSchedulerILb1ELb0ELb0ELi128EEEEEEEEEvNT_6ParamsE)
        .other          _ZN7cutlass13device_kernelIN5flash19enable_sm80_to_sm89INS1_16FlashAttnBwdSm80INS1_25CollectiveMainloopBwdSm80ILi2ELi2EN4cute5tupleIJNS5_1CILi64EEENS7_ILi128EEES8_EEENS_10bfloat16_tEfNS_4arch4Sm80ELb0ELb1ELb0ELb1ELb1ELb0ELb0ELb0ELi2ELi2ELi4ELi2ELb1EEENS1_24CollectiveEpilogueBwdGQAISA_fSD_Li256ELb1ELb1EEENS1_19SingleTileSchedulerILb1ELb0ELb0ELi128EEEEEEEEEvNT_6ParamsE,@"STO_CUDA_ENTRY STV_DEFAULT"
_ZN7cutlass13device_kernelIN5flash19enable_sm80_to_sm89INS1_16FlashAttnBwdSm80INS1_25CollectiveMainloopBwdSm80ILi2ELi2EN4cute5tupleIJNS5_1CILi64EEENS7_ILi128EEES8_EEENS_10bfloat16_tEfNS_4arch4Sm80ELb0ELb1ELb0ELb1ELb1ELb0ELb0ELb0ELi2ELi2ELi4ELi2ELb1EEENS1_24CollectiveEpilogueBwdGQAISA_fSD_Li256ELb1ELb1EEENS1_19SingleTileSchedulerILb1ELb0ELb0ELi128EEEEEEEEEvNT_6ParamsE:
[----:B------:R-:W-:Y:S01]  /*0000*/  LDC R1, c[0x0][0x37c] ;  /* 0x0000df00ff017b82 */ /* 0x000fe20000000800 */
[----:B------:R-:W-:Y:S05]  /*0010*/  EXIT ;  /* 0x000000000000794d */ /* 0x000fea0003800000 */
.L_x_15:
        /* <DEDUP_REMOVED lines=14> */
.L_x_107:


//--------------------- .text._ZN7cutlass13device_kernelIN5flash19enable_sm80_to_sm89INS1_16FlashAttnBwdSm80INS1_25CollectiveMainloopBwdSm80ILi2ELi2EN4cute5tupleIJNS5_1CILi64EEENS7_ILi128EEES8_EEENS_10bfloat16_tEfNS_4arch4Sm80ELb1ELb0ELb0ELb0ELb0ELb0ELb0ELb0ELi2ELi2ELi4ELi2ELb1EEENS1_21CollectiveEpilogueBwdISA_SB_SD_Li256ELb0ELb0ELi2EEENS1_25SingleTileBwdLPTSchedulerILb0ELi128ELb0EEEEEEEEEvNT_6ParamsE --------------------------
	.section	.text._ZN7cutlass13device_kernelIN5flash19enable_sm80_to_sm89INS1_16FlashAttnBwdSm80INS1_25CollectiveMainloopBwdSm80ILi2ELi2EN4cute5tupleIJNS5_1CILi64EEENS7_ILi128EEES8_EEENS_10bfloat16_tEfNS_4arch4Sm80ELb1ELb0ELb0ELb0ELb0ELb0ELb0ELb0ELi2ELi2ELi4ELi2ELb1EEENS1_21CollectiveEpilogueBwdISA_SB_SD_Li256ELb0ELb0ELi2EEENS1_25SingleTileBwdLPTSchedulerILb0ELi128ELb0EEEEEEEEEvNT_6ParamsE,"ax",@progbits
	.align	128
.text._ZN7cutlass13device_kernelIN5flash19enable_sm80_to_sm89INS1_16FlashAttnBwdSm80INS1_25CollectiveMainloopBwdSm80ILi2ELi2EN4cute5tupleIJNS5_1CILi64EEENS7_ILi128EEES8_EEENS_10bfloat16_tEfNS_4arch4Sm80ELb1ELb0ELb0ELb0ELb0ELb0ELb0ELb0ELi2ELi2ELi4ELi2ELb1EEENS1_21CollectiveEpilogueBwdISA_SB_SD_Li256ELb0ELb0ELi2EEENS1_25SingleTileBwdLPTSchedulerILb0ELi128ELb0EEEEEEEEEvNT_6ParamsE:
        .type           _ZN7cutlass13device_kernelIN5flash19enable_sm80_to_sm89INS1_16FlashAttnBwdSm80INS1_25CollectiveMainloopBwdSm80ILi2ELi2EN4cute5tupleIJNS5_1CILi64EEENS7_ILi128EEES8_EEENS_10bfloat16_tEfNS_4arch4Sm80ELb1ELb0ELb0ELb0ELb0ELb0ELb0ELb0ELi2ELi2ELi4ELi2ELb1EEENS1_21CollectiveEpilogueBwdISA_SB_SD_Li256ELb0ELb0ELi2EEENS1_25SingleTileBwdLPTSchedulerILb0ELi128ELb0EEEEEEEEEvNT_6ParamsE,@function
        .size           _ZN7cutlass13device_kernelIN5flash19enable_sm80_to_sm89INS1_16FlashAttnBwdSm80INS1_25CollectiveMainloopBwdSm80ILi2ELi2EN4cute5tupleIJNS5_1CILi64EEENS7_ILi128EEES8_EEENS_10bfloat16_tEfNS_4arch4Sm80ELb1ELb0ELb0ELb0ELb0ELb0ELb0ELb0ELi2ELi2ELi4ELi2ELb1EEENS1_21CollectiveEpilogueBwdISA_SB_SD_Li256ELb0ELb0ELi2EEENS1_25SingleTileBwdLPTSchedulerILb0ELi128ELb0EEEEEEEEEvNT_6ParamsE,(.L_x_108 - _ZN7cutlass13device_kernelIN5flash19enable_sm80_to_sm89INS1_16FlashAttnBwdSm80INS1_25CollectiveMainloopBwdSm80ILi2ELi2EN4cute5tupleIJNS5_1CILi64EEENS7_ILi128EEES8_EEENS_10bfloat16_tEfNS_4arch4Sm80ELb1ELb0ELb0ELb0ELb0ELb0ELb0ELb0ELi2ELi2ELi4ELi2ELb1EEENS1_21CollectiveEpilogueBwdISA_SB_SD_Li256ELb0ELb0ELi2EEENS1_25SingleTileBwdLPTSchedulerILb0ELi128ELb0EEEEEEEEEvNT_6ParamsE)
        .other          _ZN7cutlass13device_kernelIN5flash19enable_sm80_to_sm89INS1_16FlashAttnBwdSm80INS1_25CollectiveMainloopBwdSm80ILi2ELi2EN4cute5tupleIJNS5_1CILi64EEENS7_ILi128EEES8_EEENS_10bfloat16_tEfNS_4arch4Sm80ELb1ELb0ELb0ELb0ELb0ELb0ELb0ELb0ELi2ELi2ELi4ELi2ELb1EEENS1_21CollectiveEpilogueBwdISA_SB_SD_Li256ELb0ELb0ELi2EEENS1_25SingleTileBwdLPTSchedulerILb0ELi128ELb0EEEEEEEEEvNT_6ParamsE,@"STO_CUDA_ENTRY STV_DEFAULT"
_ZN7cutlass13device_kernelIN5flash19enable_sm80_to_sm89INS1_16FlashAttnBwdSm80INS1_25CollectiveMainloopBwdSm80ILi2ELi2EN4cute5tupleIJNS5_1CILi64EEENS7_ILi128EEES8_EEENS_10bfloat16_tEfNS_4arch4Sm80ELb1ELb0ELb0ELb0ELb0ELb0ELb0ELb0ELi2ELi2ELi4ELi2ELb1EEENS1_21CollectiveEpilogueBwdISA_SB_SD_Li256ELb0ELb0ELi2EEENS1_25SingleTileBwdLPTSchedulerILb0ELi128ELb0EEEEEEEEEvNT_6ParamsE:
[----:B------:R-:W-:Y:S01]  /*0000*/  LDC R1, c[0x0][0x37c] ;  /* 0x0000df00ff017b82 */ /* 0x000fe20000000800 */
[----:B------:R-:W-:Y:S05]  /*0010*/  EXIT ;  /* 0x000000000000794d */ /* 0x000fea0003800000 */
.L_x_16:
        /* <DEDUP_REMOVED lines=14> */
.L_x_108:


//--------------------- .text._ZN7cutlass13device_kernelIN5flash19enable_sm80_to_sm89INS1_16FlashAttnBwdSm80INS1_25CollectiveMainloopBwdSm80ILi2ELi2EN4cute5tupleIJNS5_1CILi64EEENS7_ILi128EEES8_EEENS_10bfloat16_tEfNS_4arch4Sm80ELb1ELb0ELb0ELb0ELb1ELb0ELb0ELb0ELi2ELi2ELi4ELi2ELb1EEENS1_21CollectiveEpilogueBwdISA_SB_SD_Li256ELb0ELb0ELi2EEENS1_25SingleTileBwdLPTSchedulerILb0ELi128ELb1EEEEEEEEEvNT_6ParamsE --------------------------
	.section	.text._ZN7cutlass13device_kernelIN5flash19enable_sm80_to_sm89INS1_16FlashAttnBwdSm80INS1_25CollectiveMainloopBwdSm80ILi2ELi2EN4cute5tupleIJNS5_1CILi64EEENS7_ILi128EEES8_EEENS_10bfloat16_tEfNS_4arch4Sm80ELb1ELb0ELb0ELb0ELb1ELb0ELb0ELb0ELi2ELi2ELi4ELi2ELb1EEENS1_21CollectiveEpilogueBwdISA_SB_SD_Li256ELb0ELb0ELi2EEENS1_25SingleTileBwdLPTSchedulerILb0ELi128ELb1EEEEEEEEEvNT_6ParamsE,"ax",@progbits
	.align	128
.text._ZN7cutlass13device_kernelIN5flash19enable_sm80_to_sm89INS1_16FlashAttnBwdSm80INS1_25CollectiveMainloopBwdSm80ILi2ELi2EN4cute5tupleIJNS5_1CILi64EEENS7_ILi128EEES8_EEENS_10bfloat16_tEfNS_4arch4Sm80ELb1ELb0ELb0ELb0ELb1ELb0ELb0ELb0ELi2ELi2ELi4ELi2ELb1EEENS1_21CollectiveEpilogueBwdISA_SB_SD_Li256ELb0ELb0ELi2EEENS1_25SingleTileBwdLPTSchedulerILb0ELi128ELb1EEEEEEEEEvNT_6ParamsE:
        .type           _ZN7cutlass13device_kernelIN5flash19enable_sm80_to_sm89INS1_16FlashAttnBwdSm80INS1_25CollectiveMainloopBwdSm80ILi2ELi2EN4cute5tupleIJNS5_1CILi64EEENS7_ILi128EEES8_EEENS_10bfloat16_tEfNS_4arch4Sm80ELb1ELb0ELb0ELb0ELb1ELb0ELb0ELb0ELi2ELi2ELi4ELi2ELb1EEENS1_21CollectiveEpilogueBwdISA_SB_SD_Li256ELb0ELb0ELi2EEENS1_25SingleTileBwdLPTSchedulerILb0ELi128ELb1EEEEEEEEEvNT_6ParamsE,@function
        .size           _ZN7cutlass13device_kernelIN5flash19enable_sm80_to_sm89INS1_16FlashAttnBwdSm80INS1_25CollectiveMainloopBwdSm80ILi2ELi2EN4cute5tupleIJNS5_1CILi64EEENS7_ILi128EEES8_EEENS_10bfloat16_tEfNS_4arch4Sm80ELb1ELb0ELb0ELb0ELb1ELb0ELb0ELb0ELi2ELi2ELi4ELi2ELb1EEENS1_21CollectiveEpilogueBwdISA_SB_SD_Li256ELb0ELb0ELi2EEENS1_25SingleTileBwdLPTSchedulerILb0ELi128ELb1EEEEEEEEEvNT_6ParamsE,(.L_x_109 - _ZN7cutlass13device_kernelIN5flash19enable_sm80_to_sm89INS1_16FlashAttnBwdSm80INS1_25CollectiveMainloopBwdSm80ILi2ELi2EN4cute5tupleIJNS5_1CILi64EEENS7_ILi128EEES8_EEENS_10bfloat16_tEfNS_4arch4Sm80ELb1ELb0ELb0ELb0ELb1ELb0ELb0ELb0ELi2ELi2ELi4ELi2ELb1EEENS1_21CollectiveEpilogueBwdISA_SB_SD_Li256ELb0ELb0ELi2EEENS1_25SingleTileBwdLPTSchedulerILb0ELi128ELb1EEEEEEEEEvNT_6ParamsE)
        .other          _ZN7cutlass13device_kernelIN5flash19enable_sm80_to_sm89INS1_16FlashAttnBwdSm80INS1_25CollectiveMainloopBwdSm80ILi2ELi2EN4cute5tupleIJNS5_1CILi64EEENS7_ILi128EEES8_EEENS_10bfloat16_tEfNS_4arch4Sm80ELb1ELb0ELb0ELb0ELb1ELb0ELb0ELb0ELi2ELi2ELi4ELi2ELb1EEENS1_21CollectiveEpilogueBwdISA_SB_SD_Li256ELb0ELb0ELi2EEENS1_25SingleTileBwdLPTSchedulerILb0ELi128ELb1EEEEEEEEEvNT_6ParamsE,@"STO_CUDA_ENTRY STV_DEFAULT"
_ZN7cutlass13device_kernelIN5flash19enable_sm80_to_sm89INS1_16FlashAttnBwdSm80INS1_25CollectiveMainloopBwdSm80ILi2ELi2EN4cute5tupleIJNS5_1CILi64EEENS7_ILi128EEES8_EEENS_10bfloat16_tEfNS_4arch4Sm80ELb1ELb0ELb0ELb0ELb1ELb0ELb0ELb0ELi2ELi2ELi4ELi2ELb1EEENS1_21CollectiveEpilogueBwdISA_SB_SD_Li256ELb0ELb0ELi2EEENS1_25SingleTileBwdLPTSchedulerILb0ELi128ELb1EEEEEEEEEvNT_6ParamsE:
[----:B------:R-:W-:Y:S01]  /*0000*/  LDC R1, c[0x0][0x37c] ;  /* 0x0000df00ff017b82 */ /* 0x000fe20000000800 */
[----:B------:R-:W-:Y:S05]  /*0010*/  EXIT ;  /* 0x000000000000794d */ /* 0x000fea0003800000 */
.L_x_17:
        /* <DEDUP_REMOVED lines=14> */
.L_x_109:


//--------------------- .text._ZN7cutlass13device_kernelIN5flash19enable_sm80_to_sm89INS1_16FlashAttnBwdSm80INS1_25CollectiveMainloopBwdSm80ILi2ELi2EN4cute5tupleIJNS5_1CILi64EEENS7_ILi128EEES8_EEENS_10bfloat16_tEfNS_4arch4Sm80ELb1ELb0ELb0ELb0ELb0ELb0ELb0ELb0ELi2ELi2ELi4ELi2ELb1EEENS1_24CollectiveEpilogueBwdGQAISA_fSD_Li256ELb0ELb0EEENS1_25SingleTileBwdLPTSchedulerILb0ELi128ELb0EEEEEEEEEvNT_6ParamsE --------------------------
	.section	.text._ZN7cutlass13device_kernelIN5flash19enable_sm80_to_sm89INS1_16FlashAttnBwdSm80INS1_25CollectiveMainloopBwdSm80ILi2ELi2EN4cute5tupleIJNS5_1CILi64EEENS7_ILi128EEES8_EEENS_10bfloat16_tEfNS_4arch4Sm80ELb1ELb0ELb0ELb0ELb0ELb0ELb0ELb0ELi2ELi2ELi4ELi2ELb1EEENS1_24CollectiveEpilogueBwdGQAISA_fSD_Li256ELb0ELb0EEENS1_25SingleTileBwdLPTSchedulerILb0ELi128ELb0EEEEEEEEEvNT_6ParamsE,"ax",@progbits
	.align	128
.text._ZN7cutlass13device_kernelIN5flash19enable_sm80_to_sm89INS1_16FlashAttnBwdSm80INS1_25CollectiveMainloopBwdSm80ILi2ELi2EN4cute5tupleIJNS5_1CILi64EEENS7_ILi128EEES8_EEENS_10bfloat16_tEfNS_4arch4Sm80ELb1ELb0ELb0ELb0ELb0ELb0ELb0ELb0ELi2ELi2ELi4ELi2ELb1EEENS1_24CollectiveEpilogueBwdGQAISA_fSD_Li256ELb0ELb0EEENS1_25SingleTileBwdLPTSchedulerILb0ELi128ELb0EEEEEEEEEvNT_6ParamsE:
        .type           _ZN7cutlass13device_kernelIN5flash19enable_sm80_to_sm89INS1_16FlashAttnBwdSm80INS1_25CollectiveMainloopBwdSm80ILi2ELi2EN4cute5tupleIJNS5_1CILi64EEENS7_ILi128EEES8_EEENS_10bfloat16_tEfNS_4arch4Sm80ELb1ELb0ELb0ELb0ELb0ELb0ELb0ELb0ELi2ELi2ELi4ELi2ELb1EEENS1_24CollectiveEpilogueBwdGQAISA_fSD_Li256ELb0ELb0EEENS1_25SingleTileBwdLPTSchedulerILb0ELi128ELb0EEEEEEEEEvNT_6ParamsE,@function
        .size           _ZN7cutlass13device_kernelIN5flash19enable_sm80_to_sm89INS1_16FlashAttnBwdSm80INS1_25CollectiveMainloopBwdSm80ILi2ELi2EN4cute5tupleIJNS5_1CILi64EEENS7_ILi128EEES8_EEENS_10bfloat16_tEfNS_4arch4Sm80ELb1ELb0ELb0ELb0ELb0ELb0ELb0ELb0ELi2ELi2ELi4ELi2ELb1EEENS1_24CollectiveEpilogueBwdGQAISA_fSD_Li256ELb0ELb0EEENS1_25SingleTileBwdLPTSchedulerILb0ELi128ELb0EEEEEEEEEvNT_6ParamsE,(.L_x_110 - _ZN7cutlass13device_kernelIN5flash19enable_sm80_to_sm89INS1_16FlashAttnBwdSm80INS1_25CollectiveMainloopBwdSm80ILi2ELi2EN4cute5tupleIJNS5_1CILi64EEENS7_ILi128EEES8_EEENS_10bfloat16_tEfNS_4arch4Sm80ELb1ELb0ELb0ELb0ELb0ELb0ELb0ELb0ELi2ELi2ELi4ELi2ELb1EEENS1_24CollectiveEpilogueBwdGQAISA_fSD_Li256ELb0ELb0EEENS1_25SingleTileBwdLPTSchedulerILb0ELi128ELb0EEEEEEEEEvNT_6ParamsE)
        .other          _ZN7cutlass13device_kernelIN5flash19enable_sm80_to_sm89INS1_16FlashAttnBwdSm80INS1_25CollectiveMainloopBwdSm80ILi2ELi2EN4cute5tupleIJNS5_1CILi64EEENS7_ILi128EEES8_EEENS_10bfloat16_tEfNS_4arch4Sm80ELb1ELb0ELb0ELb0ELb0ELb0ELb0ELb0ELi2ELi2ELi4ELi2ELb1EEENS1_24CollectiveEpilogueBwdGQAISA_fSD_Li256ELb0ELb0EEENS1_25SingleTileBwdLPTSchedulerILb0ELi128ELb0EEEEEEEEEvNT_6ParamsE,@"STO_CUDA_ENTRY STV_DEFAULT"
_ZN7cutlass13device_kernelIN5flash19enable_sm80_to_sm89INS1_16FlashAttnBwdSm80INS1_25CollectiveMainloopBwdSm80ILi2ELi2EN4cute5tupleIJNS5_1CILi64EEENS7_ILi128EEES8_EEENS_10bfloat16_tEfNS_4arch4Sm80ELb1ELb0ELb0ELb0ELb0ELb0ELb0ELb0ELi2ELi2ELi4ELi2ELb1EEENS1_24CollectiveEpilogueBwdGQAISA_fSD_Li256ELb0ELb0EEENS1_25SingleTileBwdLPTSchedulerILb0ELi128ELb0EEEEEEEEEvNT_6ParamsE:
[----:B------:R-:W-:Y:S01]  /*0000*/  LDC R1, c[0x0][0x37c] ;  /* 0x0000df00ff017b82 */ /* 0x000fe20000000800 */
[----:B------:R-:W-:Y:S05]  /*0010*/  EXIT ;  /* 0x000000000000794d */ /* 0x000fea0003800000 */
.L_x_18:
        /* <DEDUP_REMOVED lines=14> */
.L_x_110:


//--------------------- .text._ZN7cutlass13device_kernelIN5flash19enable_sm80_to_sm89INS1_16FlashAttnBwdSm80INS1_25CollectiveMainloopBwdSm80ILi2ELi2EN4cute5tupleIJNS5_1CILi64EEENS7_ILi128EEES8_EEENS_10bfloat16_tEfNS_4arch4Sm80ELb1ELb0ELb0ELb0ELb1ELb0ELb0ELb0ELi2ELi2ELi4ELi2ELb1EEENS1_24CollectiveEpilogueBwdGQAISA_fSD_Li256ELb0ELb1EEENS1_25SingleTileBwdLPTSchedulerILb0ELi128ELb1EEEEEEEEEvNT_6ParamsE --------------------------
	.section	.text._ZN7cutlass13device_kernelIN5flash19enable_sm80_to_sm89INS1_16FlashAttnBwdSm80INS1_25CollectiveMainloopBwdSm80ILi2ELi2EN4cute5tupleIJNS5_1CILi64EEENS7_ILi128EEES8_EEENS_10bfloat16_tEfNS_4arch4Sm80ELb1ELb0ELb0ELb0ELb1ELb0ELb0ELb0ELi2ELi2ELi4ELi2ELb1EEENS1_24CollectiveEpilogueBwdGQAISA_fSD_Li256ELb0ELb1EEENS1_25SingleTileBwdLPTSchedulerILb0ELi128ELb1EEEEEEEEEvNT_6ParamsE,"ax",@progbits
	.align	128
.text._ZN7cutlass13device_kernelIN5flash19enable_sm80_to_sm89INS1_16FlashAttnBwdSm80INS1_25CollectiveMainloopBwdSm80ILi2ELi2EN4cute5tupleIJNS5_1CILi64EEENS7_ILi128EEES8_EEENS_10bfloat16_tEfNS_4arch4Sm80ELb1ELb0ELb0ELb0ELb1ELb0ELb0ELb0ELi2ELi2ELi4ELi2ELb1EEENS1_24CollectiveEpilogueBwdGQAISA_fSD_Li256ELb0ELb1EEENS1_25SingleTileBwdLPTSchedulerILb0ELi128ELb1EEEEEEEEEvNT_6ParamsE:
        .type           _ZN7cutlass13device_kernelIN5flash19enable_sm80_to_sm89INS1_16FlashAttnBwdSm80INS1_25CollectiveMainloopBwdSm80ILi2ELi2EN4cute5tupleIJNS5_1CILi64EEENS7_ILi128EEES8_EEENS_10bfloat16_tEfNS_4arch4Sm80ELb1ELb0ELb0ELb0ELb1ELb0ELb0ELb0ELi2ELi2ELi4ELi2ELb1EEENS1_24CollectiveEpilogueBwdGQAISA_fSD_Li256ELb0ELb1EEENS1_25SingleTileBwdLPTSchedulerILb0ELi128ELb1EEEEEEEEEvNT_6ParamsE,@function
        .size           _ZN7cutlass13device_kernelIN5flash19enable_sm80_to_sm89INS1_16FlashAttnBwdSm80INS1_25CollectiveMainloopBwdSm80ILi2ELi2EN4cute5tupleIJNS5_1CILi64EEENS7_ILi128EEES8_EEENS_10bfloat16_tEfNS_4arch4Sm80ELb1ELb0ELb0ELb0ELb1ELb0ELb0ELb0ELi2ELi2ELi4ELi2ELb1EEENS1_24CollectiveEpilogueBwdGQAISA_fSD_Li256ELb0ELb1EEENS1_25SingleTileBwdLPTSchedulerILb0ELi128ELb1EEEEEEEEEvNT_6ParamsE,(.L_x_111 - _ZN7cutlass13device_kernelIN5flash19enable_sm80_to_sm89INS1_16FlashAttnBwdSm80INS1_25CollectiveMainloopBwdSm80ILi2ELi2EN4cute5tupleIJNS5_1CILi64EEENS7_ILi128EEES8_EEENS_10bfloat16_tEfNS_4arch4Sm80ELb1ELb0ELb0ELb0ELb1ELb0ELb0ELb0ELi2ELi2ELi4ELi2ELb1EEENS1_24CollectiveEpilogueBwdGQAISA_fSD_Li256ELb0ELb1EEENS1_25SingleTileBwdLPTSchedulerILb0ELi128ELb1EEEEEEEEEvNT_6ParamsE)
        .other          _ZN7cutlass13device_kernelIN5flash19enable_sm80_to_sm89INS1_16FlashAttnBwdSm80INS1_25CollectiveMainloopBwdSm80ILi2ELi2EN4cute5tupleIJNS5_1CILi64EEENS7_ILi128EEES8_EEENS_10bfloat16_tEfNS_4arch4Sm80ELb1ELb0ELb0ELb0ELb1ELb0ELb0ELb0ELi2ELi2ELi4ELi2ELb1EEENS1_24CollectiveEpilogueBwdGQAISA_fSD_Li256ELb0ELb1EEENS1_25SingleTileBwdLPTSchedulerILb0ELi128ELb1EEEEEEEEEvNT_6ParamsE,@"STO_CUDA_ENTRY STV_DEFAULT"
_ZN7cutlass13device_kernelIN5flash19enable_sm80_to_sm89INS1_16FlashAttnBwdSm80INS1_25CollectiveMainloopBwdSm80ILi2ELi2EN4cute5tupleIJNS5_1CILi64EEENS7_ILi128EEES8_EEENS_10bfloat16_tEfNS_4arch4Sm80ELb1ELb0ELb0ELb0ELb1ELb0ELb0ELb0ELi2ELi2ELi4ELi2ELb1EEENS1_24CollectiveEpilogueBwdGQAISA_fSD_Li256ELb0ELb1EEENS1_25SingleTileBwdLPTSchedulerILb0ELi128ELb1EEEEEEEEEvNT_6ParamsE:
[----:B------:R-:W-:Y:S01]  /*0000*/  LDC R1, c[0x0][0x37c] ;  /* 0x0000df00ff017b82 */ /* 0x000fe20000000800 */
[----:B------:R-:W-:Y:S05]  /*0010*/  EXIT ;  /* 0x000000000000794d */ /* 0x000fea0003800000 */
.L_x_19:
        /* <DEDUP_REMOVED lines=14> */
.L_x_111:


//--------------------- .text._ZN7cutlass13device_kernelIN5flash22FlashAttnBwdPreprocessIN4cute5tupleIJNS3_1CILi64EEES6_EEENS_10bfloat16_tEfNS_4arch4Sm80ELb1ELb0EEEEEvNT_6ParamsE --------------------------
	.section	.text._ZN7cutlass13device_kernelIN5flash22FlashAttnBwdPreprocessIN4cute5tupleIJNS3_1CILi64EEES6_EEENS_10bfloat16_tEfNS_4arch4Sm80ELb1ELb0EEEEEvNT_6ParamsE,"ax",@progbits
	.align	128
.text._ZN7cutlass13device_kernelIN5flash22FlashAttnBwdPreprocessIN4cute5tupleIJNS3_1CILi64EEES6_EEENS_10bfloat16_tEfNS_4arch4Sm80ELb1ELb0EEEEEvNT_6ParamsE:
        .type           _ZN7cutlass13device_kernelIN5flash22FlashAttnBwdPreprocessIN4cute5tupleIJNS3_1CILi64EEES6_EEENS_10bfloat16_tEfNS_4arch4Sm80ELb1ELb0EEEEEvNT_6ParamsE,@function
        .size           _ZN7cutlass13device_kernelIN5flash22FlashAttnBwdPreprocessIN4cute5tupleIJNS3_1CILi64EEES6_EEENS_10bfloat16_tEfNS_4arch4Sm80ELb1ELb0EEEEEvNT_6ParamsE,(.L_x_112 - _ZN7cutlass13device_kernelIN5flash22FlashAttnBwdPreprocessIN4cute5tupleIJNS3_1CILi64EEES6_EEENS_10bfloat16_tEfNS_4arch4Sm80ELb1ELb0EEEEEvNT_6ParamsE)
        .other          _ZN7cutlass13device_kernelIN5flash22FlashAttnBwdPreprocessIN4cute5tupleIJNS3_1CILi64EEES6_EEENS_10bfloat16_tEfNS_4arch4Sm80ELb1ELb0EEEEEvNT_6ParamsE,@"STO_CUDA_ENTRY STV_DEFAULT"
_ZN7cutlass13device_kernelIN5flash22FlashAttnBwdPreprocessIN4cute5tupleIJNS3_1CILi64EEES6_EEENS_10bfloat16_tEfNS_4arch4Sm80ELb1ELb0EEEEEvNT_6ParamsE:
[----:B------:R-:W-:Y:S01]  /*0000*/  LDC R1, c[0x0][0x37c] ;  /* 0x0000df00ff017b82 */ /* 0x000fe20000000800 */
[----:B------:R-:W0:Y:S07]  /*0010*/  S2R R0, SR_TID.X ;  /* 0x0000000000007919 */ /* 0x000e2e0000002100 */
[----:B------:R-:W1:Y:S01]  /*0020*/  LDC R6, c[0x0][0x388] ;  /* 0x0000e200ff067b82 */ /* 0x000e620000000800 */
[----:B------:R-:W2:Y:S01]  /*0030*/  LDCU UR4, c[0x0][0x38c] ;  /* 0x00007180ff0477ac */ /* 0x000ea20008000800 */
[----:B------:R-:W-:Y:S01]  /*0040*/  IMAD.MOV.U32 R27, RZ, RZ, RZ ;  /* 0x000000ffff1b7224 */ /* 0x000fe200078e00ff */
[----:B------:R-:W3:Y:S01]  /*0050*/  S2R R2, SR_CTAID.X ;  /* 0x0000000000027919 */ /* 0x000ee20000002500 */
[----:B------:R-:W-:-:S04]  /*0060*/  HFMA2 R37, -RZ, RZ, 0, 0 ;  /* 0x00000000ff257431 */ /* 0x000fc800000001ff */
[----:B------:R-:W4:Y:S08]  /*0070*/  S2UR UR6, SR_CTAID.Y ;  /* 0x00000000000679c3 */ /* 0x000f300000002600 */
[----:B------:R-:W4:Y:S08]  /*0080*/  LDC.64 R14, c[0x0][0x3a0] ;  /* 0x0000e800ff0e7b82 */ /* 0x000f300000000a00 */
[----:B------:R-:W4:Y:S01]  /*0090*/  S2UR UR7, SR_CTAID.Z ;  /* 0x00000000000779c3 */ /* 0x000f220000002700 */
[----:B0-----:R-:W-:Y:S01]  /*00a0*/  IMAD.SHL.U32 R26, R0, 0x8, RZ ;  /* 0x00000008001a7824 */ /* 0x001fe200078e00ff */
[----:B------:R-:W-:-:S06]  /*00b0*/  SHF.R.U32.HI R36, RZ, 0x3, R0 ;  /* 0x00000003ff247819 */ /* 0x000fcc0000011600 */
[----:B------:R-:W0:Y:S01]  /*00c0*/  LDC.64 R10, c[0x0][0x3a8] ;  /* 0x0000ea00ff0a7b82 */ /* 0x000e220000000a00 */
[----:B---3--:R-:W-:Y:S01]  /*00d0*/  IMAD.SHL.U32 R24, R2, 0x40, RZ ;  /* 0x0000004002187824 */ /* 0x008fe200078e00ff */
[----:B------:R-:W-:Y:S01]  /*00e0*/  LOP3.LUT R26, R26, 0x38, RZ, 0xc0, !PT ;  /* 0x000000381a1a7812 */ /* 0x000fe200078ec0ff */
[----:B------:R-:W-:Y:S02]  /*00f0*/  VIADD R4, R36, 0x20 ;  /* 0x0000002024047836 */ /* 0x000fe40000000000 */
[----:B------:R-:W-:Y:S01]  /*0100*/  IMAD.WIDE.U32 R32, R2, 0x40, R36 ;  /* 0x0000004002207825 */ /* 0x000fe200078e0024 */
[----:B-1----:R-:W-:Y:S02]  /*0110*/  IADD3 R5, PT, PT, -R24, R6, RZ ;  /* 0x0000000618057210 */ /* 0x002fe40007ffe1ff */
[----:B------:R-:W1:Y:S01]  /*0120*/  LDC.64 R8, c[0x0][0x3c0] ;  /* 0x0000f000ff087b82 */ /* 0x000e620000000a00 */
[----:B--2---:R-:W-:Y:S01]  /*0130*/  ISETP.GE.AND P0, PT, R26, UR4, PT ;  /* 0x000000041a007c0c */ /* 0x004fe2000bf06270 */
[----:B----4-:R-:W-:Y:S01]  /*0140*/  IMAD.WIDE.U32 R12, R14, UR6, R26 ;  /* 0x000000060e0c7c25 */ /* 0x010fe2000f8e001a */
[----:B------:R-:W2:Y:S02]  /*0150*/  LDCU.64 UR4, c[0x0][0x358] ;  /* 0x00006b00ff0477ac */ /* 0x000ea40008000a00 */
[-C--:B------:R-:W-:Y:S01]  /*0160*/  ISETP.GE.OR P1, PT, R36, R5.reuse, P0 ;  /* 0x000000052400720c */ /* 0x080fe20000726670 */
[----:B------:R-:W-:Y:S01]  /*0170*/  IMAD R13, R15, UR6, R13 ;  /* 0x000000060f0d7c24 */ /* 0x000fe2000f8e020d */
[----:B------:R-:W-:Y:S01]  /*0180*/  ISETP.GE.OR P0, PT, R4, R5, P0 ;  /* 0x000000050400720c */ /* 0x000fe20000706670 */
[----:B------:R-:W3:Y:S01]  /*0190*/  LDC.64 R22, c[0x0][0x3c8] ;  /* 0x0000f200ff167b82 */ /* 0x000ee20000000a00 */
[----:B0-----:R-:W-:-:S07]  /*01a0*/  IMAD.WIDE.U32 R30, R10, UR7, R12 ;  /* 0x000000070a1e7c25 */ /* 0x001fce000f8e000c */
[----:B------:R-:W0:Y:S01]  /*01b0*/  LDC.64 R14, c[0x0][0x3b8] ;  /* 0x0000ee00ff0e7b82 */ /* 0x000e220000000a00 */
[----:B------:R-:W-:-:S03]  /*01c0*/  IMAD R31, R11, UR7, R31 ;  /* 0x000000070b1f7c24 */ /* 0x000fc6000f8e021f */
[----:B------:R-:W-:Y:S01]  /*01d0*/  @!P0 IADD3 R7, P3, PT, R32, 0x20, RZ ;  /* 0x0000002020078810 */ /* 0x000fe20007f7e0ff */
[----:B-1----:R-:W-:-:S03]  /*01e0*/  IMAD.WIDE.U32 R12, R8, UR6, R26 ;  /* 0x00000006080c7c25 */ /* 0x002fc6000f8e001a */
[----:B------:R-:W1:Y:S01]  /*01f0*/  @!P1 LDC.64 R18, c[0x0][0x398] ;  /* 0x0000e600ff129b82 */ /* 0x000e620000000a00 */
[----:B------:R-:W-:Y:S01]  /*0200*/  @!P0 IADD3.X R25, PT, PT, RZ, R33, RZ, P3, !PT ;  /* 0x00000021ff198210 */ /* 0x000fe20001ffe4ff */
[----:B------:R-:W-:Y:S02]  /*0210*/  IMAD R13, R9, UR6, R13 ;  /* 0x00000006090d7c24 */ /* 0x000fe4000f8e020d */
[----:B---3--:R-:W-:-:S04]  /*0220*/  IMAD.WIDE.U32 R12, R22, UR7, R12 ;  /* 0x00000007160c7c25 */ /* 0x008fc8000f8e000c */
[----:B------:R-:W3:Y:S01]  /*0230*/  @!P1 LDC.64 R16, c[0x0][0x380] ;  /* 0x0000e000ff109b82 */ /* 0x000ee20000000a00 */
[----:B------:R-:W-:Y:S02]  /*0240*/  IMAD R23, R23, UR7, R13 ;  /* 0x0000000717177c24 */ /* 0x000fe4000f8e020d */
[----:B------:R-:W-:-:S05]  /*0250*/  @!P1 IMAD.MOV.U32 R22, RZ, RZ, R12 ;  /* 0x000000ffff169224 */ /* 0x000fca00078e000c */
[----:B------:R-:W4:Y:S01]  /*0260*/  @!P0 LDC.64 R20, c[0x0][0x398] ;  /* 0x0000e600ff148b82 */ /* 0x000f220000000a00 */
[-C--:B0-----:R-:W-:Y:S01]  /*0270*/  @!P1 IMAD R27, R33, R14.reuse, RZ ;  /* 0x0000000e211b9224 */ /* 0x081fe200078e02ff */
[----:B------:R-:W-:Y:S01]  /*0280*/  @!P0 MOV R13, R23 ;  /* 0x00000017000d8202 */ /* 0x000fe20000000f00 */
[----:B------:R-:W-:-:S04]  /*0290*/  @!P1 IMAD.WIDE.U32 R22, R32, R14, R22 ;  /* 0x0000000e20169225 */ /* 0x000fc800078e0016 */
[----:B------:R-:W-:Y:S01]  /*02a0*/  @!P1 IMAD R15, R32, R15, R27 ;  /* 0x0000000f200f9224 */ /* 0x000fe200078e021b */
[----:B------:R-:W0:Y:S01]  /*02b0*/  LDC.64 R10, c[0x0][0x3b8] ;  /* 0x0000ee00ff0a7b82 */ /* 0x000e220000000a00 */
[----:B-1----:R-:W-:-:S03]  /*02c0*/  @!P1 IMAD R3, R33, R18, RZ ;  /* 0x0000001221039224 */ /* 0x002fc600078e02ff */
[----:B------:R-:W-:Y:S01]  /*02d0*/  @!P1 IADD3 R15, PT, PT, R23, R15, RZ ;  /* 0x0000000f170f9210 */ /* 0x000fe20007ffe0ff */
[C---:B------:R-:W-:Y:S02]  /*02e0*/  @!P1 IMAD R3, R32.reuse, R19, R3 ;  /* 0x0000001320039224 */ /* 0x040fe400078e0203 */
[----:B------:R-:W-:Y:S01]  /*02f0*/  @!P1 IMAD.WIDE.U32 R18, R32, R18, R30 ;  /* 0x0000001220129225 */ /* 0x000fe200078e001e */
[----:B------:R-:W1:Y:S03]  /*0300*/  LDC.64 R8, c[0x0][0x3b0] ;  /* 0x0000ec00ff087b82 */ /* 0x000e660000000a00 */
[----:B------:R-:W-:Y:S01]  /*0310*/  @!P1 IMAD.IADD R3, R19, 0x1, R3 ;  /* 0x0000000113039824 */ /* 0x000fe200078e0203 */
[----:B---3--:R-:W-:-:S04]  /*0320*/  @!P1 LEA R16, P2, R18, R16, 0x1 ;  /* 0x0000001012109211 */ /* 0x008fc800078408ff */
[----:B------:R-:W3:Y:S01]  /*0330*/  @!P0 LDC.64 R28, c[0x0][0x380] ;  /* 0x0000e000ff1c8b82 */ /* 0x000ee20000000a00 */
[----:B------:R-:W-:Y:S01]  /*0340*/  @!P1 LEA.HI.X R17, R18, R17, R3, 0x1, P2 ;  /* 0x0000001112119211 */ /* 0x000fe200010f0c03 */
[-C--:B----4-:R-:W-:Y:S01]  /*0350*/  @!P0 IMAD R25, R25, R20.reuse, RZ ;  /* 0x0000001419198224 */ /* 0x090fe200078e02ff */
[----:B------:R-:W-:Y:S01]  /*0360*/  @!P0 IADD3 R3, P2, PT, R32, 0x20, RZ ;  /* 0x0000002020038810 */ /* 0x000fe20007f5e0ff */
[----:B------:R-:W-:-:S04]  /*0370*/  @!P0 IMAD.WIDE.U32 R30, R7, R20, R30 ;  /* 0x00000014071e8225 */ /* 0x000fc800078e001e */
[----:B------:R-:W4:Y:S01]  /*0380*/  LDC.64 R18, c[0x0][0x3b0] ;  /* 0x0000ec00ff127b82 */ /* 0x000f220000000a00 */
[----:B------:R-:W-:Y:S02]  /*0390*/  @!P0 IMAD.X R27, RZ, RZ, R33, P2 ;  /* 0x000000ffff1b8224 */ /* 0x000fe400010e0621 */
[----:B------:R-:W-:Y:S02]  /*03a0*/  @!P0 IMAD R21, R7, R21, R25 ;  /* 0x0000001507158224 */ /* 0x000fe400078e0219 */
[-C--:B0-----:R-:W-:Y:S02]  /*03b0*/  @!P0 IMAD R14, R27, R10.reuse, RZ ;  /* 0x0000000a1b0e8224 */ /* 0x081fe400078e02ff */
[----:B------:R-:W-:Y:S01]  /*03c0*/  @!P0 IMAD.WIDE.U32 R32, R3, R10, R12 ;  /* 0x0000000a03208225 */ /* 0x000fe200078e000c */
[C---:B-1----:R-:W-:Y:S02]  /*03d0*/  @!P1 LEA R20, P3, R22.reuse, R8, 0x1 ;  /* 0x0000000816149211 */ /* 0x042fe400078608ff */
[----:B------:R-:W-:Y:S01]  /*03e0*/  CS2R R12, SRZ ;  /* 0x00000000000c7805 */ /* 0x000fe2000001ff00 */
[----:B------:R-:W-:Y:S01]  /*03f0*/  @!P0 IMAD.IADD R8, R31, 0x1, R21 ;  /* 0x000000011f088824 */ /* 0x000fe200078e0215 */
[----:B------:R-:W-:Y:S01]  /*0400*/  @!P1 LEA.HI.X R21, R22, R9, R15, 0x1, P3 ;  /* 0x0000000916159211 */ /* 0x000fe200018f0c0f */
[----:B------:R-:W-:Y:S01]  /*0410*/  @!P0 IMAD R7, R3, R11, R14 ;  /* 0x0000000b03078224 */ /* 0x000fe200078e020e */
[----:B------:R-:W-:-:S02]  /*0420*/  CS2R R10, SRZ ;  /* 0x00000000000a7805 */ /* 0x000fc4000001ff00 */
[----:B------:R-:W-:Y:S02]  /*0430*/  CS2R R14, SRZ ;  /* 0x00000000000e7805 */ /* 0x000fe4000001ff00 */
[C---:B---3--:R-:W-:Y:S02]  /*0440*/  @!P0 LEA R28, P2, R30.reuse, R28, 0x1 ;  /* 0x0000001c1e1c8211 */ /* 0x048fe400078408ff */
[----:B------:R-:W-:Y:S02]  /*0450*/  @!P0 IADD3 R7, PT, PT, R33, R7, RZ ;  /* 0x0000000721078210 */ /* 0x000fe40007ffe0ff */
[----:B------:R-:W-:Y:S02]  /*0460*/  @!P0 LEA.HI.X R29, R30, R29, R8, 0x1, P2 ;  /* 0x0000001d1e1d8211 */ /* 0x000fe400010f0c08 */
[----:B------:R-:W-:Y:S01]  /*0470*/  CS2R R8, SRZ ;  /* 0x0000000000087805 */ /* 0x000fe2000001ff00 */
[----:B--2---:R0:W2:Y:S01]  /*0480*/  @!P1 LDG.E.128 R12, desc[UR4][R20.64] ;  /* 0x00000004140c9981 */ /* 0x0040a2000c1e1d00 */
[----:B----4-:R-:W-:-:S02]  /*0490*/  @!P0 LEA R30, P2, R32, R18, 0x1 ;  /* 0x00000012201e8211 */ /* 0x010fc400078408ff */
[----:B------:R-:W-:Y:S02]  /*04a0*/  CS2R R22, SRZ ;  /* 0x0000000000167805 */ /* 0x000fe4000001ff00 */
[----:B------:R1:W3:Y:S01]  /*04b0*/  @!P1 LDG.E.128 R8, desc[UR4][R16.64] ;  /* 0x0000000410089981 */ /* 0x0002e2000c1e1d00 */
[----:B------:R-:W-:Y:S02]  /*04c0*/  @!P0 LEA.HI.X R31, R32, R19, R7, 0x1, P2 ;  /* 0x00000013201f8211 */ /* 0x000fe400010f0c07 */
[----:B------:R-:W-:Y:S02]  /*04d0*/  CS2R R18, SRZ ;  /* 0x0000000000127805 */ /* 0x000fe4000001ff00 */
[----:B0-----:R-:W-:Y:S02]  /*04e0*/  CS2R R20, SRZ ;  /* 0x0000000000147805 */ /* 0x001fe4000001ff00 */
[----:B-1----:R-:W-:-:S04]  /*04f0*/  CS2R R16, SRZ ;  /* 0x0000000000107805 */ /* 0x002fc8000001ff00 */
[----:B------:R0:W4:Y:S04]  /*0500*/  @!P0 LDG.E.128 R20, desc[UR4][R30.64] ;  /* 0x000000041e148981 */ /* 0x000128000c1e1d00 */
[----:B------:R1:W4:Y:S01]  /*0510*/  @!P0 LDG.E.128 R16, desc[UR4][R28.64] ;  /* 0x000000041c108981 */ /* 0x000322000c1e1d00 */
[----:B------:R-:W-:-:S04]  /*0520*/  ISETP.GE.AND P0, PT, R0, R5, PT ;  /* 0x000000050000720c */ /* 0x000fc80003f06270 */
[----:B------:R-:W-:Y:S01]  /*0530*/  ISETP.GT.U32.OR P0, PT, R0, 0x3f, P0 ;  /* 0x0000003f0000780c */ /* 0x000fe20000704470 */
[----:B0-----:R-:W0:Y:S08]  /*0540*/  LDC.64 R30, c[0x0][0x408] ;  /* 0x00010200ff1e7b82 */ /* 0x001e300000000a00 */
[----:B-1----:R-:W1:Y:S08]  /*0550*/  LDC.64 R28, c[0x0][0x400] ;  /* 0x00010000ff1c7b82 */ /* 0x002e700000000a00 */
[----:B------:R-:W0:Y:S01]  /*0560*/  @!P0 LDC.64 R32, c[0x0][0x3f8] ;  /* 0x0000fe00ff208b82 */ /* 0x000e220000000a00 */
[----:B------:R-:W-:Y:S01]  /*0570*/  @!P0 MOV R35, RZ ;  /* 0x000000ff00238202 */ /* 0x000fe20000000f00 */
[----:B------:R-:W-:-:S04]  /*0580*/  @!P0 IMAD.IADD R34, R24, 0x1, R0 ;  /* 0x0000000118228824 */ /* 0x000fc800078e0200 */
[----:B-1----:R-:W-:-:S04]  /*0590*/  @!P0 IMAD.WIDE.U32 R34, R28, UR6, R34 ;  /* 0x000000061c228c25 */ /* 0x002fc8000f8e0022 */
[----:B------:R-:W-:Y:S02]  /*05a0*/  @!P0 IMAD R35, R29, UR6, R35 ;  /* 0x000000061d238c24 */ /* 0x000fe4000f8e0223 */
[----:B0-----:R-:W-:-:S04]  /*05b0*/  @!P0 IMAD.WIDE.U32 R28, R30, UR7, R34 ;  /* 0x000000071e1c8c25 */ /* 0x001fc8000f8e0022 */
[----:B------:R-:W-:Y:S01]  /*05c0*/  @!P0 IMAD R31, R31, UR7, R29 ;  /* 0x000000071f1f8c24 */ /* 0x000fe2000f8e021d */
[----:B------:R-:W-:Y:S01]  /*05d0*/  @!P0 LEA R32, P1, R28, R32, 0x2 ;  /* 0x000000201c208211 */ /* 0x000fe200078210ff */
[----:B------:R-:W-:-:S03]  /*05e0*/  IMAD.MOV.U32 R3, RZ, RZ, 0x7f800000 ;  /* 0x7f800000ff037424 */ /* 0x000fc600078e00ff */
[----:B------:R-:W-:-:S05]  /*05f0*/  @!P0 LEA.HI.X R33, R28, R33, R31, 0x2, P1 ;  /* 0x000000211c218211 */ /* 0x000fca00008f141f */
[----:B------:R0:W5:Y:S01]  /*0600*/  @!P0 LDG.E R3, desc[UR4][R32.64] ;  /* 0x0000000420038981 */ /* 0x000162000c1e1900 */
[----:B------:R-:W-:-:S13]  /*0610*/  ISETP.NE.AND P1, PT, R26, RZ, PT ;  /* 0x000000ff1a00720c */ /* 0x000fda0003f25270 */
[-C--:B------:R-:W-:Y:S02]  /*0620*/  @!P1 ISETP.GE.AND P2, PT, R4, R5.reuse, PT ;  /* 0x000000050400920c */ /* 0x080fe40003f46270 */
[----:B------:R-:W-:Y:S01]  /*0630*/  @!P1 ISETP.GE.AND P3, PT, R36, R5, PT ;  /* 0x000000052400920c */ /* 0x000fe20003f66270 */
[----:B------:R-:W-:Y:S01]  /*0640*/  BSSY.RECONVERGENT B0, `(.L_x_20) ;  /* 0x000006a000007945 */ /* 0x000fe20003800200 */
[C---:B--2---:R-:W-:Y:S02]  /*0650*/  SHF.L.U32 R29, R12.reuse, 0x10, RZ ;  /* 0x000000100c1d7819 */ /* 0x044fe400000006ff */
[----:B------:R-:W-:Y:S02]  /*0660*/  LOP3.LUT R12, R12, 0xffff0000, RZ, 0xc0, !PT ;  /* 0xffff00000c0c7812 */ /* 0x000fe400078ec0ff */
[C---:B---3--:R-:W-:Y:S02]  /*0670*/  SHF.L.U32 R7, R8.reuse, 0x10, RZ ;  /* 0x0000001008077819 */ /* 0x048fe400000006ff */
[----:B------:R-:W-:Y:S01]  /*0680*/  LOP3.LUT R8, R8, 0xffff0000, RZ, 0xc0, !PT ;  /* 0xffff000008087812 */ /* 0x000fe200078ec0ff */
[----:B------:R-:W-:-:S04]  /*0690*/  IMAD.U32 R25, R9, 0x10000, RZ ;  /* 0x0001000009197824 */ /* 0x000fc800078e00ff */
[----:B------:R-:W-:Y:S01]  /*06a0*/  FMUL.FTZ R8, R8, R12 ;  /* 0x0000000c08087220 */ /* 0x000fe20000410000 */
[----:B----4-:R-:W-:Y:S02]  /*06b0*/  LOP3.LUT R34, R20, 0xffff0000, RZ, 0xc0, !PT ;  /* 0xffff000014227812 */ /* 0x010fe400078ec0ff */
[----:B0-----:R-:W-:Y:S01]  /*06c0*/  LOP3.LUT R33, R16, 0xffff0000, RZ, 0xc0, !PT ;  /* 0xffff000010217812 */ /* 0x001fe200078ec0ff */
[----:B------:R-:W-:Y:S01]  /*06d0*/  IMAD.U32 R35, R20, 0x10000, RZ ;  /* 0x0001000014237824 */ /* 0x000fe200078e00ff */
[----:B------:R-:W-:Y:S01]  /*06e0*/  SHF.L.U32 R16, R16, 0x10, RZ ;  /* 0x0000001010107819 */ /* 0x000fe200000006ff */
[----:B------:R-:W-:Y:S02]  /*06f0*/  IMAD.U32 R30, R13, 0x10000, RZ ;  /* 0x000100000d1e7824 */ /* 0x000fe400078e00ff */
[----:B------:R-:W-:Y:S01]  /*0700*/  FMUL.FTZ R33, R33, R34 ;  /* 0x0000002221217220 */ /* 0x000fe20000410000 */
[----:B------:R-:W-:Y:S01]  /*0710*/  FFMA.FTZ R12, R7, R29, R8 ;  /* 0x0000001d070c7223 */ /* 0x000fe20000010008 */
[----:B------:R-:W-:Y:S01]  /*0720*/  SHF.L.U32 R7, R17, 0x10, RZ ;  /* 0x0000001011077819 */ /* 0x000fe200000006ff */
[----:B------:R-:W-:-:S02]  /*0730*/  IMAD.U32 R8, R21, 0x10000, RZ ;  /* 0x0001000015087824 */ /* 0x000fc400078e00ff */
[----:B------:R-:W-:Y:S01]  /*0740*/  FFMA.FTZ R16, R16, R35, R33 ;  /* 0x0000002310107223 */ /* 0x000fe20000010021 */
[----:B------:R-:W-:Y:S01]  /*0750*/  LOP3.LUT R27, R9, 0xffff0000, RZ, 0xc0, !PT ;  /* 0xffff0000091b7812 */ /* 0x000fe200078ec0ff */
[----:B------:R-:W-:Y:S01]  /*0760*/  FFMA.FTZ R30, R25, R30, R12 ;  /* 0x0000001e191e7223 */ /* 0x000fe2000001000c */
[----:B------:R-:W-:Y:S01]  /*0770*/  LOP3.LUT R31, R13, 0xffff0000, RZ, 0xc0, !PT ;  /* 0xffff00000d1f7812 */ /* 0x000fe200078ec0ff */
[----:B------:R-:W-:Y:S01]  /*0780*/  FFMA.FTZ R16, R7, R8, R16 ;  /* 0x0000000807107223 */ /* 0x000fe20000010010 */
[----:B------:R-:W-:Y:S02]  /*0790*/  LOP3.LUT R17, R17, 0xffff0000, RZ, 0xc0, !PT ;  /* 0xffff000011117812 */ /* 0x000fe400078ec0ff */
[----:B------:R-:W-:Y:S01]  /*07a0*/  LOP3.LUT R12, R21, 0xffff0000, RZ, 0xc0, !PT ;  /* 0xffff0000150c7812 */ /* 0x000fe200078ec0ff */
[----:B------:R-:W-:Y:S01]  /*07b0*/  FFMA.FTZ R30, R27, R31, R30 ;  /* 0x0000001f1b1e7223 */ /* 0x000fe2000001001e */
[----:B------:R-:W-:Y:S02]  /*07c0*/  SHF.L.U32 R9, R10, 0x10, RZ ;  /* 0x000000100a097819 */ /* 0x000fe400000006ff */
[----:B------:R-:W-:Y:S01]  /*07d0*/  SHF.L.U32 R13, R14, 0x10, RZ ;  /* 0x000000100e0d7819 */ /* 0x000fe200000006ff */
[----:B------:R-:W-:Y:S01]  /*07e0*/  IMAD.U32 R8, R22, 0x10000, RZ ;  /* 0x0001000016087824 */ /* 0x000fe200078e00ff */
[----:B------:R-:W-:Y:S01]  /*07f0*/  SHF.L.U32 R7, R18, 0x10, RZ ;  /* 0x0000001012077819 */ /* 0x000fe200000006ff */
[----:B------:R-:W-:Y:S01]  /*0800*/  FFMA.FTZ R12, R17, R12, R16 ;  /* 0x0000000c110c7223 */ /* 0x000fe20000010010 */
[----:B------:R-:W-:Y:S01]  /*0810*/  LOP3.LUT R28, R10, 0xffff0000, RZ, 0xc0, !PT ;  /* 0xffff00000a1c7812 */ /* 0x000fe200078ec0ff */
[----:B------:R-:W-:Y:S01]  /*0820*/  FFMA.FTZ R13, R9, R13, R30 ;  /* 0x0000000d090d7223 */ /* 0x000fe2000001001e */
[----:B------:R-:W-:Y:S01]  /*0830*/  LOP3.LUT R14, R14, 0xffff0000, RZ, 0xc0, !PT ;  /* 0xffff00000e0e7812 */ /* 0x000fe200078ec0ff */
[----:B------:R-:W-:Y:S01]  /*0840*/  FFMA.FTZ R17, R7, R8, R12 ;  /* 0x0000000807117223 */ /* 0x000fe2000001000c */
[----:B------:R-:W-:-:S02]  /*0850*/  LOP3.LUT R18, R18, 0xffff0000, RZ, 0xc0, !PT ;  /* 0xffff000012127812 */ /* 0x000fc400078ec0ff */
[----:B------:R-:W-:Y:S01]  /*0860*/  LOP3.LUT R9, R22, 0xffff0000, RZ, 0xc0, !PT ;  /* 0xffff000016097812 */ /* 0x000fe200078ec0ff */
[----:B------:R-:W-:Y:S02]  /*0870*/  IMAD.U32 R10, R11, 0x10000, RZ ;  /* 0x000100000b0a7824 */ /* 0x000fe400078e00ff */
[----:B------:R-:W-:Y:S01]  /*0880*/  FFMA.FTZ R13, R28, R14, R13 ;  /* 0x0000000e1c0d7223 */ /* 0x000fe2000001000d */
[----:B------:R-:W-:Y:S01]  /*0890*/  IMAD.U32 R32, R15, 0x10000, RZ ;  /* 0x000100000f207824 */ /* 0x000fe200078e00ff */
[----:B------:R-:W-:Y:S01]  /*08a0*/  SHF.L.U32 R7, R19, 0x10, RZ ;  /* 0x0000001013077819 */ /* 0x000fe200000006ff */
[----:B------:R-:W-:Y:S02]  /*08b0*/  IMAD.U32 R8, R23, 0x10000, RZ ;  /* 0x0001000017087824 */ /* 0x000fe400078e00ff */
[----:B------:R-:W-:Y:S01]  /*08c0*/  FFMA.FTZ R18, R18, R9, R17 ;  /* 0x0000000912127223 */ /* 0x000fe20000010011 */
[----:B------:R-:W-:Y:S01]  /*08d0*/  FFMA.FTZ R32, R10, R32, R13 ;  /* 0x000000200a207223 */ /* 0x000fe2000001000d */
[----:B------:R-:W-:Y:S01]  /*08e0*/  LOP3.LUT R11, R11, 0xffff0000, RZ, 0xc0, !PT ;  /* 0xffff00000b0b7812 */ /* 0x000fe200078ec0ff */
[----:B------:R-:W0:Y:S01]  /*08f0*/  @!P1 LDC.64 R12, c[0x0][0x3e8] ;  /* 0x0000fa00ff0c9b82 */ /* 0x000e220000000a00 */
[----:B------:R-:W-:Y:S01]  /*0900*/  LOP3.LUT R15, R15, 0xffff0000, RZ, 0xc0, !PT ;  /* 0xffff00000f0f7812 */ /* 0x000fe200078ec0ff */
[----:B------:R-:W-:Y:S01]  /*0910*/  FFMA.FTZ R8, R7, R8, R18 ;  /* 0x0000000807087223 */ /* 0x000fe20000010012 */
[----:B------:R-:W-:-:S02]  /*0920*/  LOP3.LUT R19, R19, 0xffff0000, RZ, 0xc0, !PT ;  /* 0xffff000013137812 */ /* 0x000fc400078ec0ff */
[----:B------:R-:W-:Y:S01]  /*0930*/  LOP3.LUT R10, R23, 0xffff0000, RZ, 0xc0, !PT ;  /* 0xffff0000170a7812 */ /* 0x000fe200078ec0ff */
[----:B------:R-:W-:-:S04]  /*0940*/  FFMA.FTZ R15, R11, R15, R32 ;  /* 0x0000000f0b0f7223 */ /* 0x000fc80000010020 */
[----:B------:R-:W-:Y:S02]  /*0950*/  FFMA.FTZ R19, R19, R10, R8 ;  /* 0x0000000a13137223 */ /* 0x000fe40000010008 */
[----:B------:R-:W1:Y:S04]  /*0960*/  SHFL.BFLY PT, R8, R15, 0x4, 0x1f ;  /* 0x0c801f000f087f89 */ /* 0x000e6800000e0000 */
[----:B------:R-:W2:Y:S01]  /*0970*/  SHFL.BFLY PT, R10, R19, 0x4, 0x1f ;  /* 0x0c801f00130a7f89 */ /* 0x000ea200000e0000 */
[----:B-1----:R-:W-:Y:S01]  /*0980*/  FADD.FTZ R7, R15, R8 ;  /* 0x000000080f077221 */ /* 0x002fe20000010000 */
[----:B------:R-:W-:Y:S01]  /*0990*/  @!P1 MOV R25, RZ ;  /* 0x000000ff00199202 */ /* 0x000fe20000000f00 */
[----:B------:R-:W1:Y:S01]  /*09a0*/  @!P1 LDC.64 R8, c[0x0][0x3d0] ;  /* 0x0000f400ff089b82 */ /* 0x000e620000000a00 */
[----:B--2---:R-:W-:-:S02]  /*09b0*/  FADD.FTZ R18, R19, R10 ;  /* 0x0000000a13127221 */ /* 0x004fc40000010000 */
[----:B------:R-:W2:Y:S04]  /*09c0*/  SHFL.BFLY PT, R16, R7, 0x2, 0x1f ;  /* 0x0c401f0007107f89 */ /* 0x000ea800000e0000 */
[----:B------:R-:W3:Y:S01]  /*09d0*/  SHFL.BFLY PT, R17, R18, 0x2, 0x1f ;  /* 0x0c401f0012117f89 */ /* 0x000ee200000e0000 */
[----:B------:R-:W4:Y:S01]  /*09e0*/  @!P1 LDC.64 R10, c[0x0][0x3f0] ;  /* 0x0000fc00ff0a9b82 */ /* 0x000f220000000a00 */
[----:B0-----:R-:W-:-:S04]  /*09f0*/  @!P1 IMAD.WIDE.U32 R14, R12, UR6, R24 ;  /* 0x000000060c0e9c25 */ /* 0x001fc8000f8e0018 */
[----:B------:R-:W-:Y:S02]  /*0a00*/  VIADD R21, R6, 0x3f ;  /* 0x0000003f06157836 */ /* 0x000fe40000000000 */
[----:B--2---:R-:W-:Y:S01]  /*0a10*/  FADD.FTZ R16, R7, R16 ;  /* 0x0000001007107221 */ /* 0x004fe20000010000 */
[----:B---3--:R-:W-:-:S04]  /*0a20*/  FADD.FTZ R17, R18, R17 ;  /* 0x0000001112117221 */ /* 0x008fc80000010000 */
[----:B------:R-:W0:Y:S04]  /*0a30*/  SHFL.BFLY PT, R19, R16, 0x1, 0x1f ;  /* 0x0c201f0010137f89 */ /* 0x000e2800000e0000 */
[----:B------:R-:W2:Y:S01]  /*0a40*/  SHFL.BFLY PT, R12, R17, 0x1, 0x1f ;  /* 0x0c201f00110c7f89 */ /* 0x000ea200000e0000 */
[----:B------:R-:W-:Y:S01]  /*0a50*/  SHF.R.S32.HI R6, RZ, 0x1f, R21 ;  /* 0x0000001fff067819 */ /* 0x000fe20000011415 */
[----:B------:R-:W-:-:S03]  /*0a60*/  @!P1 IMAD R15, R13, UR6, R15 ;  /* 0x000000060d0f9c24 */ /* 0x000fc6000f8e020f */
[----:B------:R-:W-:Y:S01]  /*0a70*/  LEA.HI R13, R6, R21, RZ, 0x6 ;  /* 0x00000015060d7211 */ /* 0x000fe200078f30ff */
[----:B----4-:R-:W-:-:S03]  /*0a80*/  @!P1 IMAD.WIDE.U32 R6, R10, UR7, R14 ;  /* 0x000000070a069c25 */ /* 0x010fc6000f8e000e */
[----:B------:R-:W-:Y:S01]  /*0a90*/  LOP3.LUT R13, R13, 0xffffffc0, RZ, 0xc0, !PT ;  /* 0xffffffc00d0d7812 */ /* 0x000fe200078ec0ff */
[----:B------:R-:W-:Y:S02]  /*0aa0*/  @!P1 IMAD R14, R11, UR7, R7 ;  /* 0x000000070b0e9c24 */ /* 0x000fe4000f8e0207 */
[----:B------:R-:W3:Y:S01]  /*0ab0*/  LDC.64 R10, c[0x0][0x448] ;  /* 0x00011200ff0a7b82 */ /* 0x000ee20000000a00 */
[----:B------:R-:W-:Y:S02]  /*0ac0*/  IADD3 R4, PT, PT, R24, R21, -R13 ;  /* 0x0000001518047210 */ /* 0x000fe40007ffe80d */
[----:B------:R-:W-:Y:S02]  /*0ad0*/  @!P1 IADD3 R13, P0, PT, R36, R6, RZ ;  /* 0x00000006240d9210 */ /* 0x000fe40007f1e0ff */
[----:B------:R-:W-:Y:S02]  /*0ae0*/  IADD3 R21, PT, PT, R21, -R4, RZ ;  /* 0x8000000415157210 */ /* 0x000fe40007ffe0ff */
[----:B-1----:R-:W-:Y:S01]  /*0af0*/  @!P1 LEA R8, P4, R13, R8, 0x2 ;  /* 0x000000080d089211 */ /* 0x002fe200078810ff */
[----:B------:R-:W-:-:S02]  /*0b00*/  @!P1 IMAD.X R4, RZ, RZ, R14, P0 ;  /* 0x000000ffff049224 */ /* 0x000fc400000e060e */
[----:B0-----:R-:W-:Y:S01]  /*0b10*/  FADD.FTZ R5, R16, R19 ;  /* 0x0000001310057221 */ /* 0x001fe20000010000 */
[----:B------:R-:W0:Y:S01]  /*0b20*/  LDC.64 R6, c[0x0][0x440] ;  /* 0x00011000ff067b82 */ /* 0x000e220000000a00 */
[----:B--2---:R-:W-:Y:S01]  /*0b30*/  FADD.FTZ R12, R17, R12 ;  /* 0x0000000c110c7221 */ /* 0x004fe20000010000 */
[----:B------:R-:W-:Y:S02]  /*0b40*/  @!P1 LEA.HI.X R9, R13, R9, R4, 0x2, P4 ;  /* 0x000000090d099211 */ /* 0x000fe400020f1404 */
[----:B------:R-:W-:Y:S02]  /*0b50*/  @!P1 FSEL R5, R5, RZ, !P3 ;  /* 0x000000ff05059208 */ /* 0x000fe40005800000 */
[----:B------:R-:W-:Y:S02]  /*0b60*/  @!P1 FSEL R13, R12, RZ, !P2 ;  /* 0x000000ff0c0d9208 */ /* 0x000fe40005000000 */
[C---:B------:R-:W-:Y:S01]  /*0b70*/  ISETP.GE.AND P0, PT, R0.reuse, R21, PT ;  /* 0x000000150000720c */ /* 0x040fe20003f06270 */
[----:B------:R1:W-:Y:S04]  /*0b80*/  @!P1 STG.E desc[UR4][R8.64], R5 ;  /* 0x0000000508009986 */ /* 0x0003e8000c101904 */
[----:B------:R1:W-:Y:S01]  /*0b90*/  @!P1 STG.E desc[UR4][R8.64+0x80], R13 ;  /* 0x0000800d08009986 */ /* 0x0003e2000c101904 */
[C---:B------:R-:W-:Y:S01]  /*0ba0*/  ISETP.GT.U32.OR P0, PT, R0.reuse, 0x3f, P0 ;  /* 0x0000003f0000780c */ /* 0x040fe20000704470 */
[----:B------:R-:W-:Y:S01]  /*0bb0*/  IMAD.SHL.U32 R15, R0, 0x4, RZ ;  /* 0x00000004000f7824 */ /* 0x000fe200078e00ff */
[----:B------:R-:W-:-:S04]  /*0bc0*/  SHF.L.U32 R4, R2, 0xc, RZ ;  /* 0x0000000c02047819 */ /* 0x000fc800000006ff */
[----:B------:R-:W-:-:S07]  /*0bd0*/  LOP3.LUT R4, R15, R4, RZ, 0xfc, !PT ;  /* 0x000000040f047212 */ /* 0x000fce00078efcff */
[----:B-1----:R-:W-:Y:S05]  /*0be0*/  @P0 BRA `(.L_x_21) ;  /* 0x00000000003c0947 */ /* 0x002fea0003800000 */
[----:B------:R-:W1:Y:S01]  /*0bf0*/  LDC.64 R12, c[0x0][0x418] ;  /* 0x00010600ff0c7b82 */ /* 0x000e620000000a00 */
[----:B------:R-:W-:Y:S01]  /*0c00*/  IADD3 R8, PT, PT, R24, R0, RZ ;  /* 0x0000000018087210 */ /* 0x000fe20007ffe0ff */
[----:B------:R-:W-:Y:S01]  /*0c10*/  IMAD.MOV.U32 R9, RZ, RZ, RZ ;  /* 0x000000ffff097224 */ /* 0x000fe200078e00ff */
[----:B-----5:R-:W-:-:S05]  /*0c20*/  FSETP.NEU.FTZ.AND P0, PT, R3, -INF , PT ;  /* 0xff8000000300780b */ /* 0x020fca0003f1d000 */
[----:B------:R-:W2:Y:S08]  /*0c30*/  LDC.64 R14, c[0x0][0x420] ;  /* 0x00010800ff0e7b82 */ /* 0x000eb00000000a00 */
[----:B------:R-:W4:Y:S01]  /*0c40*/  LDC.64 R16, c[0x0][0x410] ;  /* 0x00010400ff107b82 */ /* 0x000f220000000a00 */
[----:B-1----:R-:W-:-:S04]  /*0c50*/  IMAD.WIDE.U32 R8, R12, UR6, R8 ;  /* 0x000000060c087c25 */ /* 0x002fc8000f8e0008 */
[----:B------:R-:W-:Y:S02]  /*0c60*/  IMAD R9, R13, UR6, R9 ;  /* 0x000000060d097c24 */ /* 0x000fe4000f8e0209 */
[----:B--2---:R-:W-:-:S04]  /*0c70*/  IMAD.WIDE.U32 R8, R14, UR7, R8 ;  /* 0x000000070e087c25 */ /* 0x004fc8000f8e0008 */
[----:B------:R-:W-:Y:S01]  /*0c80*/  FMUL.FTZ R14, R3, 1.4426950216293334961 ;  /* 0x3fb8aa3b030e7820 */ /* 0x000fe20000410000 */
[----:B------:R-:W-:-:S04]  /*0c90*/  IMAD R9, R15, UR7, R9 ;  /* 0x000000070f097c24 */ /* 0x000fc8000f8e0209 */
[----:B------:R-:W-:Y:S02]  /*0ca0*/  FSEL R3, R14, RZ, P0 ;  /* 0x000000ff0e037208 */ /* 0x000fe40000000000 */
[----:B----4-:R-:W-:-:S04]  /*0cb0*/  LEA R12, P1, R8, R16, 0x2 ;  /* 0x00000010080c7211 */ /* 0x010fc800078210ff */
[----:B------:R-:W-:-:S05]  /*0cc0*/  LEA.HI.X R13, R8, R17, R9, 0x2, P1 ;  /* 0x00000011080d7211 */ /* 0x000fca00008f1409 */
[----:B------:R1:W-:Y:S04]  /*0cd0*/  STG.E desc[UR4][R12.64], R3 ;  /* 0x000000030c007986 */ /* 0x0003e8000c101904 */
.L_x_21:
[----:B------:R-:W-:Y:S05]  /*0ce0*/  BSYNC.RECONVERGENT B0 ;  /* 0x0000000000007941 */ /* 0x000fea0003800200 */
.L_x_20:
[----:B------:R-:W2:Y:S01]  /*0cf0*/  LDCU.64 UR10, c[0x0][0x458] ;  /* 0x00008b00ff0a77ac */ /* 0x000ea20008000a00 */
[----:B------:R-:W-:Y:S01]  /*0d00*/  HFMA2 R5, -RZ, RZ, 0, 0 ;  /* 0x00000000ff057431 */ /* 0x000fe200000001ff */
[----:B------:R-:W4:Y:S02]  /*0d10*/  LDCU.64 UR8, c[0x0][0x428] ;  /* 0x00008500ff0877ac */ /* 0x000f240008000a00 */
[----:B0-----:R-:W-:-:S04]  /*0d20*/  IMAD.WIDE.U32 R4, R6, UR6, R4 ;  /* 0x0000000606047c25 */ /* 0x001fc8000f8e0004 */
[----:B------:R-:W-:Y:S01]  /*0d30*/  IMAD R5, R7, UR6, R5 ;  /* 0x0000000607057c24 */ /* 0x000fe2000f8e0205 */
[----:B--2---:R-:W-:Y:S01]  /*0d40*/  ISETP.NE.U32.AND P0, PT, RZ, UR10, PT ;  /* 0x0000000aff007c0c */ /* 0x004fe2000bf05070 */
[----:B---3--:R-:W-:-:S03]  /*0d50*/  IMAD.WIDE.U32 R4, R10, UR7, R4 ;  /* 0x000000070a047c25 */ /* 0x008fc6000f8e0004 */
[----:B------:R-:W-:Y:S01]  /*0d60*/  ISETP.NE.AND.EX P0, PT, RZ, UR11, PT, P0 ;  /* 0x0000000bff007c0c */ /* 0x000fe2000bf05300 */
[----:B------:R-:W-:Y:S01]  /*0d70*/  IMAD R11, R11, UR7, R5 ;  /* 0x000000070b0b7c24 */ /* 0x000fe2000f8e0205 */
[----:B----4-:R-:W-:Y:S02]  /*0d80*/  LEA R6, P1, R4, UR8, 0x2 ;  /* 0x0000000804067c11 */ /* 0x010fe4000f8210ff */
[----:B------:R-:W-:Y:S02]  /*0d90*/  ISETP.NE.OR P0, PT, R0, RZ, !P0 ;  /* 0x000000ff0000720c */ /* 0x000fe40004705670 */
[----:B------:R-:W-:-:S05]  /*0da0*/  LEA.HI.X R7, R4, UR9, R11, 0x2, P1 ;  /* 0x0000000904077c11 */ /* 0x000fca00088f140b */
[----:B------:R0:W-:Y:S04]  /*0db0*/  STG.E.128 desc[UR4][R6.64], RZ ;  /* 0x000000ff06007986 */ /* 0x0001e8000c101d04 */
[----:B------:R0:W-:Y:S04]  /*0dc0*/  STG.E.128 desc[UR4][R6.64+0x1000], RZ ;  /* 0x001000ff06007986 */ /* 0x0001e8000c101d04 */
[----:B------:R0:W-:Y:S04]  /*0dd0*/  STG.E.128 desc[UR4][R6.64+0x2000], RZ ;  /* 0x002000ff06007986 */ /* 0x0001e8000c101d04 */
[----:B------:R0:W-:Y:S01]  /*0de0*/  STG.E.128 desc[UR4][R6.64+0x3000], RZ ;  /* 0x003000ff06007986 */ /* 0x0001e2000c101d04 */
[----:B------:R-:W-:Y:S05]  /*0df0*/  @P0 EXIT ;  /* 0x000000000000094d */ /* 0x000fea0003800000 */
[----:B-1---5:R-:W1:Y:S08]  /*0e00*/  LDC R3, c[0x0][0x450] ;  /* 0x00011400ff037b82 */ /* 0x022e700000000800 */
[----:B0-----:R-:W0:Y:S08]  /*0e10*/  LDC R7, c[0x0][0x390] ;  /* 0x0000e400ff077b82 */ /* 0x001e300000000800 */
[----:B------:R-:W2:Y:S01]  /*0e20*/  LDC.64 R4, c[0x0][0x458] ;  /* 0x00011600ff047b82 */ /* 0x000ea20000000a00 */
[----:B-1----:R-:W-:-:S04]  /*0e30*/  IMAD R2, R2, R3, UR7 ;  /* 0x0000000702027e24 */ /* 0x002fc8000f8e0203 */
[----:B0-----:R-:W-:-:S04]  /*0e40*/  IMAD R3, R2, R7, UR6 ;  /* 0x0000000602037e24 */ /* 0x001fc8000f8e0207 */
[----:B--2---:R-:W-:-:S05]  /*0e50*/  IMAD.WIDE R2, R3, 0x4, R4 ;  /* 0x0000000403027825 */ /* 0x004fca00078e0204 */
[----:B------:R-:W-:Y:S01]  /*0e60*/  STG.E desc[UR4][R2.64], RZ ;  /* 0x000000ff02007986 */ /* 0x000fe2000c101904 */
[----:B------:R-:W-:Y:S05]  /*0e70*/  EXIT ;  /* 0x000000000000794d */ /* 0x000fea0003800000 */
.L_x_22:
        /* <DEDUP_REMOVED lines=16> */
.L_x_112:


//--------------------- .text._ZN7cutlass13device_kernelIN5flash19enable_sm80_to_sm89INS1_16FlashAttnBwdSm80INS1_25CollectiveMainloopBwdSm80ILi2ELi2EN4cute5tupleIJNS5_1CILi64EEENS7_ILi128EEES8_EEENS_10bfloat16_tEfNS_4arch4Sm80ELb1ELb0ELb0ELb1ELb0ELb0ELb0ELb0ELi2ELi2ELi4ELi2ELb1EEENS1_21CollectiveEpilogueBwdISA_SB_SD_Li256ELb1ELb0ELi2EEENS1_25SingleTileBwdLPTSchedulerILb1ELi128ELb0EEEEEEEEEvNT_6ParamsE --------------------------
	.section	.text._ZN7cutlass13device_kernelIN5flash19enable_sm80_to_sm89INS1_16FlashAttnBwdSm80INS1_25CollectiveMainloopBwdSm80ILi2ELi2EN4cute5tupleIJNS5_1CILi64EEENS7_ILi128EEES8_EEENS_10bfloat16_tEfNS_4arch4Sm80ELb1ELb0ELb0ELb1ELb0ELb0ELb0ELb0ELi2ELi2ELi4ELi2ELb1EEENS1_21CollectiveEpilogueBwdISA_SB_SD_Li256ELb1ELb0ELi2EEENS1_25SingleTileBwdLPTSchedulerILb1ELi128ELb0EEEEEEEEEvNT_6ParamsE,"ax",@progbits
	.align	128
.text._ZN7cutlass13device_kernelIN5flash19enable_sm80_to_sm89INS1_16FlashAttnBwdSm80INS1_25CollectiveMainloopBwdSm80ILi2ELi2EN4cute5tupleIJNS5_1CILi64EEENS7_ILi128EEES8_EEENS_10bfloat16_tEfNS_4arch4Sm80ELb1ELb0ELb0ELb1ELb0ELb0ELb0ELb0ELi2ELi2ELi4ELi2ELb1EEENS1_21CollectiveEpilogueBwdISA_SB_SD_Li256ELb1ELb0ELi2EEENS1_25SingleTileBwdLPTSchedulerILb1ELi128ELb0EEEEEEEEEvNT_6ParamsE:
        .type           _ZN7cutlass13device_kernelIN5flash19enable_sm80_to_sm89INS1_16FlashAttnBwdSm80INS1_25CollectiveMainloopBwdSm80ILi2ELi2EN4cute5tupleIJNS5_1CILi64EEENS7_ILi128EEES8_EEENS_10bfloat16_tEfNS_4arch4Sm80ELb1ELb0ELb0ELb1ELb0ELb0ELb0ELb0ELi2ELi2ELi4ELi2ELb1EEENS1_21CollectiveEpilogueBwdISA_SB_SD_Li256ELb1ELb0ELi2EEENS1_25SingleTileBwdLPTSchedulerILb1ELi128ELb0EEEEEEEEEvNT_6ParamsE,@function
        .size           _ZN7cutlass13device_kernelIN5flash19enable_sm80_to_sm89INS1_16FlashAttnBwdSm80INS1_25CollectiveMainloopBwdSm80ILi2ELi2EN4cute5tupleIJNS5_1CILi64EEENS7_ILi128EEES8_EEENS_10bfloat16_tEfNS_4arch4Sm80ELb1ELb0ELb0ELb1ELb0ELb0ELb0ELb0ELi2ELi2ELi4ELi2ELb1EEENS1_21CollectiveEpilogueBwdISA_SB_SD_Li256ELb1ELb0ELi2EEENS1_25SingleTileBwdLPTSchedulerILb1ELi128ELb0EEEEEEEEEvNT_6ParamsE,(.L_x_113 - _ZN7cutlass13device_kernelIN5flash19enable_sm80_to_sm89INS1_16FlashAttnBwdSm80INS1_25CollectiveMainloopBwdSm80ILi2ELi2EN4cute5tupleIJNS5_1CILi64EEENS7_ILi128EEES8_EEENS_10bfloat16_tEfNS_4arch4Sm80ELb1ELb0ELb0ELb1ELb0ELb0ELb0ELb0ELi2ELi2ELi4ELi2ELb1EEENS1_21CollectiveEpilogueBwdISA_SB_SD_Li256ELb1ELb0ELi2EEENS1_25SingleTileBwdLPTSchedulerILb1ELi128ELb0EEEEEEEEEvNT_6ParamsE)
        .other          _ZN7cutlass13device_kernelIN5flash19enable_sm80_to_sm89INS1_16FlashAttnBwdSm80INS1_25CollectiveMainloopBwdSm80ILi2ELi2EN4cute5tupleIJNS5_1CILi64EEENS7_ILi128EEES8_EEENS_10bfloat16_tEfNS_4arch4Sm80ELb1ELb0ELb0ELb1ELb0ELb0ELb0ELb0ELi2ELi2ELi4ELi2ELb1EEENS1_21CollectiveEpilogueBwdISA_SB_SD_Li256ELb1ELb0ELi2EEENS1_25SingleTileBwdLPTSchedulerILb1ELi128ELb0EEEEEEEEEvNT_6ParamsE,@"STO_CUDA_ENTRY STV_DEFAULT"
_ZN7cutlass13device_kernelIN5flash19enable_sm80_to_sm89INS1_16FlashAttnBwdSm80INS1_25CollectiveMainloopBwdSm80ILi2ELi2EN4cute5tupleIJNS5_1CILi64EEENS7_ILi128EEES8_EEENS_10bfloat16_tEfNS_4arch4Sm80ELb1ELb0ELb0ELb1ELb0ELb0ELb0ELb0ELi2ELi2ELi4ELi2ELb1EEENS1_21CollectiveEpilogueBwdISA_SB_SD_Li256ELb1ELb0ELi2EEENS1_25SingleTileBwdLPTSchedulerILb1ELi128ELb0EEEEEEEEEvNT_6ParamsE:
[----:B------:R-:W-:Y:S01]  /*0000*/  LDC R1, c[0x0][0x37c] ;  /* 0x0000df00ff017b82 */ /* 0x000fe20000000800 */
[----:B------:R-:W-:Y:S05]  /*0010*/  EXIT ;  /* 0x000000000000794d */ /* 0x000fea0003800000 */
.L_x_23:
        /* <DEDUP_REMOVED lines=14> */
.L_x_113:


//--------------------- .text._ZN7cutlass13device_kernelIN5flash19enable_sm80_to_sm89INS1_16FlashAttnBwdSm80INS1_25CollectiveMainloopBwdSm80ILi2ELi2EN4cute5tupleIJNS5_1CILi64EEENS7_ILi128EEES8_EEENS_10bfloat16_tEfNS_4arch4Sm80ELb1ELb0ELb0ELb1ELb1ELb0ELb0ELb0ELi2ELi2ELi4ELi2ELb1EEENS1_21CollectiveEpilogueBwdISA_SB_SD_Li256ELb1ELb0ELi2EEENS1_25SingleTileBwdLPTSchedulerILb1ELi128ELb1EEEEEEEEEvNT_6ParamsE --------------------------
	.section	.text._ZN7cutlass13device_kernelIN5flash19enable_sm80_to_sm89INS1_16FlashAttnBwdSm80INS1_25CollectiveMainloopBwdSm80ILi2ELi2EN4cute5tupleIJNS5_1CILi64EEENS7_ILi128EEES8_EEENS_10bfloat16_tEfNS_4arch4Sm80ELb1ELb0ELb0ELb1ELb1ELb0ELb0ELb0ELi2ELi2ELi4ELi2ELb1EEENS1_21CollectiveEpilogueBwdISA_SB_SD_Li256ELb1ELb0ELi2EEENS1_25SingleTileBwdLPTSchedulerILb1ELi128ELb1EEEEEEEEEvNT_6ParamsE,"ax",@progbits
	.align	128
.text._ZN7cutlass13device_kernelIN5flash19enable_sm80_to_sm89INS1_16FlashAttnBwdSm80INS1_25CollectiveMainloopBwdSm80ILi2ELi2EN4cute5tupleIJNS5_1CILi64EEENS7_ILi128EEES8_EEENS_10bfloat16_tEfNS_4arch4Sm80ELb1ELb0ELb0ELb1ELb1ELb0ELb0ELb0ELi2ELi2ELi4ELi2ELb1EEENS1_21CollectiveEpilogueBwdISA_SB_SD_Li256ELb1ELb0ELi2EEENS1_25SingleTileBwdLPTSchedulerILb1ELi128ELb1EEEEEEEEEvNT_6ParamsE:
        .type           _ZN7cutlass13device_kernelIN5flash19enable_sm80_to_sm89INS1_16FlashAttnBwdSm80INS1_25CollectiveMainloopBwdSm80ILi2ELi2EN4cute5tupleIJNS5_1CILi64EEENS7_ILi128EEES8_EEENS_10bfloat16_tEfNS_4arch4Sm80ELb1ELb0ELb0ELb1ELb1ELb0ELb0ELb0ELi2ELi2ELi4ELi2ELb1EEENS1_21CollectiveEpilogueBwdISA_SB_SD_Li256ELb1ELb0ELi2EEENS1_25SingleTileBwdLPTSchedulerILb1ELi128ELb1EEEEEEEEEvNT_6ParamsE,@function
        .size           _ZN7cutlass13device_kernelIN5flash19enable_sm80_to_sm89INS1_16FlashAttnBwdSm80INS1_25CollectiveMainloopBwdSm80ILi2ELi2EN4cute5tupleIJNS5_1CILi64EEENS7_ILi128EEES8_EEENS_10bfloat16_tEfNS_4arch4Sm80ELb1ELb0ELb0ELb1ELb1ELb0ELb0ELb0ELi2ELi2ELi4ELi2ELb1EEENS1_21CollectiveEpilogueBwdISA_SB_SD_Li256ELb1ELb0ELi2EEENS1_25SingleTileBwdLPTSchedulerILb1ELi128ELb1EEEEEEEEEvNT_6ParamsE,(.L_x_114 - _ZN7cutlass13device_kernelIN5flash19enable_sm80_to_sm89INS1_16FlashAttnBwdSm80INS1_25CollectiveMainloopBwdSm80ILi2ELi2EN4cute5tupleIJNS5_1CILi64EEENS7_ILi128EEES8_EEENS_10bfloat16_tEfNS_4arch4Sm80ELb1ELb0ELb0ELb1ELb1ELb0ELb0ELb0ELi2ELi2ELi4ELi2ELb1EEENS1_21CollectiveEpilogueBwdISA_SB_SD_Li256ELb1ELb0ELi2EEENS1_25SingleTileBwdLPTSchedulerILb1ELi128ELb1EEEEEEEEEvNT_6ParamsE)
        .other          _ZN7cutlass13device_kernelIN5flash19enable_sm80_to_sm89INS1_16FlashAttnBwdSm80INS1_25CollectiveMainloopBwdSm80ILi2ELi2EN4cute5tupleIJNS5_1CILi64EEENS7_ILi128EEES8_EEENS_10bfloat16_tEfNS_4arch4Sm80ELb1ELb0ELb0ELb1ELb1ELb0ELb0ELb0ELi2ELi2ELi4ELi2ELb1EEENS1_21CollectiveEpilogueBwdISA_SB_SD_Li256ELb1ELb0ELi2EEENS1_25SingleTileBwdLPTSchedulerILb1ELi128ELb1EEEEEEEEEvNT_6ParamsE,@"STO_CUDA_ENTRY STV_DEFAULT"
_ZN7cutlass13device_kernelIN5flash19enable_sm80_to_sm89INS1_16FlashAttnBwdSm80INS1_25CollectiveMainloopBwdSm80ILi2ELi2EN4cute5tupleIJNS5_1CILi64EEENS7_ILi128EEES8_EEENS_10bfloat16_tEfNS_4arch4Sm80ELb1ELb0ELb0ELb1ELb1ELb0ELb0ELb0ELi2ELi2ELi4ELi2ELb1EEENS1_21CollectiveEpilogueBwdISA_SB_SD_Li256ELb1ELb0ELi2EEENS1_25SingleTileBwdLPTSchedulerILb1ELi128ELb1EEEEEEEEEvNT_6ParamsE:
[----:B------:R-:W-:Y:S01]  /*0000*/  LDC R1, c[0x0][0x37c] ;  /* 0x0000df00ff017b82 */ /* 0x000fe20000000800 */
[----:B------:R-:W-:Y:S05]  /*0010*/  EXIT ;  /* 0x000000000000794d */ /* 0x000fea0003800000 */
.L_x_24:
        /* <DEDUP_REMOVED lines=14> */
.L_x_114:


//--------------------- .text._ZN7cutlass13device_kernelIN5flash19enable_sm80_to_sm89INS1_16FlashAttnBwdSm80INS1_25CollectiveMainloopBwdSm80ILi2ELi2EN4cute5tupleIJNS5_1CILi64EEENS7_ILi128EEES8_EEENS_10bfloat16_tEfNS_4arch4Sm80ELb1ELb0ELb0ELb1ELb0ELb0ELb0ELb0ELi2ELi2ELi4ELi2ELb1EEENS1_24CollectiveEpilogueBwdGQAISA_fSD_Li256ELb1ELb0EEENS1_25SingleTileBwdLPTSchedulerILb1ELi128ELb0EEEEEEEEEvNT_6ParamsE --------------------------
	.section	.text._ZN7cutlass13device_kernelIN5flash19enable_sm80_to_sm89INS1_16FlashAttnBwdSm80INS1_25CollectiveMainloopBwdSm80ILi2ELi2EN4cute5tupleIJNS5_1CILi64EEENS7_ILi128EEES8_EEENS_10bfloat16_tEfNS_4arch4Sm80ELb1ELb0ELb0ELb1ELb0ELb0ELb0ELb0ELi2ELi2ELi4ELi2ELb1EEENS1_24CollectiveEpilogueBwdGQAISA_fSD_Li256ELb1ELb0EEENS1_25SingleTileBwdLPTSchedulerILb1ELi128ELb0EEEEEEEEEvNT_6ParamsE,"ax",@progbits
	.align	128
.text._ZN7cutlass13device_kernelIN5flash19enable_sm80_to_sm89INS1_16FlashAttnBwdSm80INS1_25CollectiveMainloopBwdSm80ILi2ELi2EN4cute5tupleIJNS5_1CILi64EEENS7_ILi128EEES8_EEENS_10bfloat16_tEfNS_4arch4Sm80ELb1ELb0ELb0ELb1ELb0ELb0ELb0ELb0ELi2ELi2ELi4ELi2ELb1EEENS1_24CollectiveEpilogueBwdGQAISA_fSD_Li256ELb1ELb0EEENS1_25SingleTileBwdLPTSchedulerILb1ELi128ELb0EEEEEEEEEvNT_6ParamsE:
        .type           _ZN7cutlass13device_kernelIN5flash19enable_sm80_to_sm89INS1_16FlashAttnBwdSm80INS1_25CollectiveMainloopBwdSm80ILi2ELi2EN4cute5tupleIJNS5_1CILi64EEENS7_ILi128EEES8_EEENS_10bfloat16_tEfNS_4arch4Sm80ELb1ELb0ELb0ELb1ELb0ELb0ELb0ELb0ELi2ELi2ELi4ELi2ELb1EEENS1_24CollectiveEpilogueBwdGQAISA_fSD_Li256ELb1ELb0EEENS1_25SingleTileBwdLPTSchedulerILb1ELi128ELb0EEEEEEEEEvNT_6ParamsE,@function
        .size           _ZN7cutlass13device_kernelIN5flash19enable_sm80_to_sm89INS1_16FlashAttnBwdSm80INS1_25CollectiveMainloopBwdSm80ILi2ELi2EN4cute5tupleIJNS5_1CILi64EEENS7_ILi128EEES8_EEENS_10bfloat16_tEfNS_4arch4Sm80ELb1ELb0ELb0ELb1ELb0ELb0ELb0ELb0ELi2ELi2ELi4ELi2ELb1EEENS1_24CollectiveEpilogueBwdGQAISA_fSD_Li256ELb1ELb0EEENS1_25SingleTileBwdLPTSchedulerILb1ELi128ELb0EEEEEEEEEvNT_6ParamsE,(.L_x_115 - _ZN7cutlass13device_kernelIN5flash19enable_sm80_to_sm89INS1_16FlashAttnBwdSm80INS1_25CollectiveMainloopBwdSm80ILi2ELi2EN4cute5tupleIJNS5_1CILi64EEENS7_ILi128EEES8_EEENS_10bfloat16_tEfNS_4arch4Sm80ELb1ELb0ELb0ELb1ELb0ELb0ELb0ELb0ELi2ELi2ELi4ELi2ELb1EEENS1_24CollectiveEpilogueBwdGQAISA_fSD_Li256ELb1ELb0EEENS1_25SingleTileBwdLPTSchedulerILb1ELi128ELb0EEEEEEEEEvNT_6ParamsE)
        .other          _ZN7cutlass13device_kernelIN5flash19enable_sm80_to_sm89INS1_16FlashAttnBwdSm80INS1_25CollectiveMainloopBwdSm80ILi2ELi2EN4cute5tupleIJNS5_1CILi64EEENS7_ILi128EEES8_EEENS_10bfloat16_tEfNS_4arch4Sm80ELb1ELb0ELb0ELb1ELb0ELb0ELb0ELb0ELi2ELi2ELi4ELi2ELb1EEENS1_24CollectiveEpilogueBwdGQAISA_fSD_Li256ELb1ELb0EEENS1_25SingleTileBwdLPTSchedulerILb1ELi128ELb0EEEEEEEEEvNT_6ParamsE,@"STO_CUDA_ENTRY STV_DEFAULT"
_ZN7cutlass13device_kernelIN5flash19enable_sm80_to_sm89INS1_16FlashAttnBwdSm80INS1_25CollectiveMainloopBwdSm80ILi2ELi2EN4cute5tupleIJNS5_1CILi64EEENS7_ILi128EEES8_EEENS_10bfloat16_tEfNS_4arch4Sm80ELb1ELb0ELb0ELb1ELb0ELb0ELb0ELb0ELi2ELi2ELi4ELi2ELb1EEENS1_24CollectiveEpilogueBwdGQAISA_fSD_Li256ELb1ELb0EEENS1_25SingleTileBwdLPTSchedulerILb1ELi128ELb0EEEEEEEEEvNT_6ParamsE:
[----:B------:R-:W-:Y:S01]  /*0000*/  LDC R1, c[0x0][0x37c] ;  /* 0x0000df00ff017b82 */ /* 0x000fe20000000800 */
[----:B------:R-:W-:Y:S05]  /*0010*/  EXIT ;  /* 0x000000000000794d */ /* 0x000fea0003800000 */
.L_x_25:
        /* <DEDUP_REMOVED lines=14> */
.L_x_115:


//--------------------- .text._ZN7cutlass13device_kernelIN5flash32FlashAttnBwdPostprocessConvertdQIN4cute5tupleIJNS3_1CILi64EEES6_EEENS_10bfloat16_tEfNS_4arch4Sm80ELi256ENS3_8TiledMMAINS3_8MMA_AtomIJNS3_30SM80_16x8x16_F32BF16BF16F32_TNEEEENS3_6LayoutINS4_IJNS5_ILi2EEENS5_ILi4EEENS5_ILi1EEEEEENS4_IJSI_SG_NS5_ILi0EEEEEEEENS4_IJNS5_ILi32EEES6_NS5_ILi16EEEEEEEELb0EEEEEvNT_6ParamsE --------------------------
	.section	.text._ZN7cutlass13device_kernelIN5flash32FlashAttnBwdPostprocessConvertdQIN4cute5tupleIJNS3_1CILi64EEES6_EEENS_10bfloat16_tEfNS_4arch4Sm80ELi256ENS3_8TiledMMAINS3_8MMA_AtomIJNS3_30SM80_16x8x16_F32BF16BF16F32_TNEEEENS3_6LayoutINS4_IJNS5_ILi2EEENS5_ILi4EEENS5_ILi1EEEEEENS4_IJSI_SG_NS5_ILi0EEEEEEEENS4_IJNS5_ILi32EEES6_NS5_ILi16EEEEEEEELb0EEEEEvNT_6ParamsE,"ax",@progbits
	.align	128
.text._ZN7cutlass13device_kernelIN5flash32FlashAttnBwdPostprocessConvertdQIN4cute5tupleIJNS3_1CILi64EEES6_EEENS_10bfloat16_tEfNS_4arch4Sm80ELi256ENS3_8TiledMMAINS3_8MMA_AtomIJNS3_30SM80_16x8x16_F32BF16BF16F32_TNEEEENS3_6LayoutINS4_IJNS5_ILi2EEENS5_ILi4EEENS5_ILi1EEEEEENS4_IJSI_SG_NS5_ILi0EEEEEEEENS4_IJNS5_ILi32EEES6_NS5_ILi16EEEEEEEELb0EEEEEvNT_6ParamsE:
        .type           _ZN7cutlass13device_kernelIN5flash32FlashAttnBwdPostprocessConvertdQIN4cute5tupleIJNS3_1CILi64EEES6_EEENS_10bfloat16_tEfNS_4arch4Sm80ELi256ENS3_8TiledMMAINS3_8MMA_AtomIJNS3_30SM80_16x8x16_F32BF16BF16F32_TNEEEENS3_6LayoutINS4_IJNS5_ILi2EEENS5_ILi4EEENS5_ILi1EEEEEENS4_IJSI_SG_NS5_ILi0EEEEEEEENS4_IJNS5_ILi32EEES6_NS5_ILi16EEEEEEEELb0EEEEEvNT_6ParamsE,@function
        .size           _ZN7cutlass13device_kernelIN5flash32FlashAttnBwdPostprocessConvertdQIN4cute5tupleIJNS3_1CILi64EEES6_EEENS_10bfloat16_tEfNS_4arch4Sm80ELi256ENS3_8TiledMMAINS3_8MMA_AtomIJNS3_30SM80_16x8x16_F32BF16BF16F32_TNEEEENS3_6LayoutINS4_IJNS5_ILi2EEENS5_ILi4EEENS5_ILi1EEEEEENS4_IJSI_SG_NS5_ILi0EEEEEEEENS4_IJNS5_ILi32EEES6_NS5_ILi16EEEEEEEELb0EEEEEvNT_6ParamsE,(.L_x_116 - _ZN7cutlass13device_kernelIN5flash32FlashAttnBwdPostprocessConvertdQIN4cute5tupleIJNS3_1CILi64EEES6_EEENS_10bfloat16_tEfNS_4arch4Sm80ELi256ENS3_8TiledMMAINS3_8MMA_AtomIJNS3_30SM80_16x8x16_F32BF16BF16F32_TNEEEENS3_6LayoutINS4_IJNS5_ILi2EEENS5_ILi4EEENS5_ILi1EEEEEENS4_IJSI_SG_NS5_ILi0EEEEEEEENS4_IJNS5_ILi32EEES6_NS5_ILi16EEEEEEEELb0EEEEEvNT_6ParamsE)
        .other          _ZN7cutlass13device_kernelIN5flash32FlashAttnBwdPostprocessConvertdQIN4cute5tupleIJNS3_1CILi64EEES6_EEENS_10bfloat16_tEfNS_4arch4Sm80ELi256ENS3_8TiledMMAINS3_8MMA_AtomIJNS3_30SM80_16x8x16_F32BF16BF16F32_TNEEEENS3_6LayoutINS4_IJNS5_ILi2EEENS5_ILi4EEENS5_ILi1EEEEEENS4_IJSI_SG_NS5_ILi0EEEEEEEENS4_IJNS5_ILi32EEES6_NS5_ILi16EEEEEEEELb0EEEEEvNT_6ParamsE,@"STO_CUDA_ENTRY STV_DEFAULT"
_ZN7cutlass13device_kernelIN5flash32FlashAttnBwdPostprocessConvertdQIN4cute5tupleIJNS3_1CILi64EEES6_EEENS_10bfloat16_tEfNS_4arch4Sm80ELi256ENS3_8TiledMMAINS3_8MMA_AtomIJNS3_30SM80_16x8x16_F32BF16BF16F32_TNEEEENS3_6LayoutINS4_IJNS5_ILi2EEENS5_ILi4EEENS5_ILi1EEEEEENS4_IJSI_SG_NS5_ILi0EEEEEEEENS4_IJNS5_ILi32EEES6_NS5_ILi16EEEEEEEELb0EEEEEvNT_6ParamsE:
[----:B------:R-:W-:Y:S08]  /*0000*/  LDC R1, c[0x0][0x37c] ;  /* 0x0000df00ff017b82 */ /* 0x000ff00000000800 */
[----:B------:R-:W0:Y:S01]  /*0010*/  LDC.64 R10, c[0x0][0x3e0] ;  /* 0x0000f800ff0a7b82 */ /* 0x000e220000000a00 */
[----:B------:R-:W1:Y:S01]  /*0020*/  S2R R20, SR_CTAID.X ;  /* 0x0000000000147919 */ /* 0x000e620000002500 */
[----:B------:R-:W2:Y:S01]  /*0030*/  LDCU.64 UR6, c[0x0][0x358] ;  /* 0x00006b00ff0677ac */ /* 0x000ea20008000a00 */
[----:B------:R-:W3:Y:S01]  /*0040*/  S2R R9, SR_CTAID.Z ;  /* 0x0000000000097919 */ /* 0x000ee20000002700 */
[----:B0-----:R-:W-:-:S04]  /*0050*/  ISETP.NE.U32.AND P0, PT, R10, RZ, PT ;  /* 0x000000ff0a00720c */ /* 0x001fc80003f05070 */
[----:B------:R-:W-:-:S13]  /*0060*/  ISETP.NE.AND.EX P1, PT, R11, RZ, PT, P0 ;  /* 0x000000ff0b00720c */ /* 0x000fda0003f25300 */
[----:B-123--:R-:W-:Y:S05]  /*0070*/  @P1 BRA `(.L_x_26) ;  /* 0x0000000000241947 */ /* 0x00efea0003800000 */
[----:B------:R-:W0:Y:S01]  /*0080*/  LDCU.64 UR4, c[0x0][0x3e8] ;  /* 0x00007d00ff0477ac */ /* 0x000e220008000a00 */
[----:B------:R-:W-:Y:S02]  /*0090*/  CS2R R4, SRZ ;  /* 0x0000000000047805 */ /* 0x000fe4000001ff00 */
[----:B------:R-:W-:Y:S01]  /*00a0*/  CS2R R2, SRZ ;  /* 0x0000000000027805 */ /* 0x000fe2000001ff00 */
[----:B------:R-:W1:Y:S01]  /*00b0*/  LDCU UR8, c[0x0][0x3b0] ;  /* 0x00007600ff0877ac */ /* 0x000e620008000800 */
[----:B0-----:R-:W-:-:S04]  /*00c0*/  UISETP.NE.U32.AND UP0, UPT, UR4, URZ, UPT ;  /* 0x000000ff0400728c */ /* 0x001fc8000bf05070 */
[----:B------:R-:W-:Y:S01]  /*00d0*/  UISETP.NE.AND.EX UP0, UPT, UR5, URZ, UPT, UP0 ;  /* 0x000000ff0500728c */ /* 0x000fe2000bf05300 */
[----:B-1----:R-:W-:-:S08]  /*00e0*/  IMAD.U32 R23, RZ, RZ, UR8 ;  /* 0x00000008ff177e24 */ /* 0x002fd0000f8e00ff */
[----:B------:R-:W-:Y:S05]  /*00f0*/  BRA.U !UP0, `(.L_x_27) ;  /* 0x0000000108547547 */ /* 0x000fea000b800000 */
[----:B------:R-:W-:Y:S05]  /*0100*/  BRA `(.L_x_28) ;  /* 0x0000000000387947 */ /* 0x000fea0003800000 */
.L_x_26:
[----:B------:R-:W0:Y:S01]  /*0110*/  LDC.64 R6, c[0x0][0x3e0] ;  /* 0x0000f800ff067b82 */ /* 0x000e220000000a00 */
[----:B------:R-:W1:Y:S01]  /*0120*/  LDCU.64 UR4, c[0x0][0x3e8] ;  /* 0x00007d00ff0477ac */ /* 0x000e620008000a00 */
[----:B0-----:R-:W-:-:S05]  /*0130*/  IMAD.WIDE.U32 R6, R9, 0x4, R6 ;  /* 0x0000000409067825 */ /* 0x001fca00078e0006 */
[----:B------:R-:W2:Y:S01]  /*0140*/  LDG.E R2, desc[UR6][R6.64] ;  /* 0x0000000606027981 */ /* 0x000ea2000c1e1900 */
[----:B-1----:R-:W-:-:S04]  /*0150*/  UISETP.NE.U32.AND UP0, UPT, UR4, URZ, UPT ;  /* 0x000000ff0400728c */ /* 0x002fc8000bf05070 */
[----:B------:R-:W-:Y:S01]  /*0160*/  UISETP.NE.AND.EX UP0, UPT, UR5, URZ, UPT, UP0 ;  /* 0x000000ff0500728c */ /* 0x000fe2000bf05300 */
[----:B--2---:R-:W-:-:S05]  /*0170*/  IMAD R0, R9, 0x40, R2 ;  /* 0x0000004009007824 */ /* 0x004fca00078e0202 */
[----:B------:R-:W-:-:S04]  /*0180*/  SHF.R.S32.HI R3, RZ, 0x1f, R0 ;  /* 0x0000001fff037819 */ /* 0x000fc80000011400 */
[----:B------:R-:W-:-:S05]  /*0190*/  LEA.HI R3, R3, R0, RZ, 0x6 ;  /* 0x0000000003037211 */ /* 0x000fca00078f30ff */
[----:B------:R-:W-:-:S05]  /*01a0*/  IMAD.SHL.U32 R3, R3, 0x40, RZ ;  /* 0x0000004003037824 */ /* 0x000fca00078e00ff */
[----:B------:R-:W-:Y:S02]  /*01b0*/  LOP3.LUT R4, R3, 0xfffff000, RZ, 0xc0, !PT ;  /* 0xfffff00003047812 */ /* 0x000fe400078ec0ff */
[----:B------:R-:W-:Y:S02]  /*01c0*/  SHF.R.S32.HI R3, RZ, 0x1f, R2 ;  /* 0x0000001fff037819 */ /* 0x000fe40000011402 */
[----:B------:R-:W-:Y:S01]  /*01d0*/  SHF.R.S32.HI R5, RZ, 0x1f, R4 ;  /* 0x0000001fff057819 */ /* 0x000fe20000011404 */
[----:B------:R-:W-:Y:S06]  /*01e0*/  BRA.U !UP0, `(.L_x_29) ;  /* 0x0000000108107547 */ /* 0x000fec000b800000 */
.L_x_28:
[----:B------:R-:W0:Y:S02]  /*01f0*/  LDC.64 R6, c[0x0][0x3e8] ;  /* 0x0000fa00ff067b82 */ /* 0x000e240000000a00 */
[----:B0-----:R-:W-:-:S05]  /*0200*/  IMAD.WIDE.U32 R6, R9, 0x4, R6 ;  /* 0x0000000409067825 */ /* 0x001fca00078e0006 */
[----:B------:R0:W5:Y:S01]  /*0210*/  LDG.E R23, desc[UR6][R6.64] ;  /* 0x0000000606177981 */ /* 0x000162000c1e1900 */
[----:B------:R-:W-:Y:S05]  /*0220*/  BRA `(.L_x_27) ;  /* 0x0000000000087947 */ /* 0x000fea0003800000 */
.L_x_29:
[----:B------:R-:W2:Y:S02]  /*0230*/  LDG.E R7, desc[UR6][R6.64+0x4] ;  /* 0x0000040606077981 */ /* 0x000ea4000c1e1900 */
[----:B--2---:R-:W-:-:S07]  /*0240*/  IMAD.IADD R23, R7, 0x1, -R2 ;  /* 0x0000000107177824 */ /* 0x004fce00078e0a02 */
.L_x_27:
[----:B------:R-:W-:Y:S01]  /*0250*/  IMAD.SHL.U32 R24, R20, 0x40, RZ ;  /* 0x0000004014187824 */ /* 0x000fe200078e00ff */
[----:B------:R-:W-:-:S04]  /*0260*/  ISETP.NE.AND.EX P0, PT, R11, RZ, PT, P0 ;  /* 0x000000ff0b00720c */ /* 0x000fc80003f05300 */
[----:B-----5:R-:W-:-:S13]  /*0270*/  ISETP.GT.AND P2, PT, R23, R24, PT ;  /* 0x000000181700720c */ /* 0x020fda0003f44270 */
[----:B------:R-:W-:Y:S05]  /*0280*/  @!P2 EXIT P0 ;  /* 0x000000000000a94d */ /* 0x000fea0000000000 */
[----:B------:R-:W1:Y:S01]  /*0290*/  S2R R22, SR_TID.X ;  /* 0x0000000000167919 */ /* 0x000e620000002100 */
[----:B------:R-:W2:Y:S01]  /*02a0*/  S2UR UR8, SR_CTAID.Y ;  /* 0x00000000000879c3 */ /* 0x000ea20000002600 */
[----:B------:R-:W3:Y:S01]  /*02b0*/  LDCU.64 UR4, c[0x0][0x3a0] ;  /* 0x00007400ff0477ac */ /* 0x000ee20008000a00 */
[----:B------:R-:W-:Y:S01]  /*02c0*/  SEL R0, R9, RZ, !P1 ;  /* 0x000000ff09007207 */ /* 0x000fe20004800000 */
[----:B------:R-:W4:Y:S05]  /*02d0*/  LDCU.64 UR10, c[0x0][0x380] ;  /* 0x00007000ff0a77ac */ /* 0x000f2a0008000a00 */
[----:B------:R-:W2:Y:S01]  /*02e0*/  LDC.64 R10, c[0x0][0x398] ;  /* 0x0000e600ff0a7b82 */ /* 0x000ea20000000a00 */
[----:B------:R-:W5:Y:S01]  /*02f0*/  LDCU UR9, c[0x0][0x3b4] ;  /* 0x00007680ff0977ac */ /* 0x000f620008000800 */
[----:B-1----:R-:W-:-:S04]  /*0300*/  IMAD.SHL.U32 R21, R22, 0x4, RZ ;  /* 0x0000000416157824 */ /* 0x002fc800078e00ff */
[----:B0-----:R-:W-:-:S05]  /*0310*/  IMAD R7, R20, 0x1000, R21 ;  /* 0x0000100014077824 */ /* 0x001fca00078e0215 */
[----:B------:R-:W-:-:S05]  /*0320*/  IADD3 R4, P0, PT, R7, R4, RZ ;  /* 0x0000000407047210 */ /* 0x000fca0007f1e0ff */
[----:B------:R-:W-:Y:S02]  /*0330*/  IMAD.X R5, RZ, RZ, R5, P0 ;  /* 0x000000ffff057224 */ /* 0x000fe400000e0605 */
[----:B--2---:R-:W-:-:S04]  /*0340*/  IMAD.WIDE.U32 R4, R10, UR8, R4 ;  /* 0x000000080a047c25 */ /* 0x004fc8000f8e0004 */
[----:B------:R-:W-:Y:S02]  /*0350*/  IMAD R5, R11, UR8, R5 ;  /* 0x000000080b057c24 */ /* 0x000fe4000f8e0205 */
[----:B---3--:R-:W-:-:S04]  /*0360*/  IMAD.WIDE.U32 R4, R0, UR4, R4 ;  /* 0x0000000400047c25 */ /* 0x008fc8000f8e0004 */
[----:B------:R-:W-:Y:S01]  /*0370*/  IMAD R5, R0, UR5, R5 ;  /* 0x0000000500057c24 */ /* 0x000fe2000f8e0205 */
[----:B----4-:R-:W-:-:S04]  /*0380*/  LEA R26, P0, R4, UR10, 0x2 ;  /* 0x0000000a041a7c11 */ /* 0x010fc8000f8010ff */
[----:B------:R-:W-:Y:S01]  /*0390*/  LEA.HI.X R27, R4, UR11, R5, 0x2, P0 ;  /* 0x0000000b041b7c11 */ /* 0x000fe200080f1405 */
[----:B------:R-:W0:Y:S01]  /*03a0*/  S2UR UR5, SR_CgaCtaId ;  /* 0x00000000000579c3 */ /* 0x000e220000008800 */
[----:B------:R-:W-:Y:S01]  /*03b0*/  UMOV UR4, 0x400 ;  /* 0x0000040000047882 */ /* 0x000fe20000000000 */
[C---:B------:R-:W-:Y:S01]  /*03c0*/  IMAD.SHL.U32 R31, R22.reuse, 0x8, RZ ;  /* 0x00000008161f7824 */ /* 0x040fe200078e00ff */
[----:B------:R-:W-:Y:S01]  /*03d0*/  VIADDMNMX R23, R23, -R24, 0x40, PT ;  /* 0x0000004017177446 */ /* 0x000fe20003800918 */
[----:B------:R-:W2:Y:S01]  /*03e0*/  LDG.E.128 R4, desc[UR6][R26.64] ;  /* 0x000000061a047981 */ /* 0x000ea2000c1e1d00 */
[C---:B------:R-:W-:Y:S01]  /*03f0*/  IMAD.SHL.U32 R28, R22.reuse, 0x2, RZ ;  /* 0x00000002161c7824 */ /* 0x040fe200078e00ff */
[----:B------:R-:W1:Y:S02]  /*0400*/  LDCU.64 UR10, c[0x0][0x3d0] ;  /* 0x00007a00ff0a77ac */ /* 0x000e640008000a00 */
[----:B------:R-:W3:Y:S04]  /*0410*/  LDG.E.128 R8, desc[UR6][R26.64+0x1000] ;  /* 0x001000061a087981 */ /* 0x000ee8000c1e1d00 */
[----:B------:R-:W4:Y:S04]  /*0420*/  LDG.E.128 R12, desc[UR6][R26.64+0x2000] ;  /* 0x002000061a0c7981 */ /* 0x000f28000c1e1d00 */
[----:B------:R5:W4:Y:S01]  /*0430*/  LDG.E.128 R16, desc[UR6][R26.64+0x3000] ;  /* 0x003000061a107981 */ /* 0x000b22000c1e1d00 */
[C---:B------:R-:W-:Y:S01]  /*0440*/  IMAD.SHL.U32 R32, R22.reuse, 0x200, RZ ;  /* 0x0000020016207824 */ /* 0x040fe200078e00ff */
[----:B------:R-:W-:Y:S01]  /*0450*/  BSSY.RECONVERGENT B0, `(.L_x_30) ;  /* 0x000006a000007945 */ /* 0x000fe20003800200 */
[----:B0-----:R-:W-:Y:S01]  /*0460*/  ULEA UR4, UR5, UR4, 0x18 ;  /* 0x0000000405047291 */ /* 0x001fe2000f8ec0ff */
[----:B-----5:R-:W-:Y:S01]  /*0470*/  SHF.R.U32.HI R27, RZ, 0x3, R22 ;  /* 0x00000003ff1b7819 */ /* 0x020fe20000011616 */
[----:B------:R-:W0:Y:S04]  /*0480*/  LDCU UR5, c[0x0][0x3d8] ;  /* 0x00007b00ff0577ac */ /* 0x000e280008000800 */
[----:B------:R-:W-:-:S05]  /*0490*/  LEA R25, R22, UR4, 0x4 ;  /* 0x0000000416197c11 */ /* 0x000fca000f8e20ff */
[----:B------:R-:W-:Y:S01]  /*04a0*/  IMAD R29, R22, -0xc, R25 ;  /* 0xfffffff4161d7824 */ /* 0x000fe200078e0219 */
[----:B--2---:R2:W-:Y:S04]  /*04b0*/  STS.128 [R25], R4 ;  /* 0x0000000419007388 */ /* 0x0045e80000000c00 */
[----:B---3--:R-:W-:Y:S04]  /*04c0*/  STS.128 [R25+0x1000], R8 ;  /* 0x0010000819007388 */ /* 0x008fe80000000c00 */
[----:B----4-:R-:W-:Y:S04]  /*04d0*/  STS.128 [R25+0x2000], R12 ;  /* 0x0020000c19007388 */ /* 0x010fe80000000c00 */
[----:B------:R3:W-:Y:S01]  /*04e0*/  STS.128 [R25+0x3000], R16 ;  /* 0x0030001019007388 */ /* 0x0007e20000000c00 */
[----:B------:R-:W-:Y:S01]  /*04f0*/  BAR.SYNC.DEFER_BLOCKING 0x0 ;  /* 0x0000000000007b1d */ /* 0x000fe20000010000 */
[----:B--2---:R-:W-:-:S02]  /*0500*/  LOP3.LUT R5, R31, 0x8, RZ, 0xc0, !PT ;  /* 0x000000081f057812 */ /* 0x004fc400078ec0ff */
[----:B------:R-:W-:Y:S02]  /*0510*/  IADD3 R4, P0, PT, R27, R2, RZ ;  /* 0x000000021b047210 */ /* 0x000fe40007f1e0ff */
[----:B------:R-:W-:Y:S02]  /*0520*/  LOP3.LUT R2, R5, 0x40, R28, 0xf8, !PT ;  /* 0x0000004005027812 */ /* 0x000fe400078ef81c */
[----:B------:R-:W-:Y:S01]  /*0530*/  SHF.R.U32.HI R7, RZ, 0x2, R22 ;  /* 0x00000002ff077819 */ /* 0x000fe20000011616 */
[----:B------:R-:W-:Y:S01]  /*0540*/  IMAD.X R5, RZ, RZ, R3, P0 ;  /* 0x000000ffff057224 */ /* 0x000fe200000e0603 */
[----:B---3--:R-:W-:Y:S01]  /*0550*/  LOP3.LUT R18, R28, 0x6, RZ, 0xc0, !PT ;  /* 0x000000061c127812 */ /* 0x008fe200078ec0ff */
[----:B------:R-:W-:Y:S01]  /*0560*/  IMAD.WIDE.U32 R4, R20, 0x40, R4 ;  /* 0x0000004014047825 */ /* 0x000fe200078e0004 */
[----:B------:R-:W-:Y:S02]  /*0570*/  LOP3.LUT R28, R28, 0x7b0, RZ, 0xc0, !PT ;  /* 0x000007b01c1c7812 */ /* 0x000fe400078ec0ff */
[----:B------:R-:W-:-:S02]  /*0580*/  LOP3.LUT R30, R18, 0x1c00, R31, 0xf8, !PT ;  /* 0x00001c00121e7812 */ /* 0x000fc400078ef81f */
[----:B------:R-:W-:Y:S02]  /*0590*/  LOP3.LUT R18, R2, 0x8, R7, 0x78, !PT ;  /* 0x0000000802127812 */ /* 0x000fe400078e7807 */
[----:B------:R-:W-:Y:S02]  /*05a0*/  SHF.R.U32.HI R7, RZ, 0x1, R22 ;  /* 0x00000001ff077819 */ /* 0x000fe40000011616 */
[----:B------:R-:W-:Y:S01]  /*05b0*/  LOP3.LUT R22, R21, 0x40, RZ, 0xc0, !PT ;  /* 0x0000004015167812 */ /* 0x000fe200078ec0ff */
[----:B------:R-:W0:Y:S01]  /*05c0*/  LDS R6, [R29+0x400] ;  /* 0x000400001d067984 */ /* 0x000e220000000800 */
[----:B------:R-:W-:Y:S02]  /*05d0*/  LOP3.LUT R2, R31, 0x38, RZ, 0xc0, !PT ;  /* 0x000000381f027812 */ /* 0x000fe400078ec0ff */
[----:B------:R-:W-:Y:S01]  /*05e0*/  LOP3.LUT R22, R22, 0x8, R27, 0xf8, !PT ;  /* 0x0000000816167812 */ /* 0x000fe200078ef81b */
[----:B------:R-:W2:Y:S01]  /*05f0*/  LDS R9, [R29+0x800] ;  /* 0x000800001d097984 */ /* 0x000ea20000000800 */
[----:B------:R-:W-:-:S02]  /*0600*/  LOP3.LUT R30, R30, 0x100, R31, 0xf8, !PT ;  /* 0x000001001e1e7812 */ /* 0x000fc400078ef81f */
[----:B------:R-:W-:Y:S01]  /*0610*/  LOP3.LUT R31, R32, 0xc00, RZ, 0xc0, !PT ;  /* 0x00000c00201f7812 */ /* 0x000fe200078ec0ff */
[----:B------:R-:W3:Y:S01]  /*0620*/  LDS R10, [R29+0xc00] ;  /* 0x000c00001d0a7984 */ /* 0x000ee20000000800 */
[----:B------:R-:W-:Y:S01]  /*0630*/  ISETP.GE.AND P0, PT, R2, UR9, PT ;  /* 0x0000000902007c0c */ /* 0x000fe2000bf06270 */
[C---:B------:R-:W-:Y:S01]  /*0640*/  VIADD R32, R27.reuse, 0x20 ;  /* 0x000000201b207836 */ /* 0x040fe20000000000 */
[----:B------:R-:W-:Y:S01]  /*0650*/  LOP3.LUT R7, R22, 0x8, R7, 0x78, !PT ;  /* 0x0000000816077812 */ /* 0x000fe200078e7807 */
[----:B------:R-:W4:Y:S01]  /*0660*/  LDS R17, [R29+0x1400] ;  /* 0x001400001d117984 */ /* 0x000f220000000800 */
[----:B------:R-:W-:Y:S02]  /*0670*/  LOP3.LUT R30, R30, 0x30, R21, 0xf8, !PT ;  /* 0x000000301e1e7812 */ /* 0x000fe400078ef815 */
[-C--:B------:R-:W-:Y:S01]  /*0680*/  ISETP.GE.OR P1, PT, R27, R23.reuse, P0 ;  /* 0x000000171b00720c */ /* 0x080fe20000726670 */
[----:B------:R-:W5:Y:S01]  /*0690*/  LDS R8, [R29+0x2800] ;  /* 0x002800001d087984 */ /* 0x000f620000000800 */
[----:B------:R-:W-:-:S02]  /*06a0*/  ISETP.GE.OR P0, PT, R32, R23, P0 ;  /* 0x000000172000720c */ /* 0x000fc40000706670 */
[----:B------:R-:W-:Y:S01]  /*06b0*/  LOP3.LUT R21, R30, R7, RZ, 0xfc, !PT ;  /* 0x000000071e157212 */ /* 0x000fe200078efcff */
[----:B------:R-:W1:Y:S01]  /*06c0*/  LDS R3, [R29+0x3000] ;  /* 0x003000001d037984 */ /* 0x000e620000000800 */
[----:B------:R-:W-:Y:S02]  /*06d0*/  IADD3 R18, PT, PT, R18, R28, R31 ;  /* 0x0000001c12127210 */ /* 0x000fe40007ffe01f */
[----:B------:R-:W-:Y:S01]  /*06e0*/  LEA R21, R21, UR4, 0x1 ;  /* 0x0000000415157c11 */ /* 0x000fe2000f8e08ff */
[----:B------:R-:W1:Y:S04]  /*06f0*/  LDS R26, [R29] ;  /* 0x000000001d1a7984 */ /* 0x000e680000000800 */
[----:B------:R-:W1:Y:S04]  /*0700*/  LDS R13, [R29+0x1000] ;  /* 0x001000001d0d7984 */ /* 0x000e680000000800 */
[----:B------:R-:W1:Y:S04]  /*0710*/  LDS R11, [R29+0x1800] ;  /* 0x001800001d0b7984 */ /* 0x000e680000000800 */
[----:B------:R-:W1:Y:S04]  /*0720*/  LDS R16, [R29+0x1c00] ;  /* 0x001c00001d107984 */ /* 0x000e680000000800 */
[----:B------:R-:W1:Y:S01]  /*0730*/  LDS R12, [R29+0x2000] ;  /* 0x002000001d0c7984 */ /* 0x000e620000000800 */
[----:B0-----:R-:W-:-:S02]  /*0740*/  FMUL.FTZ R23, R6, UR5 ;  /* 0x0000000506177c20 */ /* 0x001fc40008410000 */
[----:B------:R-:W0:Y:S01]  /*0750*/  LDC.64 R6, c[0x0][0x3c8] ;  /* 0x0000f200ff067b82 */ /* 0x000e220000000a00 */
[----:B------:R-:W0:Y:S01]  /*0760*/  LDS R15, [R29+0x2400] ;  /* 0x002400001d0f7984 */ /* 0x000e220000000800 */
[----:B--2---:R-:W-:-:S03]  /*0770*/  FMUL.FTZ R9, R9, UR5 ;  /* 0x0000000509097c20 */ /* 0x004fc60008410000 */
[----:B------:R-:W2:Y:S01]  /*0780*/  LDS R14, [R29+0x2c00] ;  /* 0x002c00001d0e7984 */ /* 0x000ea20000000800 */
[----:B---3--:R-:W-:-:S03]  /*0790*/  FMUL.FTZ R10, R10, UR5 ;  /* 0x000000050a0a7c20 */ /* 0x008fc60008410000 */
[----:B------:R-:W3:Y:S01]  /*07a0*/  LDS R19, [R29+0x3400] ;  /* 0x003400001d137984 */ /* 0x000ee20000000800 */
[----:B----4-:R-:W-:-:S03]  /*07b0*/  FMUL.FTZ R22, R17, UR5 ;  /* 0x0000000511167c20 */ /* 0x010fc60008410000 */
[----:B------:R-:W4:Y:S01]  /*07c0*/  LDS R24, [R29+0x3800] ;  /* 0x003800001d187984 */ /* 0x000f220000000800 */
[----:B-----5:R-:W-:Y:S01]  /*07d0*/  FMUL.FTZ R17, R8, UR5 ;  /* 0x0000000508117c20 */ /* 0x020fe20008410000 */
[----:B------:R-:W-:Y:S02]  /*07e0*/  F2FP.BF16.F32.PACK_AB R8, R10, R9 ;  /* 0x000000090a08723e */ /* 0x000fe400000010ff */
[----:B------:R-:W5:Y:S01]  /*07f0*/  LDS R25, [R29+0x3c00] ;  /* 0x003c00001d197984 */ /* 0x000f620000000800 */
[----:B-1----:R-:W-:Y:S01]  /*0800*/  FMUL.FTZ R9, R3, UR5 ;  /* 0x0000000503097c20 */ /* 0x002fe20008410000 */
[----:B------:R-:W-:Y:S02]  /*0810*/  IMAD.MOV.U32 R3, RZ, RZ, RZ ;  /* 0x000000ffff037224 */ /* 0x000fe400078e00ff */
[----:B------:R-:W-:Y:S01]  /*0820*/  FMUL.FTZ R26, R26, UR5 ;  /* 0x000000051a1a7c20 */ /* 0x000fe20008410000 */
[----:B------:R1:W-:Y:S01]  /*0830*/  STS [R21+0x4100], R8 ;  /* 0x0041000815007388 */ /* 0x0003e20000000800 */
[----:B0-----:R-:W-:-:S04]  /*0840*/  IMAD.WIDE.U32 R2, R6, UR8, R2 ;  /* 0x0000000806027c25 */ /* 0x001fc8000f8e0002 */
[----:B------:R-:W-:Y:S01]  /*0850*/  FMUL.FTZ R13, R13, UR5 ;  /* 0x000000050d0d7c20 */ /* 0x000fe20008410000 */
[----:B------:R-:W-:Y:S01]  /*0860*/  F2FP.BF16.F32.PACK_AB R20, R23, R26 ;  /* 0x0000001a1714723e */ /* 0x000fe200000010ff */
[----:B------:R-:W-:Y:S02]  /*0870*/  IMAD R3, R7, UR8, R3 ;  /* 0x0000000807037c24 */ /* 0x000fe4000f8e0203 */
[----:B------:R-:W-:Y:S01]  /*0880*/  FMUL.FTZ R11, R11, UR5 ;  /* 0x000000050b0b7c20 */ /* 0x000fe20008410000 */
[----:B------:R-:W-:Y:S01]  /*0890*/  F2FP.BF16.F32.PACK_AB R22, R22, R13 ;  /* 0x0000000d1616723e */ /* 0x000fe200000010ff */
[----:B------:R0:W-:Y:S01]  /*08a0*/  STS [R21+0x4000], R20 ;  /* 0x0040001415007388 */ /* 0x0001e20000000800 */
[----:B------:R-:W-:-:S04]  /*08b0*/  IMAD.WIDE.U32 R2, R0, UR10, R2 ;  /* 0x0000000a00027c25 */ /* 0x000fc8000f8e0002 */
[----:B------:R-:W-:Y:S01]  /*08c0*/  FMUL.FTZ R16, R16, UR5 ;  /* 0x0000000510107c20 */ /* 0x000fe20008410000 */
[----:B------:R0:W-:Y:S01]  /*08d0*/  STS [R21+0x4400], R22 ;  /* 0x0044001615007388 */ /* 0x0001e20000000800 */
[----:B------:R-:W-:Y:S02]  /*08e0*/  IMAD R13, R0, UR11, R3 ;  /* 0x0000000b000d7c24 */ /* 0x000fe4000f8e0203 */
[----:B------:R-:W-:Y:S01]  /*08f0*/  FMUL.FTZ R12, R12, UR5 ;  /* 0x000000050c0c7c20 */ /* 0x000fe20008410000 */
[----:B------:R-:W-:Y:S01]  /*0900*/  F2FP.BF16.F32.PACK_AB R11, R16, R11 ;  /* 0x0000000b100b723e */ /* 0x000fe200000010ff */
[----:B------:R-:W-:-:S04]  /*0910*/  FMUL.FTZ R15, R15, UR5 ;  /* 0x000000050f0f7c20 */ /* 0x000fc80008410000 */
[----:B------:R0:W-:Y:S01]  /*0920*/  STS [R21+0x4500], R11 ;  /* 0x0045000b15007388 */ /* 0x0001e20000000800 */
[----:B--2---:R-:W-:Y:S01]  /*0930*/  FMUL.FTZ R14, R14, UR5 ;  /* 0x000000050e0e7c20 */ /* 0x004fe20008410000 */
[----:B------:R-:W-:Y:S01]  /*0940*/  F2FP.BF16.F32.PACK_AB R15, R15, R12 ;  /* 0x0000000c0f0f723e */ /* 0x000fe200000010ff */
[----:B---3--:R-:W-:-:S03]  /*0950*/  FMUL.FTZ R10, R19, UR5 ;  /* 0x00000005130a7c20 */ /* 0x008fc60008410000 */
[----:B------:R-:W-:Y:S01]  /*0960*/  F2FP.BF16.F32.PACK_AB R14, R14, R17 ;  /* 0x000000110e0e723e */ /* 0x000fe200000010ff */
[----:B------:R0:W-:Y:S01]  /*0970*/  STS [R21+0x5000], R15 ;  /* 0x0050000f15007388 */ /* 0x0001e20000000800 */
[----:B----4-:R-:W-:Y:S01]  /*0980*/  FMUL.FTZ R24, R24, UR5 ;  /* 0x0000000518187c20 */ /* 0x010fe20008410000 */
[----:B------:R-:W-:Y:S02]  /*0990*/  F2FP.BF16.F32.PACK_AB R9, R10, R9 ;  /* 0x000000090a09723e */ /* 0x000fe400000010ff */
[----:B------:R0:W-:Y:S01]  /*09a0*/  STS [R21+0x5100], R14 ;  /* 0x0051000e15007388 */ /* 0x0001e20000000800 */
[----:B-----5:R-:W-:Y:S01]  /*09b0*/  FMUL.FTZ R25, R25, UR5 ;  /* 0x0000000519197c20 */ /* 0x020fe20008410000 */
[----:B------:R-:W-:Y:S02]  /*09c0*/  UIADD3 UR5, UPT, UPT, UR4, 0x4000, URZ ;  /* 0x0000400004057890 */ /* 0x000fe4000fffe0ff */
[----:B------:R0:W-:Y:S02]  /*09d0*/  STS [R21+0x5400], R9 ;  /* 0x0054000915007388 */ /* 0x0001e40000000800 */
[----:B------:R-:W-:-:S02]  /*09e0*/  F2FP.BF16.F32.PACK_AB R24, R25, R24 ;  /* 0x000000181918723e */ /* 0x000fc400000010ff */
[C---:B-1----:R-:W-:Y:S02]  /*09f0*/  LEA R8, R18.reuse, UR5, 0x1 ;  /* 0x0000000512087c11 */ /* 0x042fe4000f8e08ff */
[----:B------:R-:W-:Y:S01]  /*0a00*/  LEA R18, R18, UR4, 0x1 ;  /* 0x0000000412127c11 */ /* 0x000fe2000f8e08ff */
[----:B------:R0:W-:Y:S01]  /*0a10*/  STS [R21+0x5500], R24 ;  /* 0x0055001815007388 */ /* 0x0001e20000000800 */
[----:B------:R-:W-:Y:S06]  /*0a20*/  BAR.SYNC.DEFER_BLOCKING 0x0 ;  /* 0x0000000000007b1d */ /* 0x000fec0000010000 */
[----:B------:R-:W-:Y:S05]  /*0a30*/  @P1 BRA `(.L_x_31) ;  /* 0x00000000002c1947 */ /* 0x000fea0003800000 */
[----:B0-----:R-:W0:Y:S01]  /*0a40*/  LDS.128 R8, [R8] ;  /* 0x0000000008087984 */ /* 0x001e220000000c00 */
[----:B------:R-:W1:Y:S01]  /*0a50*/  LDCU.64 UR4, c[0x0][0x3c0] ;  /* 0x00007800ff0477ac */ /* 0x000e620008000a00 */
[----:B------:R-:W-:Y:S01]  /*0a60*/  IMAD.MOV.U32 R12, RZ, RZ, R2 ;  /* 0x000000ffff0c7224 */ /* 0x000fe200078e0002 */
[----:B------:R-:W2:Y:S01]  /*0a70*/  LDCU.64 UR8, c[0x0][0x3a8] ;  /* 0x00007500ff0877ac */ /* 0x000ea20008000a00 */
[----:B-1----:R-:W-:Y:S02]  /*0a80*/  IMAD R15, R5, UR4, RZ ;  /* 0x00000004050f7c24 */ /* 0x002fe4000f8e02ff */
[----:B------:R-:W-:-:S04]  /*0a90*/  IMAD.WIDE.U32 R6, R4, UR4, R12 ;  /* 0x0000000404067c25 */ /* 0x000fc8000f8e000c */
[----:B------:R-:W-:Y:S01]  /*0aa0*/  IMAD R15, R4, UR5, R15 ;  /* 0x00000005040f7c24 */ /* 0x000fe2000f8e020f */
[----:B--2---:R-:W-:-:S03]  /*0ab0*/  LEA R14, P1, R6, UR8, 0x1 ;  /* 0x00000008060e7c11 */ /* 0x004fc6000f8208ff */
[----:B------:R-:W-:-:S05]  /*0ac0*/  IMAD.IADD R7, R7, 0x1, R15 ;  /* 0x0000000107077824 */ /* 0x000fca00078e020f */
[----:B------:R-:W-:-:S05]  /*0ad0*/  LEA.HI.X R15, R6, UR9, R7, 0x1, P1 ;  /* 0x00000009060f7c11 */ /* 0x000fca00088f0c07 */
[----:B0-----:R1:W-:Y:S02]  /*0ae0*/  STG.E.128 desc[UR6][R14.64], R8 ;  /* 0x000000080e007986 */ /* 0x0013e4000c101d06 */
.L_x_31:
[----:B------:R-:W-:Y:S05]  /*0af0*/  BSYNC.RECONVERGENT B0 ;  /* 0x0000000000007941 */ /* 0x000fea0003800200 */
.L_x_30:
[----:B01----:R0:W1:Y:S01]  /*0b00*/  LDS.128 R8, [R18+0x4400] ;  /* 0x0044000012087984 */ /* 0x0030620000000c00 */
[----:B------:R-:W-:Y:S05]  /*0b10*/  @P0 EXIT ;  /* 0x000000000000094d */ /* 0x000fea0003800000 */
[----:B------:R-:W2:Y:S01]  /*0b20*/  LDCU.64 UR4, c[0x0][0x3c0] ;  /* 0x00007800ff0477ac */ /* 0x000ea20008000a00 */
[----:B------:R-:W-:Y:S01]  /*0b30*/  IADD3 R7, P0, PT, R4, 0x20, RZ ;  /* 0x0000002004077810 */ /* 0x000fe20007f1e0ff */
[----:B------:R-:W-:Y:S01]  /*0b40*/  IMAD.MOV.U32 R3, RZ, RZ, R13 ;  /* 0x000000ffff037224 */ /* 0x000fe200078e000d */
[----:B------:R-:W3:Y:S03]  /*0b50*/  LDCU.64 UR8, c[0x0][0x3a8] ;  /* 0x00007500ff0877ac */ /* 0x000ee60008000a00 */
[----:B------:R-:W-:-:S04]  /*0b60*/  IMAD.X R4, RZ, RZ, R5, P0 ;  /* 0x000000ffff047224 */ /* 0x000fc800000e0605 */
[----:B--2---:R-:W-:Y:S02]  /*0b70*/  IMAD R4, R4, UR4, RZ ;  /* 0x0000000404047c24 */ /* 0x004fe4000f8e02ff */
[----:B------:R-:W-:-:S04]  /*0b80*/  IMAD.WIDE.U32 R2, R7, UR4, R2 ;  /* 0x0000000407027c25 */ /* 0x000fc8000f8e0002 */
[----:B------:R-:W-:Y:S01]  /*0b90*/  IMAD R7, R7, UR5, R4 ;  /* 0x0000000507077c24 */ /* 0x000fe2000f8e0204 */
[----:B---3--:R-:W-:-:S03]  /*0ba0*/  LEA R4, P0, R2, UR8, 0x1 ;  /* 0x0000000802047c11 */ /* 0x008fc6000f8008ff */
[----:B------:R-:W-:-:S05]  /*0bb0*/  IMAD.IADD R3, R3, 0x1, R7 ;  /* 0x0000000103037824 */ /* 0x000fca00078e0207 */
[----:B------:R-:W-:-:S05]  /*0bc0*/  LEA.HI.X R5, R2, UR9, R3, 0x1, P0 ;  /* 0x0000000902057c11 */ /* 0x000fca00080f0c03 */
[----:B-1----:R-:W-:Y:S01]  /*0bd0*/  STG.E.128 desc[UR6][R4.64], R8 ;  /* 0x0000000804007986 */ /* 0x002fe2000c101d06 */
[----:B------:R-:W-:Y:S05]  /*0be0*/  EXIT ;  /* 0x000000000000794d */ /* 0x000fea0003800000 */
.L_x_32:
        /* <DEDUP_REMOVED lines=9> */
.L_x_116:


//--------------------- .text._ZN7cutlass13device_kernelIN5flash19enable_sm80_to_sm89INS1_16FlashAttnBwdSm80INS1_25CollectiveMainloopBwdSm80ILi2ELi2EN4cute5tupleIJNS5_1CILi64EEENS7_ILi128EEES8_EEENS_10bfloat16_tEfNS_4arch4Sm80ELb1ELb0ELb0ELb1ELb1ELb0ELb0ELb0ELi2ELi2ELi4ELi2ELb1EEENS1_24CollectiveEpilogueBwdGQAISA_fSD_Li256ELb1ELb1EEENS1_25SingleTileBwdLPTSchedulerILb1ELi128ELb1EEEEEEEEEvNT_6ParamsE --------------------------
	.section	.text._ZN7cutlass13device_kernelIN5flash19enable_sm80_to_sm89INS1_16FlashAttnBwdSm80INS1_25CollectiveMainloopBwdSm80ILi2ELi2EN4cute5tupleIJNS5_1CILi64EEENS7_ILi128EEES8_EEENS_10bfloat16_tEfNS_4arch4Sm80ELb1ELb0ELb0ELb1ELb1ELb0ELb0ELb0ELi2ELi2ELi4ELi2ELb1EEENS1_24CollectiveEpilogueBwdGQAISA_fSD_Li256ELb1ELb1EEENS1_25SingleTileBwdLPTSchedulerILb1ELi128ELb1EEEEEEEEEvNT_6ParamsE,"ax",@progbits
	.align	128
.text._ZN7cutlass13device_kernelIN5flash19enable_sm80_to_sm89INS1_16FlashAttnBwdSm80INS1_25CollectiveMainloopBwdSm80ILi2ELi2EN4cute5tupleIJNS5_1CILi64EEENS7_ILi128EEES8_EEENS_10bfloat16_tEfNS_4arch4Sm80ELb1ELb0ELb0ELb1ELb1ELb0ELb0ELb0ELi2ELi2ELi4ELi2ELb1EEENS1_24CollectiveEpilogueBwdGQAISA_fSD_Li256ELb1ELb1EEENS1_25SingleTileBwdLPTSchedulerILb1ELi128ELb1EEEEEEEEEvNT_6ParamsE:
        .type           _ZN7cutlass13device_kernelIN5flash19enable_sm80_to_sm89INS1_16FlashAttnBwdSm80INS1_25CollectiveMainloopBwdSm80ILi2ELi2EN4cute5tupleIJNS5_1CILi64EEENS7_ILi128EEES8_EEENS_10bfloat16_tEfNS_4arch4Sm80ELb1ELb0ELb0ELb1ELb1ELb0ELb0ELb0ELi2ELi2ELi4ELi2ELb1EEENS1_24CollectiveEpilogueBwdGQAISA_fSD_Li256ELb1ELb1EEENS1_25SingleTileBwdLPTSchedulerILb1ELi128ELb1EEEEEEEEEvNT_6ParamsE,@function
        .size           _ZN7cutlass13device_kernelIN5flash19enable_sm80_to_sm89INS1_16FlashAttnBwdSm80INS1_25CollectiveMainloopBwdSm80ILi2ELi2EN4cute5tupleIJNS5_1CILi64EEENS7_ILi128EEES8_EEENS_10bfloat16_tEfNS_4arch4Sm80ELb1ELb0ELb0ELb1ELb1ELb0ELb0ELb0ELi2ELi2ELi4ELi2ELb1EEENS1_24CollectiveEpilogueBwdGQAISA_fSD_Li256ELb1ELb1EEENS1_25SingleTileBwdLPTSchedulerILb1ELi128ELb1EEEEEEEEEvNT_6ParamsE,(.L_x_117 - _ZN7cutlass13device_kernelIN5flash19enable_sm80_to_sm89INS1_16FlashAttnBwdSm80INS1_25CollectiveMainloopBwdSm80ILi2ELi2EN4cute5tupleIJNS5_1CILi64EEENS7_ILi128EEES8_EEENS_10bfloat16_tEfNS_4arch4Sm80ELb1ELb0ELb0ELb1ELb1ELb0ELb0ELb0ELi2ELi2ELi4ELi2ELb1EEENS1_24CollectiveEpilogueBwdGQAISA_fSD_Li256ELb1ELb1EEENS1_25SingleTileBwdLPTSchedulerILb1ELi128ELb1EEEEEEEEEvNT_6ParamsE)
        .other          _ZN7cutlass13device_kernelIN5flash19enable_sm80_to_sm89INS1_16FlashAttnBwdSm80INS1_25CollectiveMainloopBwdSm80ILi2ELi2EN4cute5tupleIJNS5_1CILi64EEENS7_ILi128EEES8_EEENS_10bfloat16_tEfNS_4arch4Sm80ELb1ELb0ELb0ELb1ELb1ELb0ELb0ELb0ELi2ELi2ELi4ELi2ELb1EEENS1_24CollectiveEpilogueBwdGQAISA_fSD_Li256ELb1ELb1EEENS1_25SingleTileBwdLPTSchedulerILb1ELi128ELb1EEEEEEEEEvNT_6ParamsE,@"STO_CUDA_ENTRY STV_DEFAULT"
_ZN7cutlass13device_kernelIN5flash19enable_sm80_to_sm89INS1_16FlashAttnBwdSm80INS1_25CollectiveMainloopBwdSm80ILi2ELi2EN4cute5tupleIJNS5_1CILi64EEENS7_ILi128EEES8_EEENS_10bfloat16_tEfNS_4arch4Sm80ELb1ELb0ELb0ELb1ELb1ELb0ELb0ELb0ELi2ELi2ELi4ELi2ELb1EEENS1_24CollectiveEpilogueBwdGQAISA_fSD_Li256ELb1ELb1EEENS1_25SingleTileBwdLPTSchedulerILb1ELi128ELb1EEEEEEEEEvNT_6ParamsE:
[----:B------:R-:W-:Y:S01]  /*0000*/  LDC R1, c[0x0][0x37c] ;  /* 0x0000df00ff017b82 */ /* 0x000fe20000000800 */
[----:B------:R-:W-:Y:S05]  /*0010*/  EXIT ;  /* 0x000000000000794d */ /* 0x000fea0003800000 */
.L_x_33:
        /* <DEDUP_REMOVED lines=14> */
.L_x_117:


//--------------------- .text._ZN7cutlass13device_kernelIN5flash22FlashAttnBwdPreprocessIN4cute5tupleIJNS3_1CILi64EEES6_EEENS_10bfloat16_tEfNS_4arch4Sm80ELb1ELb1EEEEEvNT_6ParamsE --------------------------
	.section	.text._ZN7cutlass13device_kernelIN5flash22FlashAttnBwdPreprocessIN4cute5tupleIJNS3_1CILi64EEES6_EEENS_10bfloat16_tEfNS_4arch4Sm80ELb1ELb1EEEEEvNT_6ParamsE,"ax",@progbits
	.align	128
.text._ZN7cutlass13device_kernelIN5flash22FlashAttnBwdPreprocessIN4cute5tupleIJNS3_1CILi64EEES6_EEENS_10bfloat16_tEfNS_4arch4Sm80ELb1ELb1EEEEEvNT_6ParamsE:
        .type           _ZN7cutlass13device_kernelIN5flash22FlashAttnBwdPreprocessIN4cute5tupleIJNS3_1CILi64EEES6_EEENS_10bfloat16_tEfNS_4arch4Sm80ELb1ELb1EEEEEvNT_6ParamsE,@function
        .size           _ZN7cutlass13device_kernelIN5flash22FlashAttnBwdPreprocessIN4cute5tupleIJNS3_1CILi64EEES6_EEENS_10bfloat16_tEfNS_4arch4Sm80ELb1ELb1EEEEEvNT_6ParamsE,(.L_x_118 - _ZN7cutlass13device_kernelIN5flash22FlashAttnBwdPreprocessIN4cute5tupleIJNS3_1CILi64EEES6_EEENS_10bfloat16_tEfNS_4arch4Sm80ELb1ELb1EEEEEvNT_6ParamsE)
        .other          _ZN7cutlass13device_kernelIN5flash22FlashAttnBwdPreprocessIN4cute5tupleIJNS3_1CILi64EEES6_EEENS_10bfloat16_tEfNS_4arch4Sm80ELb1ELb1EEEEEvNT_6ParamsE,@"STO_CUDA_ENTRY STV_DEFAULT"
_ZN7cutlass13device_kernelIN5flash22FlashAttnBwdPreprocessIN4cute5tupleIJNS3_1CILi64EEES6_EEENS_10bfloat16_tEfNS_4arch4Sm80ELb1ELb1EEEEEvNT_6ParamsE:
[----:B------:R-:W-:Y:S08]  /*0000*/  LDC R1, c[0x0][0x37c] ;  /* 0x0000df00ff017b82 */ /* 0x000ff00000000800 */
[----:B------:R-:W0:Y:S01]  /*0010*/  LDC.64 R8, c[0x0][0x460] ;  /* 0x00011800ff087b82 */ /* 0x000e220000000a00 */
[----:B------:R-:W1:Y:S01]  /*0020*/  S2R R0, SR_CTAID.X ;  /* 0x0000000000007919 */ /* 0x000e620000002500 */
[----:B------:R-:W2:Y:S01]  /*0030*/  LDCU.64 UR4, c[0x0][0x358] ;  /* 0x00006b00ff0477ac */ /* 0x000ea20008000a00 */
[----:B------:R-:W3:Y:S05]  /*0040*/  S2R R3, SR_CTAID.Z ;  /* 0x0000000000037919 */ /* 0x000eea0000002700 */
[----:B------:R-:W4:Y:S01]  /*0050*/  S2UR UR6, SR_CTAID.Y ;  /* 0x00000000000679c3 */ /* 0x000f220000002600 */
[----:B0-----:R-:W-:-:S04]  /*0060*/  ISETP.NE.U32.AND P0, PT, R8, RZ, PT ;  /* 0x000000ff0800720c */ /* 0x001fc80003f05070 */
[----:B------:R-:W-:-:S13]  /*0070*/  ISETP.NE.AND.EX P1, PT, R9, RZ, PT, P0 ;  /* 0x000000ff0900720c */ /* 0x000fda0003f25300 */
[----:B-1234-:R-:W-:Y:S05]  /*0080*/  @P1 BRA `(.L_x_34) ;  /* 0x0000000000241947 */ /* 0x01efea0003800000 */
[----:B------:R-:W0:Y:S01]  /*0090*/  LDCU.64 UR8, c[0x0][0x468] ;  /* 0x00008d00ff0877ac */ /* 0x000e220008000a00 */
[----:B------:R-:W-:Y:S01]  /*00a0*/  IMAD.MOV.U32 R2, RZ, RZ, RZ ;  /* 0x000000ffff027224 */ /* 0x000fe200078e00ff */
[----:B------:R-:W-:Y:S01]  /*00b0*/  CS2R R26, SRZ ;  /* 0x00000000001a7805 */ /* 0x000fe2000001ff00 */
[----:B------:R-:W1:Y:S01]  /*00c0*/  LDCU UR7, c[0x0][0x388] ;  /* 0x00007100ff0777ac */ /* 0x000e620008000800 */
[----:B0-----:R-:W-:-:S04]  /*00d0*/  UISETP.NE.U32.AND UP0, UPT, UR8, URZ, UPT ;  /* 0x000000ff0800728c */ /* 0x001fc8000bf05070 */
[----:B------:R-:W-:Y:S01]  /*00e0*/  UISETP.NE.AND.EX UP0, UPT, UR9, URZ, UPT, UP0 ;  /* 0x000000ff0900728c */ /* 0x000fe2000bf05300 */
[----:B-1----:R-:W-:-:S08]  /*00f0*/  IMAD.U32 R36, RZ, RZ, UR7 ;  /* 0x00000007ff247e24 */ /* 0x002fd0000f8e00ff */
[----:B------:R-:W-:Y:S05]  /*0100*/  BRA.U !UP0, `(.L_x_35) ;  /* 0x00000001084c7547 */ /* 0x000fea000b800000 */
[----:B------:R-:W-:Y:S05]  /*0110*/  BRA `(.L_x_36) ;  /* 0x0000000000307947 */ /* 0x000fea0003800000 */
.L_x_34:
[----:B------:R-:W0:Y:S01]  /*0120*/  LDC.64 R4, c[0x0][0x460] ;  /* 0x00011800ff047b82 */ /* 0x000e220000000a00 */
[----:B------:R-:W1:Y:S01]  /*0130*/  LDCU.64 UR8, c[0x0][0x468] ;  /* 0x00008d00ff0877ac */ /* 0x000e620008000a00 */
[----:B0-----:R-:W-:-:S05]  /*0140*/  IMAD.WIDE.U32 R4, R3, 0x4, R4 ;  /* 0x0000000403047825 */ /* 0x001fca00078e0004 */
[----:B------:R-:W2:Y:S01]  /*0150*/  LDG.E R26, desc[UR4][R4.64] ;  /* 0x00000004041a7981 */ /* 0x000ea2000c1e1900 */
[----:B-1----:R-:W-:-:S04]  /*0160*/  UISETP.NE.U32.AND UP0, UPT, UR8, URZ, UPT ;  /* 0x000000ff0800728c */ /* 0x002fc8000bf05070 */
[----:B------:R-:W-:Y:S01]  /*0170*/  UISETP.NE.AND.EX UP0, UPT, UR9, URZ, UPT, UP0 ;  /* 0x000000ff0900728c */ /* 0x000fe2000bf05300 */
[--C-:B--2---:R-:W-:Y:S01]  /*0180*/  IMAD R2, R3, 0x40, R26.reuse ;  /* 0x0000004003027824 */ /* 0x104fe200078e021a */
[----:B------:R-:W-:-:S04]  /*0190*/  SHF.R.S32.HI R27, RZ, 0x1f, R26 ;  /* 0x0000001fff1b7819 */ /* 0x000fc8000001141a */
[----:B------:R-:W-:-:S04]  /*01a0*/  SHF.R.S32.HI R7, RZ, 0x1f, R2 ;  /* 0x0000001fff077819 */ /* 0x000fc80000011402 */
[----:B------:R-:W-:-:S04]  /*01b0*/  LEA.HI R2, R7, R2, RZ, 0x6 ;  /* 0x0000000207027211 */ /* 0x000fc800078f30ff */
[----:B------:R-:W-:Y:S01]  /*01c0*/  LOP3.LUT R2, R2, 0xffffffc0, RZ, 0xc0, !PT ;  /* 0xffffffc002027812 */ /* 0x000fe200078ec0ff */
[----:B------:R-:W-:Y:S06]  /*01d0*/  BRA.U !UP0, `(.L_x_37) ;  /* 0x0000000108107547 */ /* 0x000fec000b800000 */
.L_x_36:
[----:B------:R-:W0:Y:S02]  /*01e0*/  LDC.64 R36, c[0x0][0x468] ;  /* 0x00011a00ff247b82 */ /* 0x000e240000000a00 */
[----:B0-----:R-:W-:-:S06]  /*01f0*/  IMAD.WIDE.U32 R36, R3, 0x4, R36 ;  /* 0x0000000403247825 */ /* 0x001fcc00078e0024 */
[----:B------:R0:W5:Y:S01]  /*0200*/  LDG.E R36, desc[UR4][R36.64] ;  /* 0x0000000424247981 */ /* 0x000162000c1e1900 */
[----:B------:R-:W-:Y:S05]  /*0210*/  BRA `(.L_x_35) ;  /* 0x0000000000087947 */ /* 0x000fea0003800000 */
.L_x_37:
[----:B------:R-:W2:Y:S02]  /*0220*/  LDG.E R5, desc[UR4][R4.64+0x4] ;  /* 0x0000040404057981 */ /* 0x000ea4000c1e1900 */
[----:B--2---:R-:W-:-:S07]  /*0230*/  IADD3 R36, PT, PT, -R26, R5, RZ ;  /* 0x000000051a247210 */ /* 0x004fce0007ffe1ff */
.L_x_35:
[----:B------:R-:W1:Y:S01]  /*0240*/  S2R R4, SR_TID.X ;  /* 0x0000000000047919 */ /* 0x000e620000002100 */
[----:B------:R-:W-:Y:S01]  /*0250*/  IMAD.SHL.U32 R5, R0, 0x40, RZ ;  /* 0x0000004000057824 */ /* 0x000fe200078e00ff */
[----:B------:R-:W-:-:S04]  /*0260*/  ISETP.NE.AND.EX P0, PT, R9, RZ, PT, P0 ;  /* 0x000000ff0900720c */ /* 0x000fc80003f05300 */
[----:B-----5:R-:W-:-:S13]  /*0270*/  ISETP.GT.AND P2, PT, R36, R5, PT ;  /* 0x000000052400720c */ /* 0x020fda0003f44270 */
[----:B------:R-:W-:Y:S05]  /*0280*/  @!P2 EXIT P0 ;  /* 0x000000000000a94d */ /* 0x000fea0000000000 */
[----:B------:R-:W2:Y:S01]  /*0290*/  LDCU UR7, c[0x0][0x38c] ;  /* 0x00007180ff0777ac */ /* 0x000ea20008000800 */
[----:B-1----:R-:W-:Y:S01]  /*02a0*/  IMAD.SHL.U32 R28, R4, 0x8, RZ ;  /* 0x00000008041c7824 */ /* 0x002fe200078e00ff */
[----:B------:R-:W1:Y:S01]  /*02b0*/  LDC.64 R18, c[0x0][0x3c0] ;  /* 0x0000f000ff127b82 */ /* 0x000e620000000a00 */
[----:B------:R-:W-:Y:S01]  /*02c0*/  SHF.R.U32.HI R6, RZ, 0x3, R4 ;  /* 0x00000003ff067819 */ /* 0x000fe20000011604 */
[----:B------:R-:W-:Y:S01]  /*02d0*/  IMAD.MOV.U32 R29, RZ, RZ, RZ ;  /* 0x000000ffff1d7224 */ /* 0x000fe200078e00ff */
[----:B------:R-:W-:Y:S02]  /*02e0*/  IADD3 R7, PT, PT, -R5, R36, RZ ;  /* 0x0000002405077210 */ /* 0x000fe40007ffe1ff */
[----:B------:R-:W-:Y:S01]  /*02f0*/  LOP3.LUT R28, R28, 0x38, RZ, 0xc0, !PT ;  /* 0x000000381c1c7812 */ /* 0x000fe200078ec0ff */
[C---:B------:R-:W-:Y:S01]  /*0300*/  VIADD R24, R6.reuse, 0x20 ;  /* 0x0000002006187836 */ /* 0x040fe20000000000 */
[----:B------:R-:W-:Y:S01]  /*0310*/  SEL R25, R3, RZ, !P1 ;  /* 0x000000ff03197207 */ /* 0x000fe20004800000 */
[----:B------:R-:W3:Y:S01]  /*0320*/  LDC.64 R16, c[0x0][0x3a0] ;  /* 0x0000e800ff107b82 */ /* 0x000ee20000000a00 */
[----:B------:R-:W-:-:S04]  /*0330*/  IADD3 R32, P1, PT, R6, R26, RZ ;  /* 0x0000001a06207210 */ /* 0x000fc80007f3e0ff */
[----:B------:R-:W-:Y:S02]  /*0340*/  IADD3.X R33, PT, PT, RZ, R27, RZ, P1, !PT ;  /* 0x0000001bff217210 */ /* 0x000fe40000ffe4ff */
[----:B--2---:R-:W-:Y:S01]  /*0350*/  ISETP.GE.AND P0, PT, R28, UR7, PT ;  /* 0x000000071c007c0c */ /* 0x004fe2000bf06270 */
[----:B------:R-:W2:Y:S01]  /*0360*/  LDC.64 R8, c[0x0][0x3c8] ;  /* 0x0000f200ff087b82 */ /* 0x000ea20000000a00 */
[----:B------:R-:W-:Y:S02]  /*0370*/  IMAD.WIDE.U32 R32, R0, 0x40, R32 ;  /* 0x0000004000207825 */ /* 0x000fe400078e0020 */
[-C--:B------:R-:W-:Y:S02]  /*0380*/  ISETP.GE.OR P2, PT, R6, R7.reuse, P0 ;  /* 0x000000070600720c */ /* 0x080fe40000746670 */
[----:B------:R-:W-:Y:S01]  /*0390*/  ISETP.GE.OR P0, PT, R24, R7, P0 ;  /* 0x000000071800720c */ /* 0x000fe20000706670 */
[----:B-1----:R-:W-:Y:S02]  /*03a0*/  IMAD.WIDE.U32 R12, R18, UR6, R28 ;  /* 0x00000006120c7c25 */ /* 0x002fe4000f8e001c */
[----:B------:R-:W1:Y:S02]  /*03b0*/  LDC.64 R14, c[0x0][0x3b8] ;  /* 0x0000ee00ff0e7b82 */ /* 0x000e640000000a00 */
[----:B------:R-:W-:-:S02]  /*03c0*/  IMAD R13, R19, UR6, R13 ;  /* 0x00000006130d7c24 */ /* 0x000fc4000f8e020d */
[----:B---3--:R-:W-:-:S04]  /*03d0*/  IMAD.WIDE.U32 R10, R16, UR6, R28 ;  /* 0x00000006100a7c25 */ /* 0x008fc8000f8e001c */
[----:B------:R-:W3:Y:S02]  /*03e0*/  LDC.64 R34, c[0x0][0x3a8] ;  /* 0x0000ea00ff227b82 */ /* 0x000ee40000000a00 */
[----:B0-----:R-:W-:Y:S01]  /*03f0*/  @!P0 IADD3 R37, P1, PT, R32, 0x20, RZ ;  /* 0x0000002020258810 */ /* 0x001fe20007f3e0ff */
[----:B------:R-:W-:-:S05]  /*0400*/  IMAD R11, R17, UR6, R11 ;  /* 0x00000006110b7c24 */ /* 0x000fca000f8e020b */
[----:B------:R-:W0:Y:S01]  /*0410*/  @!P0 LDC.64 R20, c[0x0][0x398] ;  /* 0x0000e600ff148b82 */ /* 0x000e220000000a00 */
[----:B--2---:R-:W-:-:S04]  /*0420*/  IMAD.WIDE.U32 R16, R25, R8, R12 ;  /* 0x0000000819107225 */ /* 0x004fc800078e000c */
[----:B------:R-:W-:Y:S02]  /*0430*/  IMAD R17, R25, R9, R17 ;  /* 0x0000000919117224 */ /* 0x000fe400078e0211 */
[--C-:B------:R-:W-:Y:S01]  /*0440*/  @!P0 IMAD.MOV.U32 R12, RZ, RZ, R16.reuse ;  /* 0x000000ffff0c8224 */ /* 0x100fe200078e0010 */
[----:B------:R-:W2:Y:S01]  /*0450*/  @!P2 LDC.64 R18, c[0x0][0x398] ;  /* 0x0000e600ff12ab82 */ /* 0x000ea20000000a00 */
[-C--:B-1----:R-:W-:Y:S02]  /*0460*/  @!P2 IMAD R41, R33, R14.reuse, RZ ;  /* 0x0000000e2129a224 */ /* 0x082fe400078e02ff */
[----:B------:R-:W-:Y:S02]  /*0470*/  @!P0 IMAD.MOV.U32 R13, RZ, RZ, R17 ;  /* 0x000000ffff0d8224 */ /* 0x000fe400078e0011 */
[C---:B------:R-:W-:Y:S02]  /*0480*/  @!P2 IMAD R41, R32.reuse, R15, R41 ;  /* 0x0000000f2029a224 */ /* 0x040fe400078e0229 */
[----:B------:R-:W-:Y:S01]  /*0490*/  @!P2 IMAD.WIDE.U32 R14, R32, R14, R16 ;  /* 0x0000000e200ea225 */ /* 0x000fe200078e0010 */
[----:B------:R-:W1:Y:S01]  /*04a0*/  LDC.64 R8, c[0x0][0x3b8] ;  /* 0x0000ee00ff087b82 */ /* 0x000e620000000a00 */
[----:B------:R-:W-:-:S02]  /*04b0*/  @!P0 IADD3.X R17, PT, PT, RZ, R33, RZ, P1, !PT ;  /* 0x00000021ff118210 */ /* 0x000fc40000ffe4ff */
[----:B---3--:R-:W-:Y:S01]  /*04c0*/  IMAD.WIDE.U32 R22, R25, R34, R10 ;  /* 0x0000002219167225 */ /* 0x008fe200078e000a */
[----:B------:R-:W-:-:S03]  /*04d0*/  @!P0 IADD3 R29, P1, PT, R32, 0x20, RZ ;  /* 0x00000020201d8810 */ /* 0x000fc60007f3e0ff */
[----:B------:R-:W-:Y:S01]  /*04e0*/  IMAD R35, R25, R35, R23 ;  /* 0x0000002319237224 */ /* 0x000fe200078e0217 */
[----:B------:R-:W3:Y:S01]  /*04f0*/  @!P2 LDC.64 R10, c[0x0][0x380] ;  /* 0x0000e000ff0aab82 */ /* 0x000ee20000000a00 */
[----:B0-----:R-:W-:Y:S02]  /*0500*/  @!P0 IMAD R42, R17, R20, RZ ;  /* 0x00000014112a8224 */ /* 0x001fe400078e02ff */
[----:B------:R-:W-:Y:S02]  /*0510*/  @!P2 IMAD.MOV.U32 R34, RZ, RZ, R22 ;  /* 0x000000ffff22a224 */ /* 0x000fe400078e0016 */
[----:B------:R-:W-:Y:S02]  /*0520*/  @!P0 IMAD.MOV.U32 R23, RZ, RZ, R35 ;  /* 0x000000ffff178224 */ /* 0x000fe400078e0023 */
[----:B------:R-:W-:Y:S01]  /*0530*/  @!P2 IMAD.IADD R41, R15, 0x1, R41 ;  /* 0x000000010f29a824 */ /* 0x000fe200078e0229 */
[----:B------:R-:W0:Y:S01]  /*0540*/  LDC.64 R30, c[0x0][0x3b0] ;  /* 0x0000ec00ff1e7b82 */ /* 0x000e220000000a00 */
[----:B--2---:R-:W-:-:S02]  /*0550*/  @!P2 IMAD R40, R33, R18, RZ ;  /* 0x000000122128a224 */ /* 0x004fc400078e02ff */
[----:B------:R-:W-:Y:S02]  /*0560*/  @!P0 IMAD R21, R37, R21, R42 ;  /* 0x0000001525158224 */ /* 0x000fe400078e022a */
[C---:B------:R-:W-:Y:S01]  /*0570*/  @!P2 IMAD R40, R32.reuse, R19, R40 ;  /* 0x000000132028a224 */ /* 0x040fe200078e0228 */
[----:B------:R-:W-:Y:S01]  /*0580*/  @!P0 IADD3.X R19, PT, PT, RZ, R33, RZ, P1, !PT ;  /* 0x00000021ff138210 */ /* 0x000fe20000ffe4ff */
[----:B------:R-:W-:Y:S01]  /*0590*/  @!P2 IMAD.WIDE.U32 R32, R32, R18, R34 ;  /* 0x000000122020a225 */ /* 0x000fe200078e0022 */
[----:B------:R-:W2:Y:S03]  /*05a0*/  @!P0 LDC.64 R38, c[0x0][0x380] ;  /* 0x0000e000ff268b82 */ /* 0x000ea60000000a00 */
[----:B------:R-:W-:Y:S02]  /*05b0*/  @!P2 IMAD.IADD R40, R33, 0x1, R40 ;  /* 0x000000012128a824 */ /* 0x000fe400078e0228 */
[----:B------:R-:W-:-:S03]  /*05c0*/  @!P0 IMAD.WIDE.U32 R22, R37, R20, R22 ;  /* 0x0000001425168225 */ /* 0x000fc600078e0016 */
[----:B------:R-:W4:Y:S01]  /*05d0*/  LDC.64 R16, c[0x0][0x3b0] ;  /* 0x0000ec00ff107b82 */ /* 0x000f220000000a00 */
[C---:B---3--:R-:W-:Y:S01]  /*05e0*/  @!P2 LEA R34, P1, R32.reuse, R10, 0x1 ;  /* 0x0000000a2022a211 */ /* 0x048fe200078208ff */
[-C--:B-1----:R-:W-:Y:S01]  /*05f0*/  @!P0 IMAD R10, R19, R8.reuse, RZ ;  /* 0x00000008130a8224 */ /* 0x082fe200078e02ff */
[----:B------:R-:W-:Y:S01]  /*0600*/  @!P0 IADD3 R21, PT, PT, R23, R21, RZ ;  /* 0x0000001517158210 */ /* 0x000fe20007ffe0ff */
[C---:B------:R-:W-:Y:S01]  /*0610*/  @!P0 IMAD.WIDE.U32 R18, R29.reuse, R8, R12 ;  /* 0x000000081d128225 */ /* 0x040fe200078e000c */
[----:B------:R-:W-:Y:S02]  /*0620*/  @!P2 LEA.HI.X R35, R32, R11, R40, 0x1, P1 ;  /* 0x0000000b2023a211 */ /* 0x000fe400008f0c28 */
[----:B------:R-:W-:Y:S01]  /*0630*/  CS2R R12, SRZ ;  /* 0x00000000000c7805 */ /* 0x000fe2000001ff00 */
[----:B------:R-:W-:Y:S01]  /*0640*/  @!P0 IMAD R15, R29, R9, R10 ;  /* 0x000000091d0f8224 */ /* 0x000fe200078e020a */
[----:B0-----:R-:W-:Y:S02]  /*0650*/  @!P2 LEA R30, P4, R14, R30, 0x1 ;  /* 0x0000001e0e1ea211 */ /* 0x001fe400078808ff */
[----:B------:R-:W-:-:S02]  /*0660*/  CS2R R8, SRZ ;  /* 0x0000000000087805 */ /* 0x000fc4000001ff00 */
[----:B------:R-:W-:Y:S01]  /*0670*/  CS2R R10, SRZ ;  /* 0x00000000000a7805 */ /* 0x000fe2000001ff00 */
[----:B------:R-:W-:Y:S01]  /*0680*/  @!P0 IMAD.IADD R19, R19, 0x1, R15 ;  /* 0x0000000113138824 */ /* 0x000fe200078e020f */
[----:B------:R-:W-:Y:S02]  /*0690*/  @!P2 LEA.HI.X R31, R14, R31, R41, 0x1, P4 ;  /* 0x0000001f0e1fa211 */ /* 0x000fe400020f0c29 */
[----:B------:R-:W-:Y:S01]  /*06a0*/  CS2R R14, SRZ ;  /* 0x00000000000e7805 */ /* 0x000fe2000001ff00 */
[----:B------:R-:W0:Y:S01]  /*06b0*/  LDC.64 R32, c[0x0][0x408] ;  /* 0x00010200ff207b82 */ /* 0x000e220000000a00 */
[C---:B--2---:R-:W-:Y:S01]  /*06c0*/  @!P0 LEA R38, P3, R22.reuse, R38, 0x1 ;  /* 0x0000002616268211 */ /* 0x044fe200078608ff */
[----:B------:R-:W2:Y:S03]  /*06d0*/  @!P2 LDG.E.128 R8, desc[UR4][R34.64] ;  /* 0x000000042208a981 */ /* 0x000ea6000c1e1d00 */
[----:B------:R-:W-:-:S02]  /*06e0*/  @!P0 LEA.HI.X R39, R22, R39, R21, 0x1, P3 ;  /* 0x0000002716278211 */ /* 0x000fc400018f0c15 */
[C---:B----4-:R-:W-:Y:S02]  /*06f0*/  @!P0 LEA R40, P1, R18.reuse, R16, 0x1 ;  /* 0x0000001012288211 */ /* 0x050fe400078208ff */
[----:B------:R-:W-:Y:S02]  /*0700*/  CS2R R20, SRZ ;  /* 0x0000000000147805 */ /* 0x000fe4000001ff00 */
[----:B------:R-:W-:Y:S01]  /*0710*/  CS2R R22, SRZ ;  /* 0x0000000000167805 */ /* 0x000fe2000001ff00 */
[----:B------:R1:W3:Y:S01]  /*0720*/  @!P2 LDG.E.128 R12, desc[UR4][R30.64] ;  /* 0x000000041e0ca981 */ /* 0x0002e2000c1e1d00 */
[----:B------:R-:W-:Y:S02]  /*0730*/  @!P0 LEA.HI.X R41, R18, R17, R19, 0x1, P1 ;  /* 0x0000001112298211 */ /* 0x000fe400008f0c13 */
[----:B------:R-:W-:Y:S02]  /*0740*/  CS2R R16, SRZ ;  /* 0x0000000000107805 */ /* 0x000fe4000001ff00 */
[----:B------:R-:W-:Y:S01]  /*0750*/  CS2R R18, SRZ ;  /* 0x0000000000127805 */ /* 0x000fe2000001ff00 */
[----:B------:R-:W4:Y:S05]  /*0760*/  @!P0 LDG.E.128 R20, desc[UR4][R40.64] ;  /* 0x0000000428148981 */ /* 0x000f2a000c1e1d00 */
[----:B------:R3:W4:Y:S01]  /*0770*/  @!P0 LDG.E.128 R16, desc[UR4][R38.64] ;  /* 0x0000000426108981 */ /* 0x000722000c1e1d00 */
[C---:B------:R-:W-:Y:S01]  /*0780*/  ISETP.GE.AND P0, PT, R4.reuse, R7, PT ;  /* 0x000000070400720c */ /* 0x040fe20003f06270 */
[----:B-1----:R-:W1:Y:S03]  /*0790*/  LDC.64 R30, c[0x0][0x400] ;  /* 0x00010000ff1e7b82 */ /* 0x002e660000000a00 */
[----:B------:R-:W-:-:S13]  /*07a0*/  ISETP.GT.U32.OR P0, PT, R4, 0x3f, P0 ;  /* 0x0000003f0400780c */ /* 0x000fda0000704470 */
[----:B------:R-:W-:Y:S01]  /*07b0*/  @!P0 IMAD.IADD R29, R5, 0x1, R4 ;  /* 0x00000001051d8824 */ /* 0x000fe200078e0204 */
[----:B------:R-:W0:Y:S04]  /*07c0*/  @!P0 LDC.64 R34, c[0x0][0x3f8] ;  /* 0x0000fe00ff228b82 */ /* 0x000e280000000a00 */
[----:B------:R-:W-:-:S04]  /*07d0*/  @!P0 IADD3 R26, P1, PT, R29, R26, RZ ;  /* 0x0000001a1d1a8210 */ /* 0x000fc80007f3e0ff */
[----:B------:R-:W-:-:S03]  /*07e0*/  @!P0 IADD3.X R27, PT, PT, RZ, R27, RZ, P1, !PT ;  /* 0x0000001bff1b8210 */ /* 0x000fc60000ffe4ff */
[----:B-1----:R-:W-:-:S04]  /*07f0*/  @!P0 IMAD.WIDE.U32 R26, R30, UR6, R26 ;  /* 0x000000061e1a8c25 */ /* 0x002fc8000f8e001a */
[----:B------:R-:W-:Y:S02]  /*0800*/  @!P0 IMAD R27, R31, UR6, R27 ;  /* 0x000000061f1b8c24 */ /* 0x000fe4000f8e021b */
[----:B0-----:R-:W-:-:S04]  /*0810*/  @!P0 IMAD.WIDE.U32 R26, R25, R32, R26 ;  /* 0x00000020191a8225 */ /* 0x001fc800078e001a */
[----:B------:R-:W-:Y:S01]  /*0820*/  @!P0 IMAD R33, R25, R33, R27 ;  /* 0x0000002119218224 */ /* 0x000fe200078e021b */
[----:B------:R-:W-:Y:S01]  /*0830*/  @!P0 LEA R34, P1, R26, R34, 0x2 ;  /* 0x000000221a228211 */ /* 0x000fe200078210ff */
[----:B------:R-:W-:-:S03]  /*0840*/  IMAD.MOV.U32 R30, RZ, RZ, 0x7f800000 ;  /* 0x7f800000ff1e7424 */ /* 0x000fc600078e00ff */
[----:B------:R-:W-:-:S05]  /*0850*/  @!P0 LEA.HI.X R35, R26, R35, R33, 0x2, P1 ;  /* 0x000000231a238211 */ /* 0x000fca00008f1421 */
[----:B------:R0:W5:Y:S01]  /*0860*/  @!P0 LDG.E R30, desc[UR4][R34.64] ;  /* 0x00000004221e8981 */ /* 0x000162000c1e1900 */
[----:B------:R-:W-:Y:S02]  /*0870*/  IADD3 R36, PT, PT, R36, 0x3f, RZ ;  /* 0x0000003f24247810 */ /* 0x000fe40007ffe0ff */
[----:B------:R-:W-:Y:S01]  /*0880*/  ISETP.NE.AND P1, PT, R28, RZ, PT ;  /* 0x000000ff1c00720c */ /* 0x000fe20003f25270 */
[----:B------:R-:W-:Y:S01]  /*0890*/  BSSY.RECONVERGENT B0, `(.L_x_38) ;  /* 0x0000061000007945 */ /* 0x000fe20003800200 */
[C---:B--2---:R-:W-:Y:S01]  /*08a0*/  LOP3.LUT R31, R8.reuse, 0xffff0000, RZ, 0xc0, !PT ;  /* 0xffff0000081f7812 */ /* 0x044fe200078ec0ff */
[----:B------:R-:W-:Y:S01]  /*08b0*/  IMAD.U32 R26, R8, 0x10000, RZ ;  /* 0x00010000081a7824 */ /* 0x000fe200078e00ff */
[----:B------:R-:W-:Y:S02]  /*08c0*/  SHF.L.U32 R8, R9, 0x10, RZ ;  /* 0x0000001009087819 */ /* 0x000fe400000006ff */
[C---:B---3--:R-:W-:Y:S01]  /*08d0*/  LOP3.LUT R38, R12.reuse, 0xffff0000, RZ, 0xc0, !PT ;  /* 0xffff00000c267812 */ /* 0x048fe200078ec0ff */
[----:B------:R-:W-:Y:S01]  /*08e0*/  IMAD.U32 R33, R13, 0x10000, RZ ;  /* 0x000100000d217824 */ /* 0x000fe200078e00ff */
[----:B------:R-:W-:-:S02]  /*08f0*/  SHF.L.U32 R37, R12, 0x10, RZ ;  /* 0x000000100c257819 */ /* 0x000fc400000006ff */
[----:B0-----:R-:W-:Y:S02]  /*0900*/  LOP3.LUT R34, R13, 0xffff0000, RZ, 0xc0, !PT ;  /* 0xffff00000d227812 */ /* 0x001fe400078ec0ff */
[----:B----4-:R-:W-:Y:S02]  /*0910*/  LOP3.LUT R40, R20, 0xffff0000, RZ, 0xc0, !PT ;  /* 0xffff000014287812 */ /* 0x010fe400078ec0ff */
[C---:B------:R-:W-:Y:S02]  /*0920*/  SHF.L.U32 R13, R15.reuse, 0x10, RZ ;  /* 0x000000100f0d7819 */ /* 0x040fe400000006ff */
[C---:B------:R-:W-:Y:S02]  /*0930*/  LOP3.LUT R35, R16.reuse, 0xffff0000, RZ, 0xc0, !PT ;  /* 0xffff000010237812 */ /* 0x040fe400078ec0ff */
[----:B------:R-:W-:Y:S01]  /*0940*/  LOP3.LUT R12, R15, 0xffff0000, RZ, 0xc0, !PT ;  /* 0xffff00000f0c7812 */ /* 0x000fe200078ec0ff */
[----:B------:R-:W-:Y:S01]  /*0950*/  FMUL.FTZ R15, R31, R38 ;  /* 0x000000261f0f7220 */ /* 0x000fe20000410000 */
[----:B------:R-:W-:-:S02]  /*0960*/  IMAD.U32 R16, R16, 0x10000, RZ ;  /* 0x0001000010107824 */ /* 0x000fc400078e00ff */
[----:B------:R-:W-:Y:S01]  /*0970*/  FMUL.FTZ R35, R35, R40 ;  /* 0x0000002823237220 */ /* 0x000fe20000410000 */
[----:B------:R-:W-:Y:S02]  /*0980*/  IMAD.U32 R31, R20, 0x10000, RZ ;  /* 0x00010000141f7824 */ /* 0x000fe400078e00ff */
[----:B------:R-:W-:Y:S01]  /*0990*/  FFMA.FTZ R37, R26, R37, R15 ;  /* 0x000000251a257223 */ /* 0x000fe2000001000f */
[----:B------:R-:W-:Y:S01]  /*09a0*/  SHF.L.U32 R15, R17, 0x10, RZ ;  /* 0x00000010110f7819 */ /* 0x000fe200000006ff */
[----:B------:R-:W-:Y:S01]  /*09b0*/  IMAD.U32 R20, R21, 0x10000, RZ ;  /* 0x0001000015147824 */ /* 0x000fe200078e00ff */
[----:B------:R-:W-:Y:S01]  /*09c0*/  LOP3.LUT R27, R9, 0xffff0000, RZ, 0xc0, !PT ;  /* 0xffff0000091b7812 */ /* 0x000fe200078ec0ff */
[----:B------:R-:W-:Y:S01]  /*09d0*/  FFMA.FTZ R26, R16, R31, R35 ;  /* 0x0000001f101a7223 */ /* 0x000fe20000010023 */
[----:B------:R-:W-:Y:S01]  /*09e0*/  FFMA.FTZ R8, R8, R33, R37 ;  /* 0x0000002108087223 */ /* 0x000fe20000010025 */
[----:B------:R-:W-:Y:S02]  /*09f0*/  LOP3.LUT R17, R17, 0xffff0000, RZ, 0xc0, !PT ;  /* 0xffff000011117812 */ /* 0x000fe400078ec0ff */
[----:B------:R-:W-:Y:S01]  /*0a00*/  LOP3.LUT R16, R21, 0xffff0000, RZ, 0xc0, !PT ;  /* 0xffff000015107812 */ /* 0x000fe200078ec0ff */
[----:B------:R-:W-:Y:S01]  /*0a10*/  FFMA.FTZ R20, R15, R20, R26 ;  /* 0x000000140f147223 */ /* 0x000fe2000001001a */
[----:B------:R-:W-:-:S02]  /*0a20*/  IMAD.U32 R9, R10, 0x10000, RZ ;  /* 0x000100000a097824 */ /* 0x000fc400078e00ff */
[----:B------:R-:W-:Y:S01]  /*0a30*/  FFMA.FTZ R34, R27, R34, R8 ;  /* 0x000000221b227223 */ /* 0x000fe20000010008 */
[----:B------:R-:W-:Y:S01]  /*0a40*/  IMAD.U32 R32, R14, 0x10000, RZ ;  /* 0x000100000e207824 */ /* 0x000fe200078e00ff */
[----:B------:R-:W-:Y:S01]  /*0a50*/  SHF.L.U32 R15, R22, 0x10, RZ ;  /* 0x00000010160f7819 */ /* 0x000fe200000006ff */
[----:B------:R-:W-:Y:S01]  /*0a60*/  IMAD.U32 R8, R18, 0x10000, RZ ;  /* 0x0001000012087824 */ /* 0x000fe200078e00ff */
[----:B------:R-:W-:Y:S01]  /*0a70*/  LOP3.LUT R29, R10, 0xffff0000, RZ, 0xc0, !PT ;  /* 0xffff00000a1d7812 */ /* 0x000fe200078ec0ff */
[----:B------:R-:W-:Y:S01]  /*0a80*/  FFMA.FTZ R17, R17, R16, R20 ;  /* 0x0000001011117223 */ /* 0x000fe20000010014 */
[----:B------:R-:W-:Y:S01]  /*0a90*/  LOP3.LUT R14, R14, 0xffff0000, RZ, 0xc0, !PT ;  /* 0xffff00000e0e7812 */ /* 0x000fe200078ec0ff */
[----:B------:R-:W-:Y:S01]  /*0aa0*/  FFMA.FTZ R32, R9, R32, R34 ;  /* 0x0000002009207223 */ /* 0x000fe20000010022 */
[----:B------:R-:W-:Y:S01]  /*0ab0*/  LOP3.LUT R18, R18, 0xffff0000, RZ, 0xc0, !PT ;  /* 0xffff000012127812 */ /* 0x000fe200078ec0ff */
[----:B------:R-:W-:Y:S01]  /*0ac0*/  FFMA.FTZ R17, R8, R15, R17 ;  /* 0x0000000f08117223 */ /* 0x000fe20000010011 */
[----:B------:R-:W-:Y:S01]  /*0ad0*/  LOP3.LUT R9, R22, 0xffff0000, RZ, 0xc0, !PT ;  /* 0xffff000016097812 */ /* 0x000fe200078ec0ff */
[----:B------:R-:W-:-:S02]  /*0ae0*/  IMAD.U32 R10, R11, 0x10000, RZ ;  /* 0x000100000b0a7824 */ /* 0x000fc400078e00ff */
[----:B------:R-:W-:Y:S01]  /*0af0*/  FFMA.FTZ R29, R29, R14, R32 ;  /* 0x0000000e1d1d7223 */ /* 0x000fe20000010020 */
[----:B------:R-:W-:Y:S01]  /*0b00*/  LOP3.LUT R11, R11, 0xffff0000, RZ, 0xc0, !PT ;  /* 0xffff00000b0b7812 */ /* 0x000fe200078ec0ff */
[----:B------:R-:W-:Y:S02]  /*0b10*/  IMAD.U32 R8, R19, 0x10000, RZ ;  /* 0x0001000013087824 */ /* 0x000fe400078e00ff */
[----:B------:R-:W-:Y:S01]  /*0b20*/  FFMA.FTZ R9, R18, R9, R17 ;  /* 0x0000000912097223 */ /* 0x000fe20000010011 */
[----:B------:R-:W-:Y:S02]  /*0b30*/  IMAD.U32 R15, R23, 0x10000, RZ ;  /* 0x00010000170f7824 */ /* 0x000fe400078e00ff */
[----:B------:R-:W-:Y:S01]  /*0b40*/  FFMA.FTZ R14, R10, R13, R29 ;  /* 0x0000000d0a0e7223 */ /* 0x000fe2000001001d */
[----:B------:R-:W-:Y:S02]  /*0b50*/  LOP3.LUT R19, R19, 0xffff0000, RZ, 0xc0, !PT ;  /* 0xffff000013137812 */ /* 0x000fe400078ec0ff */
[----:B------:R-:W-:Y:S01]  /*0b60*/  LOP3.LUT R10, R23, 0xffff0000, RZ, 0xc0, !PT ;  /* 0xffff0000170a7812 */ /* 0x000fe200078ec0ff */
[----:B------:R-:W-:Y:S01]  /*0b70*/  FFMA.FTZ R8, R8, R15, R9 ;  /* 0x0000000f08087223 */ /* 0x000fe20000010009 */
[----:B------:R-:W-:-:S03]  /*0b80*/  FFMA.FTZ R11, R11, R12, R14 ;  /* 0x0000000c0b0b7223 */ /* 0x000fc6000001000e */
[----:B------:R-:W-:Y:S02]  /*0b90*/  FFMA.FTZ R10, R19, R10, R8 ;  /* 0x0000000a130a7223 */ /* 0x000fe40000010008 */
[----:B------:R-:W0:Y:S04]  /*0ba0*/  SHFL.BFLY PT, R8, R11, 0x4, 0x1f ;  /* 0x0c801f000b087f89 */ /* 0x000e2800000e0000 */
[----:B------:R-:W1:Y:S01]  /*0bb0*/  SHFL.BFLY PT, R9, R10, 0x4, 0x1f ;  /* 0x0c801f000a097f89 */ /* 0x000e6200000e0000 */
[----:B0-----:R-:W-:Y:S01]  /*0bc0*/  FADD.FTZ R8, R11, R8 ;  /* 0x000000080b087221 */ /* 0x001fe20000010000 */
[----:B-1----:R-:W-:-:S04]  /*0bd0*/  FADD.FTZ R12, R10, R9 ;  /* 0x000000090a0c7221 */ /* 0x002fc80000010000 */
[----:B------:R-:W0:Y:S01]  /*0be0*/  SHFL.BFLY PT, R9, R8, 0x2, 0x1f ;  /* 0x0c401f0008097f89 */ /* 0x000e2200000e0000 */
[----:B------:R-:W1:Y:S03]  /*0bf0*/  LDC.64 R10, c[0x0][0x448] ;  /* 0x00011200ff0a7b82 */ /* 0x000e660000000a00 */
[----:B------:R-:W2:Y:S01]  /*0c00*/  SHFL.BFLY PT, R15, R12, 0x2, 0x1f ;  /* 0x0c401f000c0f7f89 */ /* 0x000ea200000e0000 */
[----:B0-----:R-:W-:Y:S01]  /*0c10*/  FADD.FTZ R13, R8, R9 ;  /* 0x00000009080d7221 */ /* 0x001fe20000010000 */
[----:B------:R-:W-:Y:S01]  /*0c20*/  SHF.R.S32.HI R9, RZ, 0x1f, R36 ;  /* 0x0000001fff097819 */ /* 0x000fe20000011424 */
[----:B--2---:R-:W-:-:S03]  /*0c30*/  FADD.FTZ R15, R12, R15 ;  /* 0x0000000f0c0f7221 */ /* 0x004fc60000010000 */
[-C--:B------:R-:W-:Y:S01]  /*0c40*/  LEA.HI R9, R9, R36.reuse, RZ, 0x6 ;  /* 0x0000002409097211 */ /* 0x080fe200078f30ff */
[----:B------:R-:W0:Y:S03]  /*0c50*/  SHFL.BFLY PT, R14, R13, 0x1, 0x1f ;  /* 0x0c201f000d0e7f89 */ /* 0x000e2600000e0000 */
[----:B------:R-:W-:Y:S01]  /*0c60*/  LOP3.LUT R9, R9, 0xffffffc0, RZ, 0xc0, !PT ;  /* 0xffffffc009097812 */ /* 0x000fe200078ec0ff */
[----:B------:R-:W2:Y:S03]  /*0c70*/  SHFL.BFLY PT, R16, R15, 0x1, 0x1f ;  /* 0x0c201f000f107f89 */ /* 0x000ea600000e0000 */
[----:B------:R-:W-:Y:S02]  /*0c80*/  IADD3 R17, PT, PT, R5, R36, -R9 ;  /* 0x0000002405117210 */ /* 0x000fe40007ffe809 */
[----:B------:R-:W3:Y:S01]  /*0c90*/  LDC.64 R8, c[0x0][0x440] ;  /* 0x00011000ff087b82 */ /* 0x000ee20000000a00 */
[----:B------:R-:W-:-:S02]  /*0ca0*/  IMAD.SHL.U32 R12, R0, 0x1000, RZ ;  /* 0x00001000000c7824 */ /* 0x000fc400078e00ff */
[----:B------:R-:W-:Y:S01]  /*0cb0*/  IMAD.IADD R17, R36, 0x1, -R17 ;  /* 0x0000000124117824 */ /* 0x000fe200078e0a11 */
[----:B------:R-:W-:-:S04]  /*0cc0*/  SHF.L.U32 R19, R4, 0x2, RZ ;  /* 0x0000000204137819 */ /* 0x000fc800000006ff */
[----:B------:R-:W-:Y:S01]  /*0cd0*/  ISETP.GE.AND P0, PT, R4, R17, PT ;  /* 0x000000110400720c */ /* 0x000fe20003f06270 */
[----:B------:R-:W-:Y:S01]  /*0ce0*/  IMAD.SHL.U32 R17, R2, 0x40, RZ ;  /* 0x0000004002117824 */ /* 0x000fe200078e00ff */
[----:B------:R-:W-:-:S04]  /*0cf0*/  LOP3.LUT R12, R19, R12, RZ, 0xfc, !PT ;  /* 0x0000000c130c7212 */ /* 0x000fc800078efcff */
[----:B------:R-:W-:Y:S01]  /*0d00*/  IADD3 R12, P2, PT, R17, R12, RZ ;  /* 0x0000000c110c7210 */ /* 0x000fe20007f5e0ff */
[----:B0-----:R-:W-:Y:S01]  /*0d10*/  FADD.FTZ R18, R13, R14 ;  /* 0x0000000e0d127221 */ /* 0x001fe20000010000 */
[----:B------:R-:W-:Y:S02]  /*0d20*/  ISETP.GT.U32.OR P0, PT, R4, 0x3f, P0 ;  /* 0x0000003f0400780c */ /* 0x000fe40000704470 */
[----:B------:R-:W-:Y:S01]  /*0d30*/  LEA.HI.X.SX32 R13, R17, RZ, 0x1, P2 ;  /* 0x000000ff110d7211 */ /* 0x000fe200010f0eff */
[----:B--2---:R-:W-:Y:S01]  /*0d40*/  FADD.FTZ R19, R15, R16 ;  /* 0x000000100f137221 */ /* 0x004fe20000010000 */
[----:B------:R-:W-:Y:S01]  /*0d50*/  SHF.R.S32.HI R20, RZ, 0x1f, R2 ;  /* 0x0000001fff147819 */ /* 0x000fe20000011402 */
[----:B-1----:R-:W-:Y:S08]  /*0d60*/  @P1 BRA `(.L_x_39) ;  /* 0x00000000004c1947 */ /* 0x002ff00003800000 */
[----:B------:R-:W0:Y:S01]  /*0d70*/  LDC.64 R16, c[0x0][0x3e8] ;  /* 0x0000fa00ff107b82 */ /* 0x000e220000000a00 */
[----:B------:R-:W1:Y:S01]  /*0d80*/  LDCU.64 UR8, c[0x0][0x3f0] ;  /* 0x00007e00ff0877ac */ /* 0x000e620008000a00 */
[----:B------:R-:W-:Y:S02]  /*0d90*/  IADD3 R14, P1, PT, R5, R2, RZ ;  /* 0x00000002050e7210 */ /* 0x000fe40007f3e0ff */
[----:B------:R-:W-:Y:S01]  /*0da0*/  ISETP.GE.AND P2, PT, R6, R7, PT ;  /* 0x000000070600720c */ /* 0x000fe20003f46270 */
[----:B------:R-:W2:Y:S02]  /*0db0*/  LDCU.64 UR10, c[0x0][0x3d0] ;  /* 0x00007a00ff0a77ac */ /* 0x000ea40008000a00 */
[----:B------:R-:W-:Y:S02]  /*0dc0*/  IMAD.X R15, RZ, RZ, R20, P1 ;  /* 0x000000ffff0f7224 */ /* 0x000fe400008e0614 */
[----:B0-----:R-:W-:-:S04]  /*0dd0*/  IMAD.WIDE.U32 R14, R16, UR6, R14 ;  /* 0x00000006100e7c25 */ /* 0x001fc8000f8e000e */
[----:B------:R-:W-:Y:S02]  /*0de0*/  IMAD R15, R17, UR6, R15 ;  /* 0x00000006110f7c24 */ /* 0x000fe4000f8e020f */
[----:B-1----:R-:W-:-:S04]  /*0df0*/  IMAD.WIDE.U32 R14, R25, UR8, R14 ;  /* 0x00000008190e7c25 */ /* 0x002fc8000f8e000e */
[----:B------:R-:W-:Y:S01]  /*0e00*/  IMAD R16, R25, UR9, R15 ;  /* 0x0000000919107c24 */ /* 0x000fe2000f8e020f */
[----:B------:R-:W-:-:S04]  /*0e10*/  IADD3 R15, P1, PT, R6, R14, RZ ;  /* 0x0000000e060f7210 */ /* 0x000fc80007f3e0ff */
[----:B------:R-:W-:Y:S02]  /*0e20*/  IADD3.X R16, PT, PT, RZ, R16, RZ, P1, !PT ;  /* 0x00000010ff107210 */ /* 0x000fe40000ffe4ff */
[C---:B--2---:R-:W-:Y:S02]  /*0e30*/  LEA R14, P3, R15.reuse, UR10, 0x2 ;  /* 0x0000000a0f0e7c11 */ /* 0x044fe4000f8610ff */
[----:B------:R-:W-:Y:S02]  /*0e40*/  ISETP.GE.AND P1, PT, R24, R7, PT ;  /* 0x000000071800720c */ /* 0x000fe40003f26270 */
[----:B------:R-:W-:Y:S02]  /*0e50*/  LEA.HI.X R15, R15, UR11, R16, 0x2, P3 ;  /* 0x0000000b0f0f7c11 */ /* 0x000fe400098f1410 */
[----:B------:R-:W-:Y:S02]  /*0e60*/  FSEL R7, R18, RZ, !P2 ;  /* 0x000000ff12077208 */ /* 0x000fe40005000000 */
[----:B------:R-:W-:-:S03]  /*0e70*/  FSEL R17, R19, RZ, !P1 ;  /* 0x000000ff13117208 */ /* 0x000fc60004800000 */
[----:B------:R0:W-:Y:S04]  /*0e80*/  STG.E desc[UR4][R14.64], R7 ;  /* 0x000000070e007986 */ /* 0x0001e8000c101904 */
[----:B------:R0:W-:Y:S02]  /*0e90*/  STG.E desc[UR4][R14.64+0x80], R17 ;  /* 0x000080110e007986 */ /* 0x0001e4000c101904 */
.L_x_39:
[----:B------:R-:W-:Y:S05]  /*0ea0*/  BSYNC.RECONVERGENT B0 ;  /* 0x0000000000007941 */ /* 0x000fea0003800200 */
.L_x_38:
[----:B------:R-:W-:Y:S04]  /*0eb0*/  BSSY.RECONVERGENT B0, `(.L_x_40) ;  /* 0x0000012000007945 */ /* 0x000fe80003800200 */
[----:B------:R-:W-:Y:S05]  /*0ec0*/  @P0 BRA `(.L_x_41) ;  /* 0x0000000000400947 */ /* 0x000fea0003800000 */
[----:B0-----:R-:W0:Y:S01]  /*0ed0*/  LDC.64 R14, c[0x0][0x418] ;  /* 0x00010600ff0e7b82 */ /* 0x001e220000000a00 */
[----:B------:R-:W-:Y:S01]  /*0ee0*/  IMAD.IADD R5, R5, 0x1, R4 ;  /* 0x0000000105057824 */ /* 0x000fe200078e0204 */
[----:B------:R-:W1:Y:S04]  /*0ef0*/  LDCU.64 UR8, c[0x0][0x420] ;  /* 0x00008400ff0877ac */ /* 0x000e680008000a00 */
[----:B------:R-:W-:Y:S01]  /*0f00*/  IADD3 R6, P0, PT, R5, R2, RZ ;  /* 0x0000000205067210 */ /* 0x000fe20007f1e0ff */
[----:B-----5:R-:W-:Y:S01]  /*0f10*/  FMUL.FTZ R2, R30, 1.4426950216293334961 ;  /* 0x3fb8aa3b1e027820 */ /* 0x020fe20000410000 */
[----:B------:R-:W2:Y:S02]  /*0f20*/  LDC.64 R16, c[0x0][0x410] ;  /* 0x00010400ff107b82 */ /* 0x000ea40000000a00 */
[----:B------:R-:W-:-:S02]  /*0f30*/  IADD3.X R7, PT, PT, RZ, R20, RZ, P0, !PT ;  /* 0x00000014ff077210 */ /* 0x000fc400007fe4ff */
[----:B------:R-:W-:Y:S01]  /*0f40*/  FSETP.NEU.FTZ.AND P0, PT, R30, -INF , PT ;  /* 0xff8000001e00780b */ /* 0x000fe20003f1d000 */
[----:B0-----:R-:W-:-:S04]  /*0f50*/  IMAD.WIDE.U32 R6, R14, UR6, R6 ;  /* 0x000000060e067c25 */ /* 0x001fc8000f8e0006 */
[----:B------:R-:W-:Y:S02]  /*0f60*/  IMAD R7, R15, UR6, R7 ;  /* 0x000000060f077c24 */ /* 0x000fe4000f8e0207 */
[----:B-1----:R-:W-:-:S04]  /*0f70*/  IMAD.WIDE.U32 R6, R25, UR8, R6 ;  /* 0x0000000819067c25 */ /* 0x002fc8000f8e0006 */
[----:B------:R-:W-:Y:S01]  /*0f80*/  IMAD R5, R25, UR9, R7 ;  /* 0x0000000919057c24 */ /* 0x000fe2000f8e0207 */
[----:B--2---:R-:W-:-:S04]  /*0f90*/  LEA R14, P1, R6, R16, 0x2 ;  /* 0x00000010060e7211 */ /* 0x004fc800078210ff */
[----:B------:R-:W-:Y:S02]  /*0fa0*/  LEA.HI.X R15, R6, R17, R5, 0x2, P1 ;  /* 0x00000011060f7211 */ /* 0x000fe400008f1405 */
[----:B------:R-:W-:-:S05]  /*0fb0*/  FSEL R5, R2, RZ, P0 ;  /* 0x000000ff02057208 */ /* 0x000fca0000000000 */
[----:B------:R1:W-:Y:S02]  /*0fc0*/  STG.E desc[UR4][R14.64], R5 ;  /* 0x000000050e007986 */ /* 0x0003e4000c101904 */
.L_x_41:
[----:B------:R-:W-:Y:S05]  /*0fd0*/  BSYNC.RECONVERGENT B0 ;  /* 0x0000000000007941 */ /* 0x000fea0003800200 */
.L_x_40:
[----:B------:R-:W2:Y:S01]  /*0fe0*/  LDCU.64 UR10, c[0x0][0x458] ;  /* 0x00008b00ff0a77ac */ /* 0x000ea20008000a00 */
[----:B---3--:R-:W-:Y:S01]  /*0ff0*/  IMAD.WIDE.U32 R12, R8, UR6, R12 ;  /* 0x00000006080c7c25 */ /* 0x008fe2000f8e000c */
[----:B------:R-:W3:Y:S03]  /*1000*/  LDCU.64 UR8, c[0x0][0x428] ;  /* 0x00008500ff0877ac */ /* 0x000ee60008000a00 */
[----:B------:R-:W-:Y:S02]  /*1010*/  IMAD R13, R9, UR6, R13 ;  /* 0x00000006090d7c24 */ /* 0x000fe4000f8e020d */
[----:B0-----:R-:W-:-:S04]  /*1020*/  IMAD.WIDE.U32 R6, R25, R10, R12 ;  /* 0x0000000a19067225 */ /* 0x001fc800078e000c */
[----:B------:R-:W-:Y:S01]  /*1030*/  IMAD R11, R25, R11, R7 ;  /* 0x0000000b190b7224 */ /* 0x000fe200078e0207 */
[----:B--2---:R-:W-:-:S04]  /*1040*/  ISETP.NE.U32.AND P0, PT, RZ, UR10, PT ;  /* 0x0000000aff007c0c */ /* 0x004fc8000bf05070 */
[----:B------:R-:W-:Y:S02]  /*1050*/  ISETP.NE.AND.EX P0, PT, RZ, UR11, PT, P0 ;  /* 0x0000000bff007c0c */ /* 0x000fe4000bf05300 */
[----:B---3--:R-:W-:Y:S02]  /*1060*/  LEA R8, P1, R6, UR8, 0x2 ;  /* 0x0000000806087c11 */ /* 0x008fe4000f8210ff */
[----:B------:R-:W-:Y:S02]  /*1070*/  ISETP.NE.OR P0, PT, R4, RZ, !P0 ;  /* 0x000000ff0400720c */ /* 0x000fe40004705670 */
[----:B------:R-:W-:-:S05]  /*1080*/  LEA.HI.X R9, R6, UR9, R11, 0x2, P1 ;  /* 0x0000000906097c11 */ /* 0x000fca00088f140b */
[----:B------:R0:W-:Y:S04]  /*1090*/  STG.E.128 desc[UR4][R8.64], RZ ;  /* 0x000000ff08007986 */ /* 0x0001e8000c101d04 */
[----:B------:R0:W-:Y:S04]  /*10a0*/  STG.E.128 desc[UR4][R8.64+0x1000], RZ ;  /* 0x001000ff08007986 */ /* 0x0001e8000c101d04 */
[----:B------:R0:W-:Y:S04]  /*10b0*/  STG.E.128 desc[UR4][R8.64+0x2000], RZ ;  /* 0x002000ff08007986 */ /* 0x0001e8000c101d04 */
[----:B------:R0:W-:Y:S01]  /*10c0*/  STG.E.128 desc[UR4][R8.64+0x3000], RZ ;  /* 0x003000ff08007986 */ /* 0x0001e2000c101d04 */
[----:B------:R-:W-:Y:S05]  /*10d0*/  @P0 EXIT ;  /* 0x000000000000094d */ /* 0x000fea0003800000 */
[----:B------:R-:W2:Y:S01]  /*10e0*/  LDC R7, c[0x0][0x390] ;  /* 0x0000e400ff077b82 */ /* 0x000ea20000000800 */
[----:B------:R-:W3:Y:S07]  /*10f0*/  LDCU UR7, c[0x0][0x450] ;  /* 0x00008a00ff0777ac */ /* 0x000eee0008000800 */
[----:B-1----:R-:W1:Y:S01]  /*1100*/  LDC.64 R4, c[0x0][0x458] ;  /* 0x00011600ff047b82 */ /* 0x002e620000000a00 */
[----:B---3--:R-:W-:-:S04]  /*1110*/  IMAD R0, R0, UR7, R3 ;  /* 0x0000000700007c24 */ /* 0x008fc8000f8e0203 */
[----:B--2---:R-:W-:-:S04]  /*1120*/  IMAD R3, R0, R7, UR6 ;  /* 0x0000000600037e24 */ /* 0x004fc8000f8e0207 */
[----:B-1----:R-:W-:-:S05]  /*1130*/  IMAD.WIDE R2, R3, 0x4, R4 ;  /* 0x0000000403027825 */ /* 0x002fca00078e0204 */
[----:B------:R-:W-:Y:S01]  /*1140*/  STG.E desc[UR4][R2.64], RZ ;  /* 0x000000ff02007986 */ /* 0x000fe2000c101904 */
[----:B------:R-:W-:Y:S05]  /*1150*/  EXIT ;  /* 0x000000000000794d */ /* 0x000fea0003800000 */
.L_x_42:
        /* <DEDUP_REMOVED lines=10> */
.L_x_118:


//--------------------- .text._ZN7cutlass13device_kernelIN5flash19enable_sm80_to_sm89INS1_16FlashAttnBwdSm80INS1_25CollectiveMainloopBwdSm80ILi2ELi2EN4cute5tupleIJNS5_1CILi128EEES8_NS7_ILi64EEEEEENS_10bfloat16_tEfNS_4arch4Sm80ELb0ELb0ELb0ELb0ELb0ELb0ELb0ELb0ELi2ELi4ELi4ELi4ELb0EEENS1_21CollectiveEpilogueBwdISA_SB_SD_Li256ELb0ELb0ELi2EEENS1_19SingleTileSchedulerILb0ELb0ELb0ELi128EEEEEEEEEvNT_6ParamsE --------------------------
	.section	.text._ZN7cutlass13device_kernelIN5flash19enable_sm80_to_sm89INS1_16FlashAttnBwdSm80INS1_25CollectiveMainloopBwdSm80ILi2ELi2EN4cute5tupleIJNS5_1CILi128EEES8_NS7_ILi64EEEEEENS_10bfloat16_tEfNS_4arch4Sm80ELb0ELb0ELb0ELb0ELb0ELb0ELb0ELb0ELi2ELi4ELi4ELi4ELb0EEENS1_21CollectiveEpilogueBwdISA_SB_SD_Li256ELb0ELb0ELi2EEENS1_19SingleTileSchedulerILb0ELb0ELb0ELi128EEEEEEEEEvNT_6ParamsE,"ax",@progbits
	.align	128
.text._ZN7cutlass13device_kernelIN5flash19enable_sm80_to_sm89INS1_16FlashAttnBwdSm80INS1_25CollectiveMainloopBwdSm80ILi2ELi2EN4cute5tupleIJNS5_1CILi128EEES8_NS7_ILi64EEEEEENS_10bfloat16_tEfNS_4arch4Sm80ELb0ELb0ELb0ELb0ELb0ELb0ELb0ELb0ELi2ELi4ELi4ELi4ELb0EEENS1_21CollectiveEpilogueBwdISA_SB_SD_Li256ELb0ELb0ELi2EEENS1_19SingleTileSchedulerILb0ELb0ELb0ELi128EEEEEEEEEvNT_6ParamsE:
        .type           _ZN7cutlass13device_kernelIN5flash19enable_sm80_to_sm89INS1_16FlashAttnBwdSm80INS1_25CollectiveMainloopBwdSm80ILi2ELi2EN4cute5tupleIJNS5_1CILi128EEES8_NS7_ILi64EEEEEENS_10bfloat16_tEfNS_4arch4Sm80ELb0ELb0ELb0ELb0ELb0ELb0ELb0ELb0ELi2ELi4ELi4ELi4ELb0EEENS1_21CollectiveEpilogueBwdISA_SB_SD_Li256ELb0ELb0ELi2EEENS1_19SingleTileSchedulerILb0ELb0ELb0ELi128EEEEEEEEEvNT_6ParamsE,@function
        .size           _ZN7cutlass13device_kernelIN5flash19enable_sm80_to_sm89INS1_16FlashAttnBwdSm80INS1_25CollectiveMainloopBwdSm80ILi2ELi2EN4cute5tupleIJNS5_1CILi128EEES8_NS7_ILi64EEEEEENS_10bfloat16_tEfNS_4arch4Sm80ELb0ELb0ELb0ELb0ELb0ELb0ELb0ELb0ELi2ELi4ELi4ELi4ELb0EEENS1_21CollectiveEpilogueBwdISA_SB_SD_Li256ELb0ELb0ELi2EEENS1_19SingleTileSchedulerILb0ELb0ELb0ELi128EEEEEEEEEvNT_6ParamsE,(.L_x_119 - _ZN7cutlass13device_kernelIN5flash19enable_sm80_to_sm89INS1_16FlashAttnBwdSm80INS1_25CollectiveMainloopBwdSm80ILi2ELi2EN4cute5tupleIJNS5_1CILi128EEES8_NS7_ILi64EEEEEENS_10bfloat16_tEfNS_4arch4Sm80ELb0ELb0ELb0ELb0ELb0ELb0ELb0ELb0ELi2ELi4ELi4ELi4ELb0EEENS1_21CollectiveEpilogueBwdISA_SB_SD_Li256ELb0ELb0ELi2EEENS1_19SingleTileSchedulerILb0ELb0ELb0ELi128EEEEEEEEEvNT_6ParamsE)
        .other          _ZN7cutlass13device_kernelIN5flash19enable_sm80_to_sm89INS1_16FlashAttnBwdSm80INS1_25CollectiveMainloopBwdSm80ILi2ELi2EN4cute5tupleIJNS5_1CILi128EEES8_NS7_ILi64EEEEEENS_10bfloat16_tEfNS_4arch4Sm80ELb0ELb0ELb0ELb0ELb0ELb0ELb0ELb0ELi2ELi4ELi4ELi4ELb0EEENS1_21CollectiveEpilogueBwdISA_SB_SD_Li256ELb0ELb0ELi2EEENS1_19SingleTileSchedulerILb0ELb0ELb0ELi128EEEEEEEEEvNT_6ParamsE,@"STO_CUDA_ENTRY STV_DEFAULT"
_ZN7cutlass13device_kernelIN5flash19enable_sm80_to_sm89INS1_16FlashAttnBwdSm80INS1_25CollectiveMainloopBwdSm80ILi2ELi2EN4cute5tupleIJNS5_1CILi128EEES8_NS7_ILi64EEEEEENS_10bfloat16_tEfNS_4arch4Sm80ELb0ELb0ELb0ELb0ELb0ELb0ELb0ELb0ELi2ELi4ELi4ELi4ELb0EEENS1_21CollectiveEpilogueBwdISA_SB_SD_Li256ELb0ELb0ELi2EEENS1_19SingleTileSchedulerILb0ELb0ELb0ELi128EEEEEEEEEvNT_6ParamsE:
[----:B------:R-:W-:Y:S01]  /*0000*/  LDC R1, c[0x0][0x37c] ;  /* 0x0000df00ff017b82 */ /* 0x000fe20000000800 */
[----:B------:R-:W-:Y:S05]  /*0010*/  EXIT ;  /* 0x000000000000794d */ /* 0x000fea0003800000 */
.L_x_43:
        /* <DEDUP_REMOVED lines=14> */
.L_x_119:


//--------------------- .text._ZN7cutlass13device_kernelIN5flash19enable_sm80_to_sm89INS1_16FlashAttnBwdSm80INS1_25CollectiveMainloopBwdSm80ILi2ELi2EN4cute5tupleIJNS5_1CILi128EEES8_NS7_ILi64EEEEEENS_10bfloat16_tEfNS_4arch4Sm80ELb0ELb0ELb0ELb0ELb1ELb0ELb0ELb0ELi2ELi4ELi4ELi4ELb0EEENS1_21CollectiveEpilogueBwdISA_SB_SD_Li256ELb0ELb0ELi2EEENS1_19SingleTileSchedulerILb0ELb0ELb0ELi128EEEEEEEEEvNT_6ParamsE --------------------------
	.section	.text._ZN7cutlass13device_kernelIN5flash19enable_sm80_to_sm89INS1_16FlashAttnBwdSm80INS1_25CollectiveMainloopBwdSm80ILi2ELi2EN4cute5tupleIJNS5_1CILi128EEES8_NS7_ILi64EEEEEENS_10bfloat16_tEfNS_4arch4Sm80ELb0ELb0ELb0ELb0ELb1ELb0ELb0ELb0ELi2ELi4ELi4ELi4ELb0EEENS1_21CollectiveEpilogueBwdISA_SB_SD_Li256ELb0ELb0ELi2EEENS1_19SingleTileSchedulerILb0ELb0ELb0ELi128EEEEEEEEEvNT_6ParamsE,"ax",@progbits
	.align	128
.text._ZN7cutlass13device_kernelIN5flash19enable_sm80_to_sm89INS1_16FlashAttnBwdSm80INS1_25CollectiveMainloopBwdSm80ILi2ELi2EN4cute5tupleIJNS5_1CILi128EEES8_NS7_ILi64EEEEEENS_10bfloat16_tEfNS_4arch4Sm80ELb0ELb0ELb0ELb0ELb1ELb0ELb0ELb0ELi2ELi4ELi4ELi4ELb0EEENS1_21CollectiveEpilogueBwdISA_SB_SD_Li256ELb0ELb0ELi2EEENS1_19SingleTileSchedulerILb0ELb0ELb0ELi128EEEEEEEEEvNT_6ParamsE:
        .type           _ZN7cutlass13device_kernelIN5flash19enable_sm80_to_sm89INS1_16FlashAttnBwdSm80INS1_25CollectiveMainloopBwdSm80ILi2ELi2EN4cute5tupleIJNS5_1CILi128EEES8_NS7_ILi64EEEEEENS_10bfloat16_tEfNS_4arch4Sm80ELb0ELb0ELb0ELb0ELb1ELb0ELb0ELb0ELi2ELi4ELi4ELi4ELb0EEENS1_21CollectiveEpilogueBwdISA_SB_SD_Li256ELb0ELb0ELi2EEENS1_19SingleTileSchedulerILb0ELb0ELb0ELi128EEEEEEEEEvNT_6ParamsE,@function
        .size           _ZN7cutlass13device_kernelIN5flash19enable_sm80_to_sm89INS1_16FlashAttnBwdSm80INS1_25CollectiveMainloopBwdSm80ILi2ELi2EN4cute5tupleIJNS5_1CILi128EEES8_NS7_ILi64EEEEEENS_10bfloat16_tEfNS_4arch4Sm80ELb0ELb0ELb0ELb0ELb1ELb0ELb0ELb0ELi2ELi4ELi4ELi4ELb0EEENS1_21CollectiveEpilogueBwdISA_SB_SD_Li256ELb0ELb0ELi2EEENS1_19SingleTileSchedulerILb0ELb0ELb0ELi128EEEEEEEEEvNT_6ParamsE,(.L_x_120 - _ZN7cutlass13device_kernelIN5flash19enable_sm80_to_sm89INS1_16FlashAttnBwdSm80INS1_25CollectiveMainloopBwdSm80ILi2ELi2EN4cute5tupleIJNS5_1CILi128EEES8_NS7_ILi64EEEEEENS_10bfloat16_tEfNS_4arch4Sm80ELb0ELb0ELb0ELb0ELb1ELb0ELb0ELb0ELi2ELi4ELi4ELi4ELb0EEENS1_21CollectiveEpilogueBwdISA_SB_SD_Li256ELb0ELb0ELi2EEENS1_19SingleTileSchedulerILb0ELb0ELb0ELi128EEEEEEEEEvNT_6ParamsE)
        .other          _ZN7cutlass13device_kernelIN5flash19enable_sm80_to_sm89INS1_16FlashAttnBwdSm80INS1_25CollectiveMainloopBwdSm80ILi2ELi2EN4cute5tupleIJNS5_1CILi128EEES8_NS7_ILi64EEEEEENS_10bfloat16_tEfNS_4arch4Sm80ELb0ELb0ELb0ELb0ELb1ELb0ELb0ELb0ELi2ELi4ELi4ELi4ELb0EEENS1_21CollectiveEpilogueBwdISA_SB_SD_Li256ELb0ELb0ELi2EEENS1_19SingleTileSchedulerILb0ELb0ELb0ELi128EEEEEEEEEvNT_6ParamsE,@"STO_CUDA_ENTRY STV_DEFAULT"
_ZN7cutlass13device_kernelIN5flash19enable_sm80_to_sm89INS1_16FlashAttnBwdSm80INS1_25CollectiveMainloopBwdSm80ILi2ELi2EN4cute5tupleIJNS5_1CILi128EEES8_NS7_ILi64EEEEEENS_10bfloat16_tEfNS_4arch4Sm80ELb0ELb0ELb0ELb0ELb1ELb0ELb0ELb0ELi2ELi4ELi4ELi4ELb0EEENS1_21CollectiveEpilogueBwdISA_SB_SD_Li256ELb0ELb0ELi2EEENS1_19SingleTileSchedulerILb0ELb0ELb0ELi128EEEEEEEEEvNT_6ParamsE:
[----:B------:R-:W-:Y:S01]  /*0000*/  LDC R1, c[0x0][0x37c] ;  /* 0x0000df00ff017b82 */ /* 0x000fe20000000800 */
[----:B------:R-:W-:Y:S05]  /*0010*/  EXIT ;  /* 0x000000000000794d */ /* 0x000fea0003800000 */
.L_x_44:
        /* <DEDUP_REMOVED lines=14> */
.L_x_120:


//--------------------- .text._ZN7cutlass13device_kernelIN5flash19enable_sm80_to_sm89INS1_16FlashAttnBwdSm80INS1_25CollectiveMainloopBwdSm80ILi2ELi2EN4cute5tupleIJNS5_1CILi128EEES8_NS7_ILi64EEEEEENS_10bfloat16_tEfNS_4arch4Sm80ELb0ELb0ELb0ELb0ELb0ELb0ELb0ELb0ELi2ELi4ELi4ELi4ELb0EEENS1_24CollectiveEpilogueBwdGQAISA_fSD_Li256ELb0ELb0EEENS1_19SingleTileSchedulerILb0ELb0ELb0ELi128EEEEEEEEEvNT_6ParamsE --------------------------
	.section	.text._ZN7cutlass13device_kernelIN5flash19enable_sm80_to_sm89INS1_16FlashAttnBwdSm80INS1_25CollectiveMainloopBwdSm80ILi2ELi2EN4cute5tupleIJNS5_1CILi128EEES8_NS7_ILi64EEEEEENS_10bfloat16_tEfNS_4arch4Sm80ELb0ELb0ELb0ELb0ELb0ELb0ELb0ELb0ELi2ELi4ELi4ELi4ELb0EEENS1_24CollectiveEpilogueBwdGQAISA_fSD_Li256ELb0ELb0EEENS1_19SingleTileSchedulerILb0ELb0ELb0ELi128EEEEEEEEEvNT_6ParamsE,"ax",@progbits
	.align	128
.text._ZN7cutlass13device_kernelIN5flash19enable_sm80_to_sm89INS1_16FlashAttnBwdSm80INS1_25CollectiveMainloopBwdSm80ILi2ELi2EN4cute5tupleIJNS5_1CILi128EEES8_NS7_ILi64EEEEEENS_10bfloat16_tEfNS_4arch4Sm80ELb0ELb0ELb0ELb0ELb0ELb0ELb0ELb0ELi2ELi4ELi4ELi4ELb0EEENS1_24CollectiveEpilogueBwdGQAISA_fSD_Li256ELb0ELb0EEENS1_19SingleTileSchedulerILb0ELb0ELb0ELi128EEEEEEEEEvNT_6ParamsE:
        .type           _ZN7cutlass13device_kernelIN5flash19enable_sm80_to_sm89INS1_16FlashAttnBwdSm80INS1_25CollectiveMainloopBwdSm80ILi2ELi2EN4cute5tupleIJNS5_1CILi128EEES8_NS7_ILi64EEEEEENS_10bfloat16_tEfNS_4arch4Sm80ELb0ELb0ELb0ELb0ELb0ELb0ELb0ELb0ELi2ELi4ELi4ELi4ELb0EEENS1_24CollectiveEpilogueBwdGQAISA_fSD_Li256ELb0ELb0EEENS1_19SingleTileSchedulerILb0ELb0ELb0ELi128EEEEEEEEEvNT_6ParamsE,@function
        .size           _ZN7cutlass13device_kernelIN5flash19enable_sm80_to_sm89INS1_16FlashAttnBwdSm80INS1_25CollectiveMainloopBwdSm80ILi2ELi2EN4cute5tupleIJNS5_1CILi128EEES8_NS7_ILi64EEEEEENS_10bfloat16_tEfNS_4arch4Sm80ELb0ELb0ELb0ELb0ELb0ELb0ELb0ELb0ELi2ELi4ELi4ELi4ELb0EEENS1_24CollectiveEpilogueBwdGQAISA_fSD_Li256ELb0ELb0EEENS1_19SingleTileSchedulerILb0ELb0ELb0ELi128EEEEEEEEEvNT_6ParamsE,(.L_x_121 - _ZN7cutlass13device_kernelIN5flash19enable_sm80_to_sm89INS1_16FlashAttnBwdSm80INS1_25CollectiveMainloopBwdSm80ILi2ELi2EN4cute5tupleIJNS5_1CILi128EEES8_NS7_ILi64EEEEEENS_10bfloat16_tEfNS_4arch4Sm80ELb0ELb0ELb0ELb0ELb0ELb0ELb0ELb0ELi2ELi4ELi4ELi4ELb0EEENS1_24CollectiveEpilogueBwdGQAISA_fSD_Li256ELb0ELb0EEENS1_19SingleTileSchedulerILb0ELb0ELb0ELi128EEEEEEEEEvNT_6ParamsE)
        .other          _ZN7cutlass13device_kernelIN5flash19enable_sm80_to_sm89INS1_16FlashAttnBwdSm80INS1_25CollectiveMainloopBwdSm80ILi2ELi2EN4cute5tupleIJNS5_1CILi128EEES8_NS7_ILi64EEEEEENS_10bfloat16_tEfNS_4arch4Sm80ELb0ELb0ELb0ELb0ELb0ELb0ELb0ELb0ELi2ELi4ELi4ELi4ELb0EEENS1_24CollectiveEpilogueBwdGQAISA_fSD_Li256ELb0ELb0EEENS1_19SingleTileSchedulerILb0ELb0ELb0ELi128EEEEEEEEEvNT_6ParamsE,@"STO_CUDA_ENTRY STV_DEFAULT"
_ZN7cutlass13device_kernelIN5flash19enable_sm80_to_sm89INS1_16FlashAttnBwdSm80INS1_25CollectiveMainloopBwdSm80ILi2ELi2EN4cute5tupleIJNS5_1CILi128EEES8_NS7_ILi64EEEEEENS_10bfloat16_tEfNS_4arch4Sm80ELb0ELb0ELb0ELb0ELb0ELb0ELb0ELb0ELi2ELi4ELi4ELi4ELb0EEENS1_24CollectiveEpilogueBwdGQAISA_fSD_Li256ELb0ELb0EEENS1_19SingleTileSchedulerILb0ELb0ELb0ELi128EEEEEEEEEvNT_6ParamsE:
[----:B------:R-:W-:Y:S01]  /*0000*/  LDC R1, c[0x0][0x37c] ;  /* 0x0000df00ff017b82 */ /* 0x000fe20000000800 */
[----:B------:R-:W-:Y:S05]  /*0010*/  EXIT ;  /* 0x000000000000794d */ /* 0x000fea0003800000 */
.L_x_45:
        /* <DEDUP_REMOVED lines=14> */
.L_x_121:


//--------------------- .text._ZN7cutlass13device_kernelIN5flash19enable_sm80_to_sm89INS1_16FlashAttnBwdSm80INS1_25CollectiveMainloopBwdSm80ILi2ELi2EN4cute5tupleIJNS5_1CILi128EEES8_NS7_ILi64EEEEEENS_10bfloat16_tEfNS_4arch4Sm80ELb0ELb0ELb0ELb0ELb1ELb0ELb0ELb0ELi2ELi4ELi4ELi4ELb0EEENS1_24CollectiveEpilogueBwdGQAISA_fSD_Li256ELb0ELb1EEENS1_19SingleTileSchedulerILb0ELb0ELb0ELi128EEEEEEEEEvNT_6ParamsE --------------------------
	.section	.text._ZN7cutlass13device_kernelIN5flash19enable_sm80_to_sm89INS1_16FlashAttnBwdSm80INS1_25CollectiveMainloopBwdSm80ILi2ELi2EN4cute5tupleIJNS5_1CILi128EEES8_NS7_ILi64EEEEEENS_10bfloat16_tEfNS_4arch4Sm80ELb0ELb0ELb0ELb0ELb1ELb0ELb0ELb0ELi2ELi4ELi4ELi4ELb0EEENS1_24CollectiveEpilogueBwdGQAISA_fSD_Li256ELb0ELb1EEENS1_19SingleTileSchedulerILb0ELb0ELb0ELi128EEEEEEEEEvNT_6ParamsE,"ax",@progbits
	.align	128
.text._ZN7cutlass13device_kernelIN5flash19enable_sm80_to_sm89INS1_16FlashAttnBwdSm80INS1_25CollectiveMainloopBwdSm80ILi2ELi2EN4cute5tupleIJNS5_1CILi128EEES8_NS7_ILi64EEEEEENS_10bfloat16_tEfNS_4arch4Sm80ELb0ELb0ELb0ELb0ELb1ELb0ELb0ELb0ELi2ELi4ELi4ELi4ELb0EEENS1_24CollectiveEpilogueBwdGQAISA_fSD_Li256ELb0ELb1EEENS1_19SingleTileSchedulerILb0ELb0ELb0ELi128EEEEEEEEEvNT_6ParamsE:
        .type           _ZN7cutlass13device_kernelIN5flash19enable_sm80_to_sm89INS1_16FlashAttnBwdSm80INS1_25CollectiveMainloopBwdSm80ILi2ELi2EN4cute5tupleIJNS5_1CILi128EEES8_NS7_ILi64EEEEEENS_10bfloat16_tEfNS_4arch4Sm80ELb0ELb0ELb0ELb0ELb1ELb0ELb0ELb0ELi2ELi4ELi4ELi4ELb0EEENS1_24CollectiveEpilogueBwdGQAISA_fSD_Li256ELb0ELb1EEENS1_19SingleTileSchedulerILb0ELb0ELb0ELi128EEEEEEEEEvNT_6ParamsE,@function
        .size           _ZN7cutlass13device_kernelIN5flash19enable_sm80_to_sm89INS1_16FlashAttnBwdSm80INS1_25CollectiveMainloopBwdSm80ILi2ELi2EN4cute5tupleIJNS5_1CILi128EEES8_NS7_ILi64EEEEEENS_10bfloat16_tEfNS_4arch4Sm80ELb0ELb0ELb0ELb0ELb1ELb0ELb0ELb0ELi2ELi4ELi4ELi4ELb0EEENS1_24CollectiveEpilogueBwdGQAISA_fSD_Li256ELb0ELb1EEENS1_19SingleTileSchedulerILb0ELb0ELb0ELi128EEEEEEEEEvNT_6ParamsE,(.L_x_122 - _ZN7cutlass13device_kernelIN5flash19enable_sm80_to_sm89INS1_16FlashAttnBwdSm80INS1_25CollectiveMainloopBwdSm80ILi2ELi2EN4cute5tupleIJNS5_1CILi128EEES8_NS7_ILi64EEEEEENS_10bfloat16_tEfNS_4arch4Sm80ELb0ELb0ELb0ELb0ELb1ELb0ELb0ELb0ELi2ELi4ELi4ELi4ELb0EEENS1_24CollectiveEpilogueBwdGQAISA_fSD_Li256ELb0ELb1EEENS1_19SingleTileSchedulerILb0ELb0ELb0ELi128EEEEEEEEEvNT_6ParamsE)
        .other          _ZN7cutlass13device_kernelIN5flash19enable_sm80_to_sm89INS1_16FlashAttnBwdSm80INS1_25CollectiveMainloopBwdSm80ILi2ELi2EN4cute5tupleIJNS5_1CILi128EEES8_NS7_ILi64EEEEEENS_10bfloat16_tEfNS_4arch4Sm80ELb0ELb0ELb0ELb0ELb1ELb0ELb0ELb0ELi2ELi4ELi4ELi4ELb0EEENS1_24CollectiveEpilogueBwdGQAISA_fSD_Li256ELb0ELb1EEENS1_19SingleTileSchedulerILb0ELb0ELb0ELi128EEEEEEEEEvNT_6ParamsE,@"STO_CUDA_ENTRY STV_DEFAULT"
_ZN7cutlass13device_kernelIN5flash19enable_sm80_to_sm89INS1_16FlashAttnBwdSm80INS1_25CollectiveMainloopBwdSm80ILi2ELi2EN4cute5tupleIJNS5_1CILi128EEES8_NS7_ILi64EEEEEENS_10bfloat16_tEfNS_4arch4Sm80ELb0ELb0ELb0ELb0ELb1ELb0ELb0ELb0ELi2ELi4ELi4ELi4ELb0EEENS1_24CollectiveEpilogueBwdGQAISA_fSD_Li256ELb0ELb1EEENS1_19SingleTileSchedulerILb0ELb0ELb0ELi128EEEEEEEEEvNT_6ParamsE:
[----:B------:R-:W-:Y:S01]  /*0000*/  LDC R1, c[0x0][0x37c] ;  /* 0x0000df00ff017b82 */ /* 0x000fe20000000800 */
[----:B------:R-:W-:Y:S05]  /*0010*/  EXIT ;  /* 0x000000000000794d */ /* 0x000fea0003800000 */
.L_x_46:
        /* <DEDUP_REMOVED lines=14> */
.L_x_122:


//--------------------- .text._ZN7cutlass13device_kernelIN5flash19enable_sm80_to_sm89INS1_16FlashAttnBwdSm80INS1_25CollectiveMainloopBwdSm80ILi2ELi2EN4cute5tupleIJNS5_1CILi128EEES8_NS7_ILi64EEEEEENS_10bfloat16_tEfNS_4arch4Sm80ELb0ELb0ELb0ELb1ELb0ELb0ELb0ELb0ELi2ELi4ELi4ELi4ELb0EEENS1_21CollectiveEpilogueBwdISA_SB_SD_Li256ELb1ELb0ELi2EEENS1_19SingleTileSchedulerILb1ELb0ELb0ELi128EEEEEEEEEvNT_6ParamsE --------------------------
	.section	.text._ZN7cutlass13device_kernelIN5flash19enable_sm80_to_sm89INS1_16FlashAttnBwdSm80INS1_25CollectiveMainloopBwdSm80ILi2ELi2EN4cute5tupleIJNS5_1CILi128EEES8_NS7_ILi64EEEEEENS_10bfloat16_tEfNS_4arch4Sm80ELb0ELb0ELb0ELb1ELb0ELb0ELb0ELb0ELi2ELi4ELi4ELi4ELb0EEENS1_21CollectiveEpilogueBwdISA_SB_SD_Li256ELb1ELb0ELi2EEENS1_19SingleTileSchedulerILb1ELb0ELb0ELi128EEEEEEEEEvNT_6ParamsE,"ax",@progbits
	.align	128
.text._ZN7cutlass13device_kernelIN5flash19enable_sm80_to_sm89INS1_16FlashAttnBwdSm80INS1_25CollectiveMainloopBwdSm80ILi2ELi2EN4cute5tupleIJNS5_1CILi128EEES8_NS7_ILi64EEEEEENS_10bfloat16_tEfNS_4arch4Sm80ELb0ELb0ELb0ELb1ELb0ELb0ELb0ELb0ELi2ELi4ELi4ELi4ELb0EEENS1_21CollectiveEpilogueBwdISA_SB_SD_Li256ELb1ELb0ELi2EEENS1_19SingleTileSchedulerILb1ELb0ELb0ELi128EEEEEEEEEvNT_6ParamsE:
        .type           _ZN7cutlass13device_kernelIN5flash19enable_sm80_to_sm89INS1_16FlashAttnBwdSm80INS1_25CollectiveMainloopBwdSm80ILi2ELi2EN4cute5tupleIJNS5_1CILi128EEES8_NS7_ILi64EEEEEENS_10bfloat16_tEfNS_4arch4Sm80ELb0ELb0ELb0ELb1ELb0ELb0ELb0ELb0ELi2ELi4ELi4ELi4ELb0EEENS1_21CollectiveEpilogueBwdISA_SB_SD_Li256ELb1ELb0ELi2EEENS1_19SingleTileSchedulerILb1ELb0ELb0ELi128EEEEEEEEEvNT_6ParamsE,@function
        .size           _ZN7cutlass13device_kernelIN5flash19enable_sm80_to_sm89INS1_16FlashAttnBwdSm80INS1_25CollectiveMainloopBwdSm80ILi2ELi2EN4cute5tupleIJNS5_1CILi128EEES8_NS7_ILi64EEEEEENS_10bfloat16_tEfNS_4arch4Sm80ELb0ELb0ELb0ELb1ELb0ELb0ELb0ELb0ELi2ELi4ELi4ELi4ELb0EEENS1_21CollectiveEpilogueBwdISA_SB_SD_Li256ELb1ELb0ELi2EEENS1_19SingleTileSchedulerILb1ELb0ELb0ELi128EEEEEEEEEvNT_6ParamsE,(.L_x_123 - _ZN7cutlass13device_kernelIN5flash19enable_sm80_to_sm89INS1_16FlashAttnBwdSm80INS1_25CollectiveMainloopBwdSm80ILi2ELi2EN4cute5tupleIJNS5_1CILi128EEES8_NS7_ILi64EEEEEENS_10bfloat16_tEfNS_4arch4Sm80ELb0ELb0ELb0ELb1ELb0ELb0ELb0ELb0ELi2ELi4ELi4ELi4ELb0EEENS1_21CollectiveEpilogueBwdISA_SB_SD_Li256ELb1ELb0ELi2EEENS1_19SingleTileSchedulerILb1ELb0ELb0ELi128EEEEEEEEEvNT_6ParamsE)
        .other          _ZN7cutlass13device_kernelIN5flash19enable_sm80_to_sm89INS1_16FlashAttnBwdSm80INS1_25CollectiveMainloopBwdSm80ILi2ELi2EN4cute5tupleIJNS5_1CILi128EEES8_NS7_ILi64EEEEEENS_10bfloat16_tEfNS_4arch4Sm80ELb0ELb0ELb0ELb1ELb0ELb0ELb0ELb0ELi2ELi4ELi4ELi4ELb0EEENS1_21CollectiveEpilogueBwdISA_SB_SD_Li256ELb1ELb0ELi2EEENS1_19SingleTileSchedulerILb1ELb0ELb0ELi128EEEEEEEEEvNT_6ParamsE,@"STO_CUDA_ENTRY STV_DEFAULT"
_ZN7cutlass13device_kernelIN5flash19enable_sm80_to_sm89INS1_16FlashAttnBwdSm80INS1_25CollectiveMainloopBwdSm80ILi2ELi2EN4cute5tupleIJNS5_1CILi128EEES8_NS7_ILi64EEEEEENS_10bfloat16_tEfNS_4arch4Sm80ELb0ELb0ELb0ELb1ELb0ELb0ELb0ELb0ELi2ELi4ELi4ELi4ELb0EEENS1_21CollectiveEpilogueBwdISA_SB_SD_Li256ELb1ELb0ELi2EEENS1_19SingleTileSchedulerILb1ELb0ELb0ELi128EEEEEEEEEvNT_6ParamsE:
[----:B------:R-:W-:Y:S01]  /*0000*/  LDC R1, c[0x0][0x37c] ;  /* 0x0000df00ff017b82 */ /* 0x000fe20000000800 */
[----:B------:R-:W-:Y:S05]  /*0010*/  EXIT ;  /* 0x000000000000794d */ /* 0x000fea0003800000 */
.L_x_47:
        /* <DEDUP_REMOVED lines=14> */
.L_x_123:


//--------------------- .text._ZN7cutlass13device_kernelIN5flash19enable_sm80_to_sm89INS1_16FlashAttnBwdSm80INS1_25CollectiveMainloopBwdSm80ILi2ELi2EN4cute5tupleIJNS5_1CILi128EEES8_NS7_ILi64EEEEEENS_10bfloat16_tEfNS_4arch4Sm80ELb0ELb0ELb0ELb1ELb1ELb0ELb0ELb0ELi2ELi4ELi4ELi4ELb0EEENS1_21CollectiveEpilogueBwdISA_SB_SD_Li256ELb1ELb0ELi2EEENS1_19SingleTileSchedulerILb1ELb0ELb0ELi128EEEEEEEEEvNT_6ParamsE --------------------------
	.section	.text._ZN7cutlass13device_kernelIN5flash19enable_sm80_to_sm89INS1_16FlashAttnBwdSm80INS1_25CollectiveMainloopBwdSm80ILi2ELi2EN4cute5tupleIJNS5_1CILi128EEES8_NS7_ILi64EEEEEENS_10bfloat16_tEfNS_4arch4Sm80ELb0ELb0ELb0ELb1ELb1ELb0ELb0ELb0ELi2ELi4ELi4ELi4ELb0EEENS1_21CollectiveEpilogueBwdISA_SB_SD_Li256ELb1ELb0ELi2EEENS1_19SingleTileSchedulerILb1ELb0ELb0ELi128EEEEEEEEEvNT_6ParamsE,"ax",@progbits
	.align	128
.text._ZN7cutlass13device_kernelIN5flash19enable_sm80_to_sm89INS1_16FlashAttnBwdSm80INS1_25CollectiveMainloopBwdSm80ILi2ELi2EN4cute5tupleIJNS5_1CILi128EEES8_NS7_ILi64EEEEEENS_10bfloat16_tEfNS_4arch4Sm80ELb0ELb0ELb0ELb1ELb1ELb0ELb0ELb0ELi2ELi4ELi4ELi4ELb0EEENS1_21CollectiveEpilogueBwdISA_SB_SD_Li256ELb1ELb0ELi2EEENS1_19SingleTileSchedulerILb1ELb0ELb0ELi128EEEEEEEEEvNT_6ParamsE:
        .type           _ZN7cutlass13device_kernelIN5flash19enable_sm80_to_sm89INS1_16FlashAttnBwdSm80INS1_25CollectiveMainloopBwdSm80ILi2ELi2EN4cute5tupleIJNS5_1CILi128EEES8_NS7_ILi64EEEEEENS_10bfloat16_tEfNS_4arch4Sm80ELb0ELb0ELb0ELb1ELb1ELb0ELb0ELb0ELi2ELi4ELi4ELi4ELb0EEENS1_21CollectiveEpilogueBwdISA_SB_SD_Li256ELb1ELb0ELi2EEENS1_19SingleTileSchedulerILb1ELb0ELb0ELi128EEEEEEEEEvNT_6ParamsE,@function
        .size           _ZN7cutlass13device_kernelIN5flash19enable_sm80_to_sm89INS1_16FlashAttnBwdSm80INS1_25CollectiveMainloopBwdSm80ILi2ELi2EN4cute5tupleIJNS5_1CILi128EEES8_NS7_ILi64EEEEEENS_10bfloat16_tEfNS_4arch4Sm80ELb0ELb0ELb0ELb1ELb1ELb0ELb0ELb0ELi2ELi4ELi4ELi4ELb0EEENS1_21CollectiveEpilogueBwdISA_SB_SD_Li256ELb1ELb0ELi2EEENS1_19SingleTileSchedulerILb1ELb0ELb0ELi128EEEEEEEEEvNT_6ParamsE,(.L_x_124 - _ZN7cutlass13device_kernelIN5flash19enable_sm80_to_sm89INS1_16FlashAttnBwdSm80INS1_25CollectiveMainloopBwdSm80ILi2ELi2EN4cute5tupleIJNS5_1CILi128EEES8_NS7_ILi64EEEEEENS_10bfloat16_tEfNS_4arch4Sm80ELb0ELb0ELb0ELb1ELb1ELb0ELb0ELb0ELi2ELi4ELi4ELi4ELb0EEENS1_21CollectiveEpilogueBwdISA_SB_SD_Li256ELb1ELb0ELi2EEENS1_19SingleTileSchedulerILb1ELb0ELb0ELi128EEEEEEEEEvNT_6ParamsE)
        .other          _ZN7cutlass13device_kernelIN5flash19enable_sm80_to_sm89INS1_16FlashAttnBwdSm80INS1_25CollectiveMainloopBwdSm80ILi2ELi2EN4cute5tupleIJNS5_1CILi128EEES8_NS7_ILi64EEEEEENS_10bfloat16_tEfNS_4arch4Sm80ELb0ELb0ELb0ELb1ELb1ELb0ELb0ELb0ELi2ELi4ELi4ELi4ELb0EEENS1_21CollectiveEpilogueBwdISA_SB_SD_Li256ELb1ELb0ELi2EEENS1_19SingleTileSchedulerILb1ELb0ELb0ELi128EEEEEEEEEvNT_6ParamsE,@"STO_CUDA_ENTRY STV_DEFAULT"
_ZN7cutlass13device_kernelIN5flash19enable_sm80_to_sm89INS1_16FlashAttnBwdSm80INS1_25CollectiveMainloopBwdSm80ILi2ELi2EN4cute5tupleIJNS5_1CILi128EEES8_NS7_ILi64EEEEEENS_10bfloat16_tEfNS_4arch4Sm80ELb0ELb0ELb0ELb1ELb1ELb0ELb0ELb0ELi2ELi4ELi4ELi4ELb0EEENS1_21CollectiveEpilogueBwdISA_SB_SD_Li256ELb1ELb0ELi2EEENS1_19SingleTileSchedulerILb1ELb0ELb0ELi128EEEEEEEEEvNT_6ParamsE:
[----:B------:R-:W-:Y:S01]  /*0000*/  LDC R1, c[0x0][0x37c] ;  /* 0x0000df00ff017b82 */ /* 0x000fe20000000800 */
[----:B------:R-:W-:Y:S05]  /*0010*/  EXIT ;  /* 0x000000000000794d */ /* 0x000fea0003800000 */
.L_x_48:
        /* <DEDUP_REMOVED lines=14> */
.L_x_124:


//--------------------- .text._ZN7cutlass13device_kernelIN5flash19enable_sm80_to_sm89INS1_16FlashAttnBwdSm80INS1_25CollectiveMainloopBwdSm80ILi2ELi2EN4cute5tupleIJNS5_1CILi128EEES8_NS7_ILi64EEEEEENS_10bfloat16_tEfNS_4arch4Sm80ELb0ELb0ELb0ELb1ELb0ELb0ELb0ELb0ELi2ELi4ELi4ELi4ELb0EEENS1_24CollectiveEpilogueBwdGQAISA_fSD_Li256ELb1ELb0EEENS1_19SingleTileSchedulerILb1ELb0ELb0ELi128EEEEEEEEEvNT_6ParamsE --------------------------
	.section	.text._ZN7cutlass13device_kernelIN5flash19enable_sm80_to_sm89INS1_16FlashAttnBwdSm80INS1_25CollectiveMainloopBwdSm80ILi2ELi2EN4cute5tupleIJNS5_1CILi128EEES8_NS7_ILi64EEEEEENS_10bfloat16_tEfNS_4arch4Sm80ELb0ELb0ELb0ELb1ELb0ELb0ELb0ELb0ELi2ELi4ELi4ELi4ELb0EEENS1_24CollectiveEpilogueBwdGQAISA_fSD_Li256ELb1ELb0EEENS1_19SingleTileSchedulerILb1ELb0ELb0ELi128EEEEEEEEEvNT_6ParamsE,"ax",@progbits
	.align	128
.text._ZN7cutlass13device_kernelIN5flash19enable_sm80_to_sm89INS1_16FlashAttnBwdSm80INS1_25CollectiveMainloopBwdSm80ILi2ELi2EN4cute5tupleIJNS5_1CILi128EEES8_NS7_ILi64EEEEEENS_10bfloat16_tEfNS_4arch4Sm80ELb0ELb0ELb0ELb1ELb0ELb0ELb0ELb0ELi2ELi4ELi4ELi4ELb0EEENS1_24CollectiveEpilogueBwdGQAISA_fSD_Li256ELb1ELb0EEENS1_19SingleTileSchedulerILb1ELb0ELb0ELi128EEEEEEEEEvNT_6ParamsE:
        .type           _ZN7cutlass13device_kernelIN5flash19enable_sm80_to_sm89INS1_16FlashAttnBwdSm80INS1_25CollectiveMainloopBwdSm80ILi2ELi2EN4cute5tupleIJNS5_1CILi128EEES8_NS7_ILi64EEEEEENS_10bfloat16_tEfNS_4arch4Sm80ELb0ELb0ELb0ELb1ELb0ELb0ELb0ELb0ELi2ELi4ELi4ELi4ELb0EEENS1_24CollectiveEpilogueBwdGQAISA_fSD_Li256ELb1ELb0EEENS1_19SingleTileSchedulerILb1ELb0ELb0ELi128EEEEEEEEEvNT_6ParamsE,@function
        .size           _ZN7cutlass13device_kernelIN5flash19enable_sm80_to_sm89INS1_16FlashAttnBwdSm80INS1_25CollectiveMainloopBwdSm80ILi2ELi2EN4cute5tupleIJNS5_1CILi128EEES8_NS7_ILi64EEEEEENS_10bfloat16_tEfNS_4arch4Sm80ELb0ELb0ELb0ELb1ELb0ELb0ELb0ELb0ELi2ELi4ELi4ELi4ELb0EEENS1_24CollectiveEpilogueBwdGQAISA_fSD_Li256ELb1ELb0EEENS1_19SingleTileSchedulerILb1ELb0ELb0ELi128EEEEEEEEEvNT_6ParamsE,(.L_x_125 - _ZN7cutlass13device_kernelIN5flash19enable_sm80_to_sm89INS1_16FlashAttnBwdSm80INS1_25CollectiveMainloopBwdSm80ILi2ELi2EN4cute5tupleIJNS5_1CILi128EEES8_NS7_ILi64EEEEEENS_10bfloat16_tEfNS_4arch4Sm80ELb0ELb0ELb0ELb1ELb0ELb0ELb0ELb0ELi2ELi4ELi4ELi4ELb0EEENS1_24CollectiveEpilogueBwdGQAISA_fSD_Li256ELb1ELb0EEENS1_19SingleTileSchedulerILb1ELb0ELb0ELi128EEEEEEEEEvNT_6ParamsE)
        .other          _ZN7cutlass13device_kernelIN5flash19enable_sm80_to_sm89INS1_16FlashAttnBwdSm80INS1_25CollectiveMainloopBwdSm80ILi2ELi2EN4cute5tupleIJNS5_1CILi128EEES8_NS7_ILi64EEEEEENS_10bfloat16_tEfNS_4arch4Sm80ELb0ELb0ELb0ELb1ELb0ELb0ELb0ELb0ELi2ELi4ELi4ELi4ELb0EEENS1_24CollectiveEpilogueBwdGQAISA_fSD_Li256ELb1ELb0EEENS1_19SingleTileSchedulerILb1ELb0ELb0ELi128EEEEEEEEEvNT_6ParamsE,@"STO_CUDA_ENTRY STV_DEFAULT"
_ZN7cutlass13device_kernelIN5flash19enable_sm80_to_sm89INS1_16FlashAttnBwdSm80INS1_25CollectiveMainloopBwdSm80ILi2ELi2EN4cute5tupleIJNS5_1CILi128EEES8_NS7_ILi64EEEEEENS_10bfloat16_tEfNS_4arch4Sm80ELb0ELb0ELb0ELb1ELb0ELb0ELb0ELb0ELi2ELi4ELi4ELi4ELb0EEENS1_24CollectiveEpilogueBwdGQAISA_fSD_Li256ELb1ELb0EEENS1_19SingleTileSchedulerILb1ELb0ELb0ELi128EEEEEEEEEvNT_6ParamsE:
[----:B------:R-:W-:Y:S01]  /*0000*/  LDC R1, c[0x0][0x37c] ;  /* 0x0000df00ff017b82 */ /* 0x000fe20000000800 */
[----:B------:R-:W-:Y:S05]  /*0010*/  EXIT ;  /* 0x000000000000794d */ /* 0x000fea0003800000 */
.L_x_49:
        /* <DEDUP_REMOVED lines=14> */
.L_x_125:


//--------------------- .text._ZN7cutlass13device_kernelIN5flash19enable_sm80_to_sm89INS1_16FlashAttnBwdSm80INS1_25CollectiveMainloopBwdSm80ILi2ELi2EN4cute5tupleIJNS5_1CILi128EEES8_NS7_ILi64EEEEEENS_10bfloat16_tEfNS_4arch4Sm80ELb0ELb0ELb0ELb1ELb1ELb0ELb0ELb0ELi2ELi4ELi4ELi4ELb0EEENS1_24CollectiveEpilogueBwdGQAISA_fSD_Li256ELb1ELb1EEENS1_19SingleTileSchedulerILb1ELb0ELb0ELi128EEEEEEEEEvNT_6ParamsE --------------------------
	.section	.text._ZN7cutlass13device_kernelIN5flash19enable_sm80_to_sm89INS1_16FlashAttnBwdSm80INS1_25CollectiveMainloopBwdSm80ILi2ELi2EN4cute5tupleIJNS5_1CILi128EEES8_NS7_ILi64EEEEEENS_10bfloat16_tEfNS_4arch4Sm80ELb0ELb0ELb0ELb1ELb1ELb0ELb0ELb0ELi2ELi4ELi4ELi4ELb0EEENS1_24CollectiveEpilogueBwdGQAISA_fSD_Li256ELb1ELb1EEENS1_19SingleTileSchedulerILb1ELb0ELb0ELi128EEEEEEEEEvNT_6ParamsE,"ax",@progbits
	.align	128
.text._ZN7cutlass13device_kernelIN5flash19enable_sm80_to_sm89INS1_16FlashAttnBwdSm80INS1_25CollectiveMainloopBwdSm80ILi2ELi2EN4cute5tupleIJNS5_1CILi128EEES8_NS7_ILi64EEEEEENS_10bfloat16_tEfNS_4arch4Sm80ELb0ELb0ELb0ELb1ELb1ELb0ELb0ELb0ELi2ELi4ELi4ELi4ELb0EEENS1_24CollectiveEpilogueBwdGQAISA_fSD_Li256ELb1ELb1EEENS1_19SingleTileSchedulerILb1ELb0ELb0ELi128EEEEEEEEEvNT_6ParamsE:
        .type           _ZN7cutlass13device_kernelIN5flash19enable_sm80_to_sm89INS1_16FlashAttnBwdSm80INS1_25CollectiveMainloopBwdSm80ILi2ELi2EN4cute5tupleIJNS5_1CILi128EEES8_NS7_ILi64EEEEEENS_10bfloat16_tEfNS_4arch4Sm80ELb0ELb0ELb0ELb1ELb1ELb0ELb0ELb0ELi2ELi4ELi4ELi4ELb0EEENS1_24CollectiveEpilogueBwdGQAISA_fSD_Li256ELb1ELb1EEENS1_19SingleTileSchedulerILb1ELb0ELb0ELi128EEEEEEEEEvNT_6ParamsE,@function
        .size           _ZN7cutlass13device_kernelIN5flash19enable_sm80_to_sm89INS1_16FlashAttnBwdSm80INS1_25CollectiveMainloopBwdSm80ILi2ELi2EN4cute5tupleIJNS5_1CILi128EEES8_NS7_ILi64EEEEEENS_10bfloat16_tEfNS_4arch4Sm80ELb0ELb0ELb0ELb1ELb1ELb0ELb0ELb0ELi2ELi4ELi4ELi4ELb0EEENS1_24CollectiveEpilogueBwdGQAISA_fSD_Li256ELb1ELb1EEENS1_19SingleTileSchedulerILb1ELb0ELb0ELi128EEEEEEEEEvNT_6ParamsE,(.L_x_126 - _ZN7cutlass13device_kernelIN5flash19enable_sm80_to_sm89INS1_16FlashAttnBwdSm80INS1_25CollectiveMainloopBwdSm80ILi2ELi2EN4cute5tupleIJNS5_1CILi128EEES8_NS7_ILi64EEEEEENS_10bfloat16_tEfNS_4arch4Sm80ELb0ELb0ELb0ELb1ELb1ELb0ELb0ELb0ELi2ELi4ELi4ELi4ELb0EEENS1_24CollectiveEpilogueBwdGQAISA_fSD_Li256ELb1ELb1EEENS1_19SingleTileSchedulerILb1ELb0ELb0ELi128EEEEEEEEEvNT_6ParamsE)
        .other          _ZN7cutlass13device_kernelIN5flash19enable_sm80_to_sm89INS1_16FlashAttnBwdSm80INS1_25CollectiveMainloopBwdSm80ILi2ELi2EN4cute5tupleIJNS5_1CILi128EEES8_NS7_ILi64EEEEEENS_10bfloat16_tEfNS_4arch4Sm80ELb0ELb0ELb0ELb1ELb1ELb0ELb0ELb0ELi2ELi4ELi4ELi4ELb0EEENS1_24CollectiveEpilogueBwdGQAISA_fSD_Li256ELb1ELb1EEENS1_19SingleTileSchedulerILb1ELb0ELb0ELi128EEEEEEEEEvNT_6ParamsE,@"STO_CUDA_ENTRY STV_DEFAULT"
_ZN7cutlass13device_kernelIN5flash19enable_sm80_to_sm89INS1_16FlashAttnBwdSm80INS1_25CollectiveMainloopBwdSm80ILi2ELi2EN4cute5tupleIJNS5_1CILi128EEES8_NS7_ILi64EEEEEENS_10bfloat16_tEfNS_4arch4Sm80ELb0ELb0ELb0ELb1ELb1ELb0ELb0ELb0ELi2ELi4ELi4ELi4ELb0EEENS1_24CollectiveEpilogueBwdGQAISA_fSD_Li256ELb1ELb1EEENS1_19SingleTileSchedulerILb1ELb0ELb0ELi128EEEEEEEEEvNT_6ParamsE:
[----:B------:R-:W-:Y:S01]  /*0000*/  LDC R1, c[0x0][0x37c] ;  /* 0x0000df00ff017b82 */ /* 0x000fe20000000800 */
[----:B------:R-:W-:Y:S05]  /*0010*/  EXIT ;  /* 0x000000000000794d */ /* 0x000fea0003800000 */
.L_x_50:
        /* <DEDUP_REMOVED lines=14> */
.L_x_126:


//--------------------- .text._ZN7cutlass13device_kernelIN5flash19enable_sm80_to_sm89INS1_16FlashAttnBwdSm80INS1_25CollectiveMainloopBwdSm80ILi2ELi2EN4cute5tupleIJNS5_1CILi128EEES8_NS7_ILi64EEEEEENS_10bfloat16_tEfNS_4arch4Sm80ELb0ELb1ELb0ELb0ELb0ELb0ELb0ELb0ELi2ELi4ELi4ELi4ELb0EEENS1_21CollectiveEpilogueBwdISA_SB_SD_Li256ELb0ELb0ELi2EEENS1_19SingleTileSchedulerILb0ELb0ELb0ELi128EEEEEEEEEvNT_6ParamsE --------------------------
	.section	.text._ZN7cutlass13device_kernelIN5flash19enable_sm80_to_sm89INS1_16FlashAttnBwdSm80INS1_25CollectiveMainloopBwdSm80ILi2ELi2EN4cute5tupleIJNS5_1CILi128EEES8_NS7_ILi64EEEEEENS_10bfloat16_tEfNS_4arch4Sm80ELb0ELb1ELb0ELb0ELb0ELb0ELb0ELb0ELi2ELi4ELi4ELi4ELb0EEENS1_21CollectiveEpilogueBwdISA_SB_SD_Li256ELb0ELb0ELi2EEENS1_19SingleTileSchedulerILb0ELb0ELb0ELi128EEEEEEEEEvNT_6ParamsE,"ax",@progbits
	.align	128
.text._ZN7cutlass13device_kernelIN5flash19enable_sm80_to_sm89INS1_16FlashAttnBwdSm80INS1_25CollectiveMainloopBwdSm80ILi2ELi2EN4cute5tupleIJNS5_1CILi128EEES8_NS7_ILi64EEEEEENS_10bfloat16_tEfNS_4arch4Sm80ELb0ELb1ELb0ELb0ELb0ELb0ELb0ELb0ELi2ELi4ELi4ELi4ELb0EEENS1_21CollectiveEpilogueBwdISA_SB_SD_Li256ELb0ELb0ELi2EEENS1_19SingleTileSchedulerILb0ELb0ELb0ELi128EEEEEEEEEvNT_6ParamsE:
        .type           _ZN7cutlass13device_kernelIN5flash19enable_sm80_to_sm89INS1_16FlashAttnBwdSm80INS1_25CollectiveMainloopBwdSm80ILi2ELi2EN4cute5tupleIJNS5_1CILi128EEES8_NS7_ILi64EEEEEENS_10bfloat16_tEfNS_4arch4Sm80ELb0ELb1ELb0ELb0ELb0ELb0ELb0ELb0ELi2ELi4ELi4ELi4ELb0EEENS1_21CollectiveEpilogueBwdISA_SB_SD_Li256ELb0ELb0ELi2EEENS1_19SingleTileSchedulerILb0ELb0ELb0ELi128EEEEEEEEEvNT_6ParamsE,@function
        .size           _ZN7cutlass13device_kernelIN5flash19enable_sm80_to_sm89INS1_16FlashAttnBwdSm80INS1_25CollectiveMainloopBwdSm80ILi2ELi2EN4cute5tupleIJNS5_1CILi128EEES8_NS7_ILi64EEEEEENS_10bfloat16_tEfNS_4arch4Sm80ELb0ELb1ELb0ELb0ELb0ELb0ELb0ELb0ELi2ELi4ELi4ELi4ELb0EEENS1_21CollectiveEpilogueBwdISA_SB_SD_Li256ELb0ELb0ELi2EEENS1_19SingleTileSchedulerILb0ELb0ELb0ELi128EEEEEEEEEvNT_6ParamsE,(.L_x_127 - _ZN7cutlass13device_kernelIN5flash19enable_sm80_to_sm89INS1_16FlashAttnBwdSm80INS1_25CollectiveMainloopBwdSm80ILi2ELi2EN4cute5tupleIJNS5_1CILi128EEES8_NS7_ILi64EEEEEENS_10bfloat16_tEfNS_4arch4Sm80ELb0ELb1ELb0ELb0ELb0ELb0ELb0ELb0ELi2ELi4ELi4ELi4ELb0EEENS1_21CollectiveEpilogueBwdISA_SB_SD_Li256ELb0ELb0ELi2EEENS1_19SingleTileSchedulerILb0ELb0ELb0ELi128EEEEEEEEEvNT_6ParamsE)
        .other          _ZN7cutlass13device_kernelIN5flash19enable_sm80_to_sm89INS1_16FlashAttnBwdSm80INS1_25CollectiveMainloopBwdSm80ILi2ELi2EN4cute5tupleIJNS5_1CILi128EEES8_NS7_ILi64EEEEEENS_10bfloat16_tEfNS_4arch4Sm80ELb0ELb1ELb0ELb0ELb0ELb0ELb0ELb0ELi2ELi4ELi4ELi4ELb0EEENS1_21CollectiveEpilogueBwdISA_SB_SD_Li256ELb0ELb0ELi2EEENS1_19SingleTileSchedulerILb0ELb0ELb0ELi128EEEEEEEEEvNT_6ParamsE,@"STO_CUDA_ENTRY STV_DEFAULT"
_ZN7cutlass13device_kernelIN5flash19enable_sm80_to_sm89INS1_16FlashAttnBwdSm80INS1_25CollectiveMainloopBwdSm80ILi2ELi2EN4cute5tupleIJNS5_1CILi128EEES8_NS7_ILi64EEEEEENS_10bfloat16_tEfNS_4arch4Sm80ELb0ELb1ELb0ELb0ELb0ELb0ELb0ELb0ELi2ELi4ELi4ELi4ELb0EEENS1_21CollectiveEpilogueBwdISA_SB_SD_Li256ELb0ELb0ELi2EEENS1_19SingleTileSchedulerILb0ELb0ELb0ELi128EEEEEEEEEvNT_6ParamsE:
[----:B------:R-:W-:Y:S01]  /*0000*/  LDC R1, c[0x0][0x37c] ;  /* 0x0000df00ff017b82 */ /* 0x000fe20000000800 */
[----:B------:R-:W-:Y:S05]  /*0010*/  EXIT ;  /* 0x000000000000794d */ /* 0x000fea0003800000 */
.L_x_51:
        /* <DEDUP_REMOVED lines=14> */
.L_x_127:


//--------------------- .text._ZN7cutlass13device_kernelIN5flash19enable_sm80_to_sm89INS1_16FlashAttnBwdSm80INS1_25CollectiveMainloopBwdSm80ILi2ELi2EN4cute5tupleIJNS5_1CILi128EEES8_NS7_ILi64EEEEEENS_10bfloat16_tEfNS_4arch4Sm80ELb0ELb1ELb0ELb0ELb1ELb0ELb0ELb0ELi2ELi4ELi4ELi4ELb0EEENS1_21CollectiveEpilogueBwdISA_SB_SD_Li256ELb0ELb0ELi2EEENS1_19SingleTileSchedulerILb0ELb0ELb0ELi128EEEEEEEEEvNT_6ParamsE --------------------------
	.section	.text._ZN7cutlass13device_kernelIN5flash19enable_sm80_to_sm89INS1_16FlashAttnBwdSm80INS1_25CollectiveMainloopBwdSm80ILi2ELi2EN4cute5tupleIJNS5_1CILi128EEES8_NS7_ILi64EEEEEENS_10bfloat16_tEfNS_4arch4Sm80ELb0ELb1ELb0ELb0ELb1ELb0ELb0ELb0ELi2ELi4ELi4ELi4ELb0EEENS1_21CollectiveEpilogueBwdISA_SB_SD_Li256ELb0ELb0ELi2EEENS1_19SingleTileSchedulerILb0ELb0ELb0ELi128EEEEEEEEEvNT_6ParamsE,"ax",@progbits
	.align	128
.text._ZN7cutlass13device_kernelIN5flash19enable_sm80_to_sm89INS1_16FlashAttnBwdSm80INS1_25CollectiveMainloopBwdSm80ILi2ELi2EN4cute5tupleIJNS5_1CILi128EEES8_NS7_ILi64EEEEEENS_10bfloat16_tEfNS_4arch4Sm80ELb0ELb1ELb0ELb0ELb1ELb0ELb0ELb0ELi2ELi4ELi4ELi4ELb0EEENS1_21CollectiveEpilogueBwdISA_SB_SD_Li256ELb0ELb0ELi2EEENS1_19SingleTileSchedulerILb0ELb0ELb0ELi128EEEEEEEEEvNT_6ParamsE:
        .type           _ZN7cutlass13device_kernelIN5flash19enable_sm80_to_sm89INS1_16FlashAttnBwdSm80INS1_25CollectiveMainloopBwdSm80ILi2ELi2EN4cute5tupleIJNS5_1CILi128EEES8_NS7_ILi64EEEEEENS_10bfloat16_tEfNS_4arch4Sm80ELb0ELb1ELb0ELb0ELb1ELb0ELb0ELb0ELi2ELi4ELi4ELi4ELb0EEENS1_21CollectiveEpilogueBwdISA_SB_SD_Li256ELb0ELb0ELi2EEENS1_19SingleTileSchedulerILb0ELb0ELb0ELi128EEEEEEEEEvNT_6ParamsE,@function
        .size           _ZN7cutlass13device_kernelIN5flash19enable_sm80_to_sm89INS1_16FlashAttnBwdSm80INS1_25CollectiveMainloopBwdSm80ILi2ELi2EN4cute5tupleIJNS5_1CILi128EEES8_NS7_ILi64EEEEEENS_10bfloat16_tEfNS_4arch4Sm80ELb0ELb1ELb0ELb0ELb1ELb0ELb0ELb0ELi2ELi4ELi4ELi4ELb0EEENS1_21CollectiveEpilogueBwdISA_SB_SD_Li256ELb0ELb0ELi2EEENS1_19SingleTileSchedulerILb0ELb0ELb0ELi128EEEEEEEEEvNT_6ParamsE,(.L_x_128 - _ZN7cutlass13device_kernelIN5flash19enable_sm80_to_sm89INS1_16FlashAttnBwdSm80INS1_25CollectiveMainloopBwdSm80ILi2ELi2EN4cute5tupleIJNS5_1CILi128EEES8_NS7_ILi64EEEEEENS_10bfloat16_tEfNS_4arch4Sm80ELb0ELb1ELb0ELb0ELb1ELb0ELb0ELb0ELi2ELi4ELi4ELi4ELb0EEENS1_21CollectiveEpilogueBwdISA_SB_SD_Li256ELb0ELb0ELi2EEENS1_19SingleTileSchedulerILb0ELb0ELb0ELi128EEEEEEEEEvNT_6ParamsE)
        .other          _ZN7cutlass13device_kernelIN5flash19enable_sm80_to_sm89INS1_16FlashAttnBwdSm80INS1_25CollectiveMainloopBwdSm80ILi2ELi2EN4cute5tupleIJNS5_1CILi128EEES8_NS7_ILi64EEEEEENS_10bfloat16_tEfNS_4arch4Sm80ELb0ELb1ELb0ELb0ELb1ELb0ELb0ELb0ELi2ELi4ELi4ELi4ELb0EEENS1_21CollectiveEpilogueBwdISA_SB_SD_Li256ELb0ELb0ELi2EEENS1_19SingleTileSchedulerILb0ELb0ELb0ELi128EEEEEEEEEvNT_6ParamsE,@"STO_CUDA_ENTRY STV_DEFAULT"
_ZN7cutlass13device_kernelIN5flash19enable_sm80_to_sm89INS1_16FlashAttnBwdSm80INS1_25CollectiveMainloopBwdSm80ILi2ELi2EN4cute5tupleIJNS5_1CILi128EEES8_NS7_ILi64EEEEEENS_10bfloat16_tEfNS_4arch4Sm80ELb0ELb1ELb0ELb0ELb1ELb0ELb0ELb0ELi2ELi4ELi4ELi4ELb0EEENS1_21CollectiveEpilogueBwdISA_SB_SD_Li256ELb0ELb0ELi2EEENS1_19SingleTileSchedulerILb0ELb0ELb0ELi128EEEEEEEEEvNT_6ParamsE:
[----:B------:R-:W-:Y:S01]  /*0000*/  LDC R1, c[0x0][0x37c] ;  /* 0x0000df00ff017b82 */ /* 0x000fe20000000800 */
[----:B------:R-:W-:Y:S05]  /*0010*/  EXIT ;  /* 0x000000000000794d */ /* 0x000fea0003800000 */
.L_x_52:
        /* <DEDUP_REMOVED lines=14> */
.L_x_128:


//--------------------- .text._ZN7cutlass13device_kernelIN5flash19enable_sm80_to_sm89INS1_16FlashAttnBwdSm80INS1_25CollectiveMainloopBwdSm80ILi2ELi2EN4cute5tupleIJNS5_1CILi128EEES8_NS7_ILi64EEEEEENS_10bfloat16_tEfNS_4arch4Sm80ELb0ELb1ELb0ELb0ELb0ELb0ELb0ELb0ELi2ELi4ELi4ELi4ELb0EEENS1_24CollectiveEpilogueBwdGQAISA_fSD_Li256ELb0ELb0EEENS1_19SingleTileSchedulerILb0ELb0ELb0ELi128EEEEEEEEEvNT_6ParamsE --------------------------
	.section	.text._ZN7cutlass13device_kernelIN5flash19enable_sm80_to_sm89INS1_16FlashAttnBwdSm80INS1_25CollectiveMainloopBwdSm80ILi2ELi2EN4cute5tupleIJNS5_1CILi128EEES8_NS7_ILi64EEEEEENS_10bfloat16_tEfNS_4arch4Sm80ELb0ELb1ELb0ELb0ELb0ELb0ELb0ELb0ELi2ELi4ELi4ELi4ELb0EEENS1_24CollectiveEpilogueBwdGQAISA_fSD_Li256ELb0ELb0EEENS1_19SingleTileSchedulerILb0ELb0ELb0ELi128EEEEEEEEEvNT_6ParamsE,"ax",@progbits
	.align	128
.text._ZN7cutlass13device_kernelIN5flash19enable_sm80_to_sm89INS1_16FlashAttnBwdSm80INS1_25CollectiveMainloopBwdSm80ILi2ELi2EN4cute5tupleIJNS5_1CILi128EEES8_NS7_ILi64EEEEEENS_10bfloat16_tEfNS_4arch4Sm80ELb0ELb1ELb0ELb0ELb0ELb0ELb0ELb0ELi2ELi4ELi4ELi4ELb0EEENS1_24CollectiveEpilogueBwdGQAISA_fSD_Li256ELb0ELb0EEENS1_19SingleTileSchedulerILb0ELb0ELb0ELi128EEEEEEEEEvNT_6ParamsE:
        .type           _ZN7cutlass13device_kernelIN5flash19enable_sm80_to_sm89INS1_16FlashAttnBwdSm80INS1_25CollectiveMainloopBwdSm80ILi2ELi2EN4cute5tupleIJNS5_1CILi128EEES8_NS7_ILi64EEEEEENS_10bfloat16_tEfNS_4arch4Sm80ELb0ELb1ELb0ELb0ELb0ELb0ELb0ELb0ELi2ELi4ELi4ELi4ELb0EEENS1_24CollectiveEpilogueBwdGQAISA_fSD_Li256ELb0ELb0EEENS1_19SingleTileSchedulerILb0ELb0ELb0ELi128EEEEEEEEEvNT_6ParamsE,@function
        .size           _ZN7cutlass13device_kernelIN5flash19enable_sm80_to_sm89INS1_16FlashAttnBwdSm80INS1_25CollectiveMainloopBwdSm80ILi2ELi2EN4cute5tupleIJNS5_1CILi128EEES8_NS7_ILi64EEEEEENS_10bfloat16_tEfNS_4arch4Sm80ELb0ELb1ELb0ELb0ELb0ELb0ELb0ELb0ELi2ELi4ELi4ELi4ELb0EEENS1_24CollectiveEpilogueBwdGQAISA_fSD_Li256ELb0ELb0EEENS1_19SingleTileSchedulerILb0ELb0ELb0ELi128EEEEEEEEEvNT_6ParamsE,(.L_x_129 - _ZN7cutlass13device_kernelIN5flash19enable_sm80_to_sm89INS1_16FlashAttnBwdSm80INS1_25CollectiveMainloopBwdSm80ILi2ELi2EN4cute5tupleIJNS5_1CILi128EEES8_NS7_ILi64EEEEEENS_10bfloat16_tEfNS_4arch4Sm80ELb0ELb1ELb0ELb0ELb0ELb0ELb0ELb0ELi2ELi4ELi4ELi4ELb0EEENS1_24CollectiveEpilogueBwdGQAISA_fSD_Li256ELb0ELb0EEENS1_19SingleTileSchedulerILb0ELb0ELb0ELi128EEEEEEEEEvNT_6ParamsE)
        .other          _ZN7cutlass13device_kernelIN5flash19enable_sm80_to_sm89INS1_16FlashAttnBwdSm80INS1_25CollectiveMainloopBwdSm80ILi2ELi2EN4cute5tupleIJNS5_1CILi128EEES8_NS7_ILi64EEEEEENS_10bfloat16_tEfNS_4arch4Sm80ELb0ELb1ELb0ELb0ELb0ELb0ELb0ELb0ELi2ELi4ELi4ELi4ELb0EEENS1_24CollectiveEpilogueBwdGQAISA_fSD_Li256ELb0ELb0EEENS1_19SingleTileSchedulerILb0ELb0ELb0ELi128EEEEEEEEEvNT_6ParamsE,@"STO_CUDA_ENTRY STV_DEFAULT"
_ZN7cutlass13device_kernelIN5flash19enable_sm80_to_sm89INS1_16FlashAttnBwdSm80INS1_25CollectiveMainloopBwdSm80ILi2ELi2EN4cute5tupleIJNS5_1CILi128EEES8_NS7_ILi64EEEEEENS_10bfloat16_tEfNS_4arch4Sm80ELb0ELb1ELb0ELb0ELb0ELb0ELb0ELb0ELi2ELi4ELi4ELi4ELb0EEENS1_24CollectiveEpilogueBwdGQAISA_fSD_Li256ELb0ELb0EEENS1_19SingleTileSchedulerILb0ELb0ELb0ELi128EEEEEEEEEvNT_6ParamsE:
[----:B------:R-:W-:Y:S01]  /*0000*/  LDC R1, c[0x0][0x37c] ;  /* 0x0000df00ff017b82 */ /* 0x000fe20000000800 */
[----:B------:R-:W-:Y:S05]  /*0010*/  EXIT ;  /* 0x000000000000794d */ /* 0x000fea0003800000 */
.L_x_53:
        /* <DEDUP_REMOVED lines=14> */
.L_x_129:


//--------------------- .text._ZN7cutlass13device_kernelIN5flash19enable_sm80_to_sm89INS1_16FlashAttnBwdSm80INS1_25CollectiveMainloopBwdSm80ILi2ELi2EN4cute5tupleIJNS5_1CILi128EEES8_NS7_ILi64EEEEEENS_10bfloat16_tEfNS_4arch4Sm80ELb0ELb1ELb0ELb0ELb1ELb0ELb0ELb0ELi2ELi4ELi4ELi4ELb0EEENS1_24CollectiveEpilogueBwdGQAISA_fSD_Li256ELb0ELb1EEENS1_19SingleTileSchedulerILb0ELb0ELb0ELi128EEEEEEEEEvNT_6ParamsE --------------------------
	.section	.text._ZN7cutlass13device_kernelIN5flash19enable_sm80_to_sm89INS1_16FlashAttnBwdSm80INS1_25CollectiveMainloopBwdSm80ILi2ELi2EN4cute5tupleIJNS5_1CILi128EEES8_NS7_ILi64EEEEEENS_10bfloat16_tEfNS_4arch4Sm80ELb0ELb1ELb0ELb0ELb1ELb0ELb0ELb0ELi2ELi4ELi4ELi4ELb0EEENS1_24CollectiveEpilogueBwdGQAISA_fSD_Li256ELb0ELb1EEENS1_19SingleTileSchedulerILb0ELb0ELb0ELi128EEEEEEEEEvNT_6ParamsE,"ax",@progbits
	.align	128
.text._ZN7cutlass13device_kernelIN5flash19enable_sm80_to_sm89INS1_16FlashAttnBwdSm80INS1_25CollectiveMainloopBwdSm80ILi2ELi2EN4cute5tupleIJNS5_1CILi128EEES8_NS7_ILi64EEEEEENS_10bfloat16_tEfNS_4arch4Sm80ELb0ELb1ELb0ELb0ELb1ELb0ELb0ELb0ELi2ELi4ELi4ELi4ELb0EEENS1_24CollectiveEpilogueBwdGQAISA_fSD_Li256ELb0ELb1EEENS1_19SingleTileSchedulerILb0ELb0ELb0ELi128EEEEEEEEEvNT_6ParamsE:
        .type           _ZN7cutlass13device_kernelIN5flash19enable_sm80_to_sm89INS1_16FlashAttnBwdSm80INS1_25CollectiveMainloopBwdSm80ILi2ELi2EN4cute5tupleIJNS5_1CILi128EEES8_NS7_ILi64EEEEEENS_10bfloat16_tEfNS_4arch4Sm80ELb0ELb1ELb0ELb0ELb1ELb0ELb0ELb0ELi2ELi4ELi4ELi4ELb0EEENS1_24CollectiveEpilogueBwdGQAISA_fSD_Li256ELb0ELb1EEENS1_19SingleTileSchedulerILb0ELb0ELb0ELi128EEEEEEEEEvNT_6ParamsE,@function
        .size           _ZN7cutlass13device_kernelIN5flash19enable_sm80_to_sm89INS1_16FlashAttnBwdSm80INS1_25CollectiveMainloopBwdSm80ILi2ELi2EN4cute5tupleIJNS5_1CILi128EEES8_NS7_ILi64EEEEEENS_10bfloat16_tEfNS_4arch4Sm80ELb0ELb1ELb0ELb0ELb1ELb0ELb0ELb0ELi2ELi4ELi4ELi4ELb0EEENS1_24CollectiveEpilogueBwdGQAISA_fSD_Li256ELb0ELb1EEENS1_19SingleTileSchedulerILb0ELb0ELb0ELi128EEEEEEEEEvNT_6ParamsE,(.L_x_130 - _ZN7cutlass13device_kernelIN5flash19enable_sm80_to_sm89INS1_16FlashAttnBwdSm80INS1_25CollectiveMainloopBwdSm80ILi2ELi2EN4cute5tupleIJNS5_1CILi128EEES8_NS7_ILi64EEEEEENS_10bfloat16_tEfNS_4arch4Sm80ELb0ELb1ELb0ELb0ELb1ELb0ELb0ELb0ELi2ELi4ELi4ELi4ELb0EEENS1_24CollectiveEpilogueBwdGQAISA_fSD_Li256ELb0ELb1EEENS1_19SingleTileSchedulerILb0ELb0ELb0ELi128EEEEEEEEEvNT_6ParamsE)
        .other          _ZN7cutlass13device_kernelIN5flash19enable_sm80_to_sm89INS1_16FlashAttnBwdSm80INS1_25CollectiveMainloopBwdSm80ILi2ELi2EN4cute5tupleIJNS5_1CILi128EEES8_NS7_ILi64EEEEEENS_10bfloat16_tEfNS_4arch4Sm80ELb0ELb1ELb0ELb0ELb1ELb0ELb0ELb0ELi2ELi4ELi4ELi4ELb0EEENS1_24CollectiveEpilogueBwdGQAISA_fSD_Li256ELb0ELb1EEENS1_19SingleTileSchedulerILb0ELb0ELb0ELi128EEEEEEEEEvNT_6ParamsE,@"STO_CUDA_ENTRY STV_DEFAULT"
_ZN7cutlass13device_kernelIN5flash19enable_sm80_to_sm89INS1_16FlashAttnBwdSm80INS1_25CollectiveMainloopBwdSm80ILi2ELi2EN4cute5tupleIJNS5_1CILi128EEES8_NS7_ILi64EEEEEENS_10bfloat16_tEfNS_4arch4Sm80ELb0ELb1ELb0ELb0ELb1ELb0ELb0ELb0ELi2ELi4ELi4ELi4ELb0EEENS1_24CollectiveEpilogueBwdGQAISA_fSD_Li256ELb0ELb1EEENS1_19SingleTileSchedulerILb0ELb0ELb0ELi128EEEEEEEEEvNT_6ParamsE:
[----:B------:R-:W-:Y:S01]  /*0000*/  LDC R1, c[0x0][0x37c] ;  /* 0x0000df00ff017b82 */ /* 0x000fe20000000800 */
[----:B------:R-:W-:Y:S05]  /*0010*/  EXIT ;  /* 0x000000000000794d */ /* 0x000fea0003800000 */
.L_x_54:
        /* <DEDUP_REMOVED lines=14> */
.L_x_130:


//--------------------- .text._ZN7cutlass13device_kernelIN5flash19enable_sm80_to_sm89INS1_16FlashAttnBwdSm80INS1_25CollectiveMainloopBwdSm80ILi2ELi2EN4cute5tupleIJNS5_1CILi128EEES8_NS7_ILi64EEEEEENS_10bfloat16_tEfNS_4arch4Sm80ELb0ELb1ELb0ELb1ELb0ELb0ELb0ELb0ELi2ELi4ELi4ELi4ELb0EEENS1_21CollectiveEpilogueBwdISA_SB_SD_Li256ELb1ELb0ELi2EEENS1_19SingleTileSchedulerILb1ELb0ELb0ELi128EEEEEEEEEvNT_6ParamsE --------------------------
	.section	.text._ZN7cutlass13device_kernelIN5flash19enable_sm80_to_sm89INS1_16FlashAttnBwdSm80INS1_25CollectiveMainloopBwdSm80ILi2ELi2EN4cute5tupleIJNS5_1CILi128EEES8_NS7_ILi64EEEEEENS_10bfloat16_tEfNS_4arch4Sm80ELb0ELb1ELb0ELb1ELb0ELb0ELb0ELb0ELi2ELi4ELi4ELi4ELb0EEENS1_21CollectiveEpilogueBwdISA_SB_SD_Li256ELb1ELb0ELi2EEENS1_19SingleTileSchedulerILb1ELb0ELb0ELi128EEEEEEEEEvNT_6ParamsE,"ax",@progbits
	.align	128
.text._ZN7cutlass13device_kernelIN5flash19enable_sm80_to_sm89INS1_16FlashAttnBwdSm80INS1_25CollectiveMainloopBwdSm80ILi2ELi2EN4cute5tupleIJNS5_1CILi128EEES8_NS7_ILi64EEEEEENS_10bfloat16_tEfNS_4arch4Sm80ELb0ELb1ELb0ELb1ELb0ELb0ELb0ELb0ELi2ELi4ELi4ELi4ELb0EEENS1_21CollectiveEpilogueBwdISA_SB_SD_Li256ELb1ELb0ELi2EEENS1_19SingleTileSchedulerILb1ELb0ELb0ELi128EEEEEEEEEvNT_6ParamsE:
        .type           _ZN7cutlass13device_kernelIN5flash19enable_sm80_to_sm89INS1_16FlashAttnBwdSm80INS1_25CollectiveMainloopBwdSm80ILi2ELi2EN4cute5tupleIJNS5_1CILi128EEES8_NS7_ILi64EEEEEENS_10bfloat16_tEfNS_4arch4Sm80ELb0ELb1ELb0ELb1ELb0ELb0ELb0ELb0ELi2ELi4ELi4ELi4ELb0EEENS1_21CollectiveEpilogueBwdISA_SB_SD_Li256ELb1ELb0ELi2EEENS1_19SingleTileSchedulerILb1ELb0ELb0ELi128EEEEEEEEEvNT_6ParamsE,@function
        .size           _ZN7cutlass13device_kernelIN5flash19enable_sm80_to_sm89INS1_16FlashAttnBwdSm80INS1_25CollectiveMainloopBwdSm80ILi2ELi2EN4cute5tupleIJNS5_1CILi128EEES8_NS7_ILi64EEEEEENS_10bfloat16_tEfNS_4arch4Sm80ELb0ELb1ELb0ELb1ELb0ELb0ELb0ELb0ELi2ELi4ELi4ELi4ELb0EEENS1_21CollectiveEpilogueBwdISA_SB_SD_Li256ELb1ELb0ELi2EEENS1_19SingleTileSchedulerILb1ELb0ELb0ELi128EEEEEEEEEvNT_6ParamsE,(.L_x_131 - _ZN7cutlass13device_kernelIN5flash19enable_sm80_to_sm89INS1_16FlashAttnBwdSm80INS1_25CollectiveMainloopBwdSm80ILi2ELi2EN4cute5tupleIJNS5_1CILi128EEES8_NS7_ILi64EEEEEENS_10bfloat16_tEfNS_4arch4Sm80ELb0ELb1ELb0ELb1ELb0ELb0ELb0ELb0ELi2ELi4ELi4ELi4ELb0EEENS1_21CollectiveEpilogueBwdISA_SB_SD_Li256ELb1ELb0ELi2EEENS1_19SingleTileSchedulerILb1ELb0ELb0ELi128EEEEEEEEEvNT_6ParamsE)
        .other          _ZN7cutlass13device_kernelIN5flash19enable_sm80_to_sm89INS1_16FlashAttnBwdSm80INS1_25CollectiveMainloopBwdSm80ILi2ELi2EN4cute5tupleIJNS5_1CILi128EEES8_NS7_ILi64EEEEEENS_10bfloat16_tEfNS_4arch4Sm80ELb0ELb1ELb0ELb1ELb0ELb0ELb0ELb0ELi2ELi4ELi4ELi4ELb0EEENS1_21CollectiveEpilogueBwdISA_SB_SD_Li256ELb1ELb0ELi2EEENS1_19SingleTileSchedulerILb1ELb0ELb0ELi128EEEEEEEEEvNT_6ParamsE,@"STO_CUDA_ENTRY STV_DEFAULT"
_ZN7cutlass13device_kernelIN5flash19enable_sm80_to_sm89INS1_16FlashAttnBwdSm80INS1_25CollectiveMainloopBwdSm80ILi2ELi2EN4cute5tupleIJNS5_1CILi128EEES8_NS7_ILi64EEEEEENS_10bfloat16_tEfNS_4arch4Sm80ELb0ELb1ELb0ELb1ELb0ELb0ELb0ELb0ELi2ELi4ELi4ELi4ELb0EEENS1_21CollectiveEpilogueBwdISA_SB_SD_Li256ELb1ELb0ELi2EEENS1_19SingleTileSchedulerILb1ELb0ELb0ELi128EEEEEEEEEvNT_6ParamsE:
[----:B------:R-:W-:Y:S01]  /*0000*/  LDC R1, c[0x0][0x37c] ;  /* 0x0000df00ff017b82 */ /* 0x000fe20000000800 */
[----:B------:R-:W-:Y:S05]  /*0010*/  EXIT ;  /* 0x000000000000794d */ /* 0x000fea0003800000 */
.L_x_55:
        /* <DEDUP_REMOVED lines=14> */
.L_x_131:


//--------------------- .text._ZN7cutlass13device_kernelIN5flash19enable_sm80_to_sm89INS1_16FlashAttnBwdSm80INS1_25CollectiveMainloopBwdSm80ILi2ELi2EN4cute5tupleIJNS5_1CILi128EEES8_NS7_ILi64EEEEEENS_10bfloat16_tEfNS_4arch4Sm80ELb0ELb1ELb0ELb1ELb1ELb0ELb0ELb0ELi2ELi4ELi4ELi4ELb0EEENS1_21CollectiveEpilogueBwdISA_SB_SD_Li256ELb1ELb0ELi2EEENS1_19SingleTileSchedulerILb1ELb0ELb0ELi128EEEEEEEEEvNT_6ParamsE --------------------------
	.section	.text._ZN7cutlass13device_kernelIN5flash19enable_sm80_to_sm89INS1_16FlashAttnBwdSm80INS1_25CollectiveMainloopBwdSm80ILi2ELi2EN4cute5tupleIJNS5_1CILi128EEES8_NS7_ILi64EEEEEENS_10bfloat16_tEfNS_4arch4Sm80ELb0ELb1ELb0ELb1ELb1ELb0ELb0ELb0ELi2ELi4ELi4ELi4ELb0EEENS1_21CollectiveEpilogueBwdISA_SB_SD_Li256ELb1ELb0ELi2EEENS1_19SingleTileSchedulerILb1ELb0ELb0ELi128EEEEEEEEEvNT_6ParamsE,"ax",@progbits
	.align	128
.text._ZN7cutlass13device_kernelIN5flash19enable_sm80_to_sm89INS1_16FlashAttnBwdSm80INS1_25CollectiveMainloopBwdSm80ILi2ELi2EN4cute5tupleIJNS5_1CILi128EEES8_NS7_ILi64EEEEEENS_10bfloat16_tEfNS_4arch4Sm80ELb0ELb1ELb0ELb1ELb1ELb0ELb0ELb0ELi2ELi4ELi4ELi4ELb0EEENS1_21CollectiveEpilogueBwdISA_SB_SD_Li256ELb1ELb0ELi2EEENS1_19SingleTileSchedulerILb1ELb0ELb0ELi128EEEEEEEEEvNT_6ParamsE:
        .type           _ZN7cutlass13device_kernelIN5flash19enable_sm80_to_sm89INS1_16FlashAttnBwdSm80INS1_25CollectiveMainloopBwdSm80ILi2ELi2EN4cute5tupleIJNS5_1CILi128EEES8_NS7_ILi64EEEEEENS_10bfloat16_tEfNS_4arch4Sm80ELb0ELb1ELb0ELb1ELb1ELb0ELb0ELb0ELi2ELi4ELi4ELi4ELb0EEENS1_21CollectiveEpilogueBwdISA_SB_SD_Li256ELb1ELb0ELi2EEENS1_19SingleTileSchedulerILb1ELb0ELb0ELi128EEEEEEEEEvNT_6ParamsE,@function
        .size           _ZN7cutlass13device_kernelIN5flash19enable_sm80_to_sm89INS1_16FlashAttnBwdSm80INS1_25CollectiveMainloopBwdSm80ILi2ELi2EN4cute5tupleIJNS5_1CILi128EEES8_NS7_ILi64EEEEEENS_10bfloat16_tEfNS_4arch4Sm80ELb0ELb1ELb0ELb1ELb1ELb0ELb0ELb0ELi2ELi4ELi4ELi4ELb0EEENS1_21CollectiveEpilogueBwdISA_SB_SD_Li256ELb1ELb0ELi2EEENS1_19SingleTileSchedulerILb1ELb0ELb0ELi128EEEEEEEEEvNT_6ParamsE,(.L_x_132 - _ZN7cutlass13device_kernelIN5flash19enable_sm80_to_sm89INS1_16FlashAttnBwdSm80INS1_25CollectiveMainloopBwdSm80ILi2ELi2EN4cute5tupleIJNS5_1CILi128EEES8_NS7_ILi64EEEEEENS_10bfloat16_tEfNS_4arch4Sm80ELb0ELb1ELb0ELb1ELb1ELb0ELb0ELb0ELi2ELi4ELi4ELi4ELb0EEENS1_21CollectiveEpilogueBwdISA_SB_SD_Li256ELb1ELb0ELi2EEENS1_19SingleTileSchedulerILb1ELb0ELb0ELi128EEEEEEEEEvNT_6ParamsE)
        .other          _ZN7cutlass13device_kernelIN5flash19enable_sm80_to_sm89INS1_16FlashAttnBwdSm80INS1_25CollectiveMainloopBwdSm80ILi2ELi2EN4cute5tupleIJNS5_1CILi128EEES8_NS7_ILi64EEEEEENS_10bfloat16_tEfNS_4arch4Sm80ELb0ELb1ELb0ELb1ELb1ELb0ELb0ELb0ELi2ELi4ELi4ELi4ELb0EEENS1_21CollectiveEpilogueBwdISA_SB_SD_Li256ELb1ELb0ELi2EEENS1_19SingleTileSchedulerILb1ELb0ELb0ELi128EEEEEEEEEvNT_6ParamsE,@"STO_CUDA_ENTRY STV_DEFAULT"
_ZN7cutlass13device_kernelIN5flash19enable_sm80_to_sm89INS1_16FlashAttnBwdSm80INS1_25CollectiveMainloopBwdSm80ILi2ELi2EN4cute5tupleIJNS5_1CILi128EEES8_NS7_ILi64EEEEEENS_10bfloat16_tEfNS_4arch4Sm80ELb0ELb1ELb0ELb1ELb1ELb0ELb0ELb0ELi2ELi4ELi4ELi4ELb0EEENS1_21CollectiveEpilogueBwdISA_SB_SD_Li256ELb1ELb0ELi2EEENS1_19SingleTileSchedulerILb1ELb0ELb0ELi128EEEEEEEEEvNT_6ParamsE:
[----:B------:R-:W-:Y:S01]  /*0000*/  LDC R1, c[0x0][0x37c] ;  /* 0x0000df00ff017b82 */ /* 0x000fe20000000800 */
[----:B------:R-:W-:Y:S05]  /*0010*/  EXIT ;  /* 0x000000000000794d */ /* 0x000fea0003800000 */
.L_x_56:
        /* <DEDUP_REMOVED lines=14> */
.L_x_132:


//--------------------- .text._ZN7cutlass13device_kernelIN5flash19enable_sm80_to_sm89INS1_16FlashAttnBwdSm80INS1_25CollectiveMainloopBwdSm80ILi2ELi2EN4cute5tupleIJNS5_1CILi128EEES8_NS7_ILi64EEEEEENS_10bfloat16_tEfNS_4arch4Sm80ELb0ELb1ELb0ELb1ELb0ELb0ELb0ELb0ELi2ELi4ELi4ELi4ELb0EEENS1_24CollectiveEpilogueBwdGQAISA_fSD_Li256ELb1ELb0EEENS1_19SingleTileSchedulerILb1ELb0ELb0ELi128EEEEEEEEEvNT_6ParamsE --------------------------
	.section	.text._ZN7cutlass13device_kernelIN5flash19enable_sm80_to_sm89INS1_16FlashAttnBwdSm80INS1_25CollectiveMainloopBwdSm80ILi2ELi2EN4cute5tupleIJNS5_1CILi128EEES8_NS7_ILi64EEEEEENS_10bfloat16_tEfNS_4arch4Sm80ELb0ELb1ELb0ELb1ELb0ELb0ELb0ELb0ELi2ELi4ELi4ELi4ELb0EEENS1_24CollectiveEpilogueBwdGQAISA_fSD_Li256ELb1ELb0EEENS1_19SingleTileSchedulerILb1ELb0ELb0ELi128EEEEEEEEEvNT_6ParamsE,"ax",@progbits
	.align	128
.text._ZN7cutlass13device_kernelIN5flash19enable_sm80_to_sm89INS1_16FlashAttnBwdSm80INS1_25CollectiveMainloopBwdSm80ILi2ELi2EN4cute5tupleIJNS5_1CILi128EEES8_NS7_ILi64EEEEEENS_10bfloat16_tEfNS_4arch4Sm80ELb0ELb1ELb0ELb1ELb0ELb0ELb0ELb0ELi2ELi4ELi4ELi4ELb0EEENS1_24CollectiveEpilogueBwdGQAISA_fSD_Li256ELb1ELb0EEENS1_19SingleTileSchedulerILb1ELb0ELb0ELi128EEEEEEEEEvNT_6ParamsE:
        .type           _ZN7cutlass13device_kernelIN5flash19enable_sm80_to_sm89INS1_16FlashAttnBwdSm80INS1_25CollectiveMainloopBwdSm80ILi2ELi2EN4cute5tupleIJNS5_1CILi128EEES8_NS7_ILi64EEEEEENS_10bfloat16_tEfNS_4arch4Sm80ELb0ELb1ELb0ELb1ELb0ELb0ELb0ELb0ELi2ELi4ELi4ELi4ELb0EEENS1_24CollectiveEpilogueBwdGQAISA_fSD_Li256ELb1ELb0EEENS1_19SingleTileSchedulerILb1ELb0ELb0ELi128EEEEEEEEEvNT_6ParamsE,@function
        .size           _ZN7cutlass13device_kernelIN5flash19enable_sm80_to_sm89INS1_16FlashAttnBwdSm80INS1_25CollectiveMainloopBwdSm80ILi2ELi2EN4cute5tupleIJNS5_1CILi128EEES8_NS7_ILi64EEEEEENS_10bfloat16_tEfNS_4arch4Sm80ELb0ELb1ELb0ELb1ELb0ELb0ELb0ELb0ELi2ELi4ELi4ELi4ELb0EEENS1_24CollectiveEpilogueBwdGQAISA_fSD_Li256ELb1ELb0EEENS1_19SingleTileSchedulerILb1ELb0ELb0ELi128EEEEEEEEEvNT_6ParamsE,(.L_x_133 - _ZN7cutlass13device_kernelIN5flash19enable_sm80_to_sm89INS1_16FlashAttnBwdSm80INS1_25CollectiveMainloopBwdSm80ILi2ELi2EN4cute5tupleIJNS5_1CILi128EEES8_NS7_ILi64EEEEEENS_10bfloat16_tEfNS_4arch4Sm80ELb0ELb1ELb0ELb1ELb0ELb0ELb0ELb0ELi2ELi4ELi4ELi4ELb0EEENS1_24CollectiveEpilogueBwdGQAISA_fSD_Li256ELb1ELb0EEENS1_19SingleTileSchedulerILb1ELb0ELb0ELi128EEEEEEEEEvNT_6ParamsE)
        .other          _ZN7cutlass13device_kernelIN5flash19enable_sm80_to_sm89INS1_16FlashAttnBwdSm80INS1_25CollectiveMainloopBwdSm80ILi2ELi2EN4cute5tupleIJNS5_1CILi128EEES8_NS7_ILi64EEEEEENS_10bfloat16_tEfNS_4arch4Sm80ELb0ELb1ELb0ELb1ELb0ELb0ELb0ELb0ELi2ELi4ELi4ELi4ELb0EEENS1_24CollectiveEpilogueBwdGQAISA_fSD_Li256ELb1ELb0EEENS1_19SingleTileSchedulerILb1ELb0ELb0ELi128EEEEEEEEEvNT_6ParamsE,@"STO_CUDA_ENTRY STV_DEFAULT"
_ZN7cutlass13device_kernelIN5flash19enable_sm80_to_sm89INS1_16FlashAttnBwdSm80INS1_25CollectiveMainloopBwdSm80ILi2ELi2EN4cute5tupleIJNS5_1CILi128EEES8_NS7_ILi64EEEEEENS_10bfloat16_tEfNS_4arch4Sm80ELb0ELb1ELb0ELb1ELb0ELb0ELb0ELb0ELi2ELi4ELi4ELi4ELb0EEENS1_24CollectiveEpilogueBwdGQAISA_fSD_Li256ELb1ELb0EEENS1_19SingleTileSchedulerILb1ELb0ELb0ELi128EEEEEEEEEvNT_6ParamsE:
[----:B------:R-:W-:Y:S01]  /*0000*/  LDC R1, c[0x0][0x37c] ;  /* 0x0000df00ff017b82 */ /* 0x000fe20000000800 */
[----:B------:R-:W-:Y:S05]  /*0010*/  EXIT ;  /* 0x000000000000794d */ /* 0x000fea0003800000 */
.L_x_57:
        /* <DEDUP_REMOVED lines=14> */
.L_x_133:


//--------------------- .text._ZN7cutlass13device_kernelIN5flash19enable_sm80_to_sm89INS1_16FlashAttnBwdSm80INS1_25CollectiveMainloopBwdSm80ILi2ELi2EN4cute5tupleIJNS5_1CILi128EEES8_NS7_ILi64EEEEEENS_10bfloat16_tEfNS_4arch4Sm80ELb0ELb1ELb0ELb1ELb1ELb0ELb0ELb0ELi2ELi4ELi4ELi4ELb0EEENS1_24CollectiveEpilogueBwdGQAISA_fSD_Li256ELb1ELb1EEENS1_19SingleTileSchedulerILb1ELb0ELb0ELi128EEEEEEEEEvNT_6ParamsE --------------------------
	.section	.text._ZN7cutlass13device_kernelIN5flash19enable_sm80_to_sm89INS1_16FlashAttnBwdSm80INS1_25CollectiveMainloopBwdSm80ILi2ELi2EN4cute5tupleIJNS5_1CILi128EEES8_NS7_ILi64EEEEEENS_10bfloat16_tEfNS_4arch4Sm80ELb0ELb1ELb0ELb1ELb1ELb0ELb0ELb0ELi2ELi4ELi4ELi4ELb0EEENS1_24CollectiveEpilogueBwdGQAISA_fSD_Li256ELb1ELb1EEENS1_19SingleTileSchedulerILb1ELb0ELb0ELi128EEEEEEEEEvNT_6ParamsE,"ax",@progbits
	.align	128
.text._ZN7cutlass13device_kernelIN5flash19enable_sm80_to_sm89INS1_16FlashAttnBwdSm80INS1_25CollectiveMainloopBwdSm80ILi2ELi2EN4cute5tupleIJNS5_1CILi128EEES8_NS7_ILi64EEEEEENS_10bfloat16_tEfNS_4arch4Sm80ELb0ELb1ELb0ELb1ELb1ELb0ELb0ELb0ELi2ELi4ELi4ELi4ELb0EEENS1_24CollectiveEpilogueBwdGQAISA_fSD_Li256ELb1ELb1EEENS1_19SingleTileSchedulerILb1ELb0ELb0ELi128EEEEEEEEEvNT_6ParamsE:
        .type           _ZN7cutlass13device_kernelIN5flash19enable_sm80_to_sm89INS1_16FlashAttnBwdSm80INS1_25CollectiveMainloopBwdSm80ILi2ELi2EN4cute5tupleIJNS5_1CILi128EEES8_NS7_ILi64EEEEEENS_10bfloat16_tEfNS_4arch4Sm80ELb0ELb1ELb0ELb1ELb1ELb0ELb0ELb0ELi2ELi4ELi4ELi4ELb0EEENS1_24CollectiveEpilogueBwdGQAISA_fSD_Li256ELb1ELb1EEENS1_19SingleTileSchedulerILb1ELb0ELb0ELi128EEEEEEEEEvNT_6ParamsE,@function
        .size           _ZN7cutlass13device_kernelIN5flash19enable_sm80_to_sm89INS1_16FlashAttnBwdSm80INS1_25CollectiveMainloopBwdSm80ILi2ELi2EN4cute5tupleIJNS5_1CILi128EEES8_NS7_ILi64EEEEEENS_10bfloat16_tEfNS_4arch4Sm80ELb0ELb1ELb0ELb1ELb1ELb0ELb0ELb0ELi2ELi4ELi4ELi4ELb0EEENS1_24CollectiveEpilogueBwdGQAISA_fSD_Li256ELb1ELb1EEENS1_19SingleTileSchedulerILb1ELb0ELb0ELi128EEEEEEEEEvNT_6ParamsE,(.L_x_134 - _ZN7cutlass13device_kernelIN5flash19enable_sm80_to_sm89INS1_16FlashAttnBwdSm80INS1_25CollectiveMainloopBwdSm80ILi2ELi2EN4cute5tupleIJNS5_1CILi128EEES8_NS7_ILi64EEEEEENS_10bfloat16_tEfNS_4arch4Sm80ELb0ELb1ELb0ELb1ELb1ELb0ELb0ELb0ELi2ELi4ELi4ELi4ELb0EEENS1_24CollectiveEpilogueBwdGQAISA_fSD_Li256ELb1ELb1EEENS1_19SingleTileSchedulerILb1ELb0ELb0ELi128EEEEEEEEEvNT_6ParamsE)
        .other          _ZN7cutlass13device_kernelIN5flash19enable_sm80_to_sm89INS1_16FlashAttnBwdSm80INS1_25CollectiveMainloopBwdSm80ILi2ELi2EN4cute5tupleIJNS5_1CILi128EEES8_NS7_ILi64EEEEEENS_10bfloat16_tEfNS_4arch4Sm80ELb0ELb1ELb0ELb1ELb1ELb0ELb0ELb0ELi2ELi4ELi4ELi4ELb0EEENS1_24CollectiveEpilogueBwdGQAISA_fSD_Li256ELb1ELb1EEENS1_19SingleTileSchedulerILb1ELb0ELb0ELi128EEEEEEEEEvNT_6ParamsE,@"STO_CUDA_ENTRY STV_DEFAULT"
_ZN7cutlass13device_kernelIN5flash19enable_sm80_to_sm89INS1_16FlashAttnBwdSm80INS1_25CollectiveMainloopBwdSm80ILi2ELi2EN4cute5tupleIJNS5_1CILi128EEES8_NS7_ILi64EEEEEENS_10bfloat16_tEfNS_4arch4Sm80ELb0ELb1ELb0ELb1ELb1ELb0ELb0ELb0ELi2ELi4ELi4ELi4ELb0EEENS1_24CollectiveEpilogueBwdGQAISA_fSD_Li256ELb1ELb1EEENS1_19SingleTileSchedulerILb1ELb0ELb0ELi128EEEEEEEEEvNT_6ParamsE:
[----:B------:R-:W-:Y:S01]  /*0000*/  LDC R1, c[0x0][0x37c] ;  /* 0x0000df00ff017b82 */ /* 0x000fe20000000800 */
[----:B------:R-:W-:Y:S05]  /*0010*/  EXIT ;  /* 0x000000000000794d */ /* 0x000fea0003800000 */
.L_x_58:
        /* <DEDUP_REMOVED lines=14> */
.L_x_134:


//--------------------- .text._ZN7cutlass13device_kernelIN5flash19enable_sm80_to_sm89INS1_16FlashAttnBwdSm80INS1_25CollectiveMainloopBwdSm80ILi2ELi2EN4cute5tupleIJNS5_1CILi128EEES8_NS7_ILi64EEEEEENS_10bfloat16_tEfNS_4arch4Sm80ELb1ELb0ELb0ELb0ELb0ELb0ELb0ELb0ELi2ELi4ELi4ELi4ELb0EEENS1_21CollectiveEpilogueBwdISA_SB_SD_Li256ELb0ELb0ELi2EEENS1_25SingleTileBwdLPTSchedulerILb0ELi128ELb0EEEEEEEEEvNT_6ParamsE --------------------------
	.section	.text._ZN7cutlass13device_kernelIN5flash19enable_sm80_to_sm89INS1_16FlashAttnBwdSm80INS1_25CollectiveMainloopBwdSm80ILi2ELi2EN4cute5tupleIJNS5_1CILi128EEES8_NS7_ILi64EEEEEENS_10bfloat16_tEfNS_4arch4Sm80ELb1ELb0ELb0ELb0ELb0ELb0ELb0ELb0ELi2ELi4ELi4ELi4ELb0EEENS1_21CollectiveEpilogueBwdISA_SB_SD_Li256ELb0ELb0ELi2EEENS1_25SingleTileBwdLPTSchedulerILb0ELi128ELb0EEEEEEEEEvNT_6ParamsE,"ax",@progbits
	.align	128
.text._ZN7cutlass13device_kernelIN5flash19enable_sm80_to_sm89INS1_16FlashAttnBwdSm80INS1_25CollectiveMainloopBwdSm80ILi2ELi2EN4cute5tupleIJNS5_1CILi128EEES8_NS7_ILi64EEEEEENS_10bfloat16_tEfNS_4arch4Sm80ELb1ELb0ELb0ELb0ELb0ELb0ELb0ELb0ELi2ELi4ELi4ELi4ELb0EEENS1_21CollectiveEpilogueBwdISA_SB_SD_Li256ELb0ELb0ELi2EEENS1_25SingleTileBwdLPTSchedulerILb0ELi128ELb0EEEEEEEEEvNT_6ParamsE:
        .type           _ZN7cutlass13device_kernelIN5flash19enable_sm80_to_sm89INS1_16FlashAttnBwdSm80INS1_25CollectiveMainloopBwdSm80ILi2ELi2EN4cute5tupleIJNS5_1CILi128EEES8_NS7_ILi64EEEEEENS_10bfloat16_tEfNS_4arch4Sm80ELb1ELb0ELb0ELb0ELb0ELb0ELb0ELb0ELi2ELi4ELi4ELi4ELb0EEENS1_21CollectiveEpilogueBwdISA_SB_SD_Li256ELb0ELb0ELi2EEENS1_25SingleTileBwdLPTSchedulerILb0ELi128ELb0EEEEEEEEEvNT_6ParamsE,@function
        .size           _ZN7cutlass13device_kernelIN5flash19enable_sm80_to_sm89INS1_16FlashAttnBwdSm80INS1_25CollectiveMainloopBwdSm80ILi2ELi2EN4cute5tupleIJNS5_1CILi128EEES8_NS7_ILi64EEEEEENS_10bfloat16_tEfNS_4arch4Sm80ELb1ELb0ELb0ELb0ELb0ELb0ELb0ELb0ELi2ELi4ELi4ELi4ELb0EEENS1_21CollectiveEpilogueBwdISA_SB_SD_Li256ELb0ELb0ELi2EEENS1_25SingleTileBwdLPTSchedulerILb0ELi128ELb0EEEEEEEEEvNT_6ParamsE,(.L_x_135 - _ZN7cutlass13device_kernelIN5flash19enable_sm80_to_sm89INS1_16FlashAttnBwdSm80INS1_25CollectiveMainloopBwdSm80ILi2ELi2EN4cute5tupleIJNS5_1CILi128EEES8_NS7_ILi64EEEEEENS_10bfloat16_tEfNS_4arch4Sm80ELb1ELb0ELb0ELb0ELb0ELb0ELb0ELb0ELi2ELi4ELi4ELi4ELb0EEENS1_21CollectiveEpilogueBwdISA_SB_SD_Li256ELb0ELb0ELi2EEENS1_25SingleTileBwdLPTSchedulerILb0ELi128ELb0EEEEEEEEEvNT_6ParamsE)
        .other          _ZN7cutlass13device_kernelIN5flash19enable_sm80_to_sm89INS1_16FlashAttnBwdSm80INS1_25CollectiveMainloopBwdSm80ILi2ELi2EN4cute5tupleIJNS5_1CILi128EEES8_NS7_ILi64EEEEEENS_10bfloat16_tEfNS_4arch4Sm80ELb1ELb0ELb0ELb0ELb0ELb0ELb0ELb0ELi2ELi4ELi4ELi4ELb0EEENS1_21CollectiveEpilogueBwdISA_SB_SD_Li256ELb0ELb0ELi2EEENS1_25SingleTileBwdLPTSchedulerILb0ELi128ELb0EEEEEEEEEvNT_6ParamsE,@"STO_CUDA_ENTRY STV_DEFAULT"
_ZN7cutlass13device_kernelIN5flash19enable_sm80_to_sm89INS1_16FlashAttnBwdSm80INS1_25CollectiveMainloopBwdSm80ILi2ELi2EN4cute5tupleIJNS5_1CILi128EEES8_NS7_ILi64EEEEEENS_10bfloat16_tEfNS_4arch4Sm80ELb1ELb0ELb0ELb0ELb0ELb0ELb0ELb0ELi2ELi4ELi4ELi4ELb0EEENS1_21CollectiveEpilogueBwdISA_SB_SD_Li256ELb0ELb0ELi2EEENS1_25SingleTileBwdLPTSchedulerILb0ELi128ELb0EEEEEEEEEvNT_6ParamsE:
[----:B------:R-:W-:Y:S01]  /*0000*/  LDC R1, c[0x0][0x37c] ;  /* 0x0000df00ff017b82 */ /* 0x000fe20000000800 */
[----:B------:R-:W-:Y:S05]  /*0010*/  EXIT ;  /* 0x000000000000794d */ /* 0x000fea0003800000 */
.L_x_59:
        /* <DEDUP_REMOVED lines=14> */
.L_x_135:


//--------------------- .text._ZN7cutlass13device_kernelIN5flash19enable_sm80_to_sm89INS1_16FlashAttnBwdSm80INS1_25CollectiveMainloopBwdSm80ILi2ELi2EN4cute5tupleIJNS5_1CILi128EEES8_NS7_ILi64EEEEEENS_10bfloat16_tEfNS_4arch4Sm80ELb1ELb0ELb0ELb0ELb1ELb0ELb0ELb0ELi2ELi4ELi4ELi4ELb0EEENS1_21CollectiveEpilogueBwdISA_SB_SD_Li256ELb0ELb0ELi2EEENS1_25SingleTileBwdLPTSchedulerILb0ELi128ELb1EEEEEEEEEvNT_6ParamsE --------------------------
	.section	.text._ZN7cutlass13device_kernelIN5flash19enable_sm80_to_sm89INS1_16FlashAttnBwdSm80INS1_25CollectiveMainloopBwdSm80ILi2ELi2EN4cute5tupleIJNS5_1CILi128EEES8_NS7_ILi64EEEEEENS_10bfloat16_tEfNS_4arch4Sm80ELb1ELb0ELb0ELb0ELb1ELb0ELb0ELb0ELi2ELi4ELi4ELi4ELb0EEENS1_21CollectiveEpilogueBwdISA_SB_SD_Li256ELb0ELb0ELi2EEENS1_25SingleTileBwdLPTSchedulerILb0ELi128ELb1EEEEEEEEEvNT_6ParamsE,"ax",@progbits
	.align	128
.text._ZN7cutlass13device_kernelIN5flash19enable_sm80_to_sm89INS1_16FlashAttnBwdSm80INS1_25CollectiveMainloopBwdSm80ILi2ELi2EN4cute5tupleIJNS5_1CILi128EEES8_NS7_ILi64EEEEEENS_10bfloat16_tEfNS_4arch4Sm80ELb1ELb0ELb0ELb0ELb1ELb0ELb0ELb0ELi2ELi4ELi4ELi4ELb0EEENS1_21CollectiveEpilogueBwdISA_SB_SD_Li256ELb0ELb0ELi2EEENS1_25SingleTileBwdLPTSchedulerILb0ELi128ELb1EEEEEEEEEvNT_6ParamsE:
        .type           _ZN7cutlass13device_kernelIN5flash19enable_sm80_to_sm89INS1_16FlashAttnBwdSm80INS1_25CollectiveMainloopBwdSm80ILi2ELi2EN4cute5tupleIJNS5_1CILi128EEES8_NS7_ILi64EEEEEENS_10bfloat16_tEfNS_4arch4Sm80ELb1ELb0ELb0ELb0ELb1ELb0ELb0ELb0ELi2ELi4ELi4ELi4ELb0EEENS1_21CollectiveEpilogueBwdISA_SB_SD_Li256ELb0ELb0ELi2EEENS1_25SingleTileBwdLPTSchedulerILb0ELi128ELb1EEEEEEEEEvNT_6ParamsE,@function
        .size           _ZN7cutlass13device_kernelIN5flash19enable_sm80_to_sm89INS1_16FlashAttnBwdSm80INS1_25CollectiveMainloopBwdSm80ILi2ELi2EN4cute5tupleIJNS5_1CILi128EEES8_NS7_ILi64EEEEEENS_10bfloat16_tEfNS_4arch4Sm80ELb1ELb0ELb0ELb0ELb1ELb0ELb0ELb0ELi2ELi4ELi4ELi4ELb0EEENS1_21CollectiveEpilogueBwdISA_SB_SD_Li256ELb0ELb0ELi2EEENS1_25SingleTileBwdLPTSchedulerILb0ELi128ELb1EEEEEEEEEvNT_6ParamsE,(.L_x_136 - _ZN7cutlass13device_kernelIN5flash19enable_sm80_to_sm89INS1_16FlashAttnBwdSm80INS1_25CollectiveMainloopBwdSm80ILi2ELi2EN4cute5tupleIJNS5_1CILi128EEES8_NS7_ILi64EEEEEENS_10bfloat16_tEfNS_4arch4Sm80ELb1ELb0ELb0ELb0ELb1ELb0ELb0ELb0ELi2ELi4ELi4ELi4ELb0EEENS1_21CollectiveEpilogueBwdISA_SB_SD_Li256ELb0ELb0ELi2EEENS1_25SingleTileBwdLPTSchedulerILb0ELi128ELb1EEEEEEEEEvNT_6ParamsE)
        .other          _ZN7cutlass13device_kernelIN5flash19enable_sm80_to_sm89INS1_16FlashAttnBwdSm80INS1_25CollectiveMainloopBwdSm80ILi2ELi2EN4cute5tupleIJNS5_1CILi128EEES8_NS7_ILi64EEEEEENS_10bfloat16_tEfNS_4arch4Sm80ELb1ELb0ELb0ELb0ELb1ELb0ELb0ELb0ELi2ELi4ELi4ELi4ELb0EEENS1_21CollectiveEpilogueBwdISA_SB_SD_Li256ELb0ELb0ELi2EEENS1_25SingleTileBwdLPTSchedulerILb0ELi128ELb1EEEEEEEEEvNT_6ParamsE,@"STO_CUDA_ENTRY STV_DEFAULT"
_ZN7cutlass13device_kernelIN5flash19enable_sm80_to_sm89INS1_16FlashAttnBwdSm80INS1_25CollectiveMainloopBwdSm80ILi2ELi2EN4cute5tupleIJNS5_1CILi128EEES8_NS7_ILi64EEEEEENS_10bfloat16_tEfNS_4arch4Sm80ELb1ELb0ELb0ELb0ELb1ELb0ELb0ELb0ELi2ELi4ELi4ELi4ELb0EEENS1_21CollectiveEpilogueBwdISA_SB_SD_Li256ELb0ELb0ELi2EEENS1_25SingleTileBwdLPTSchedulerILb0ELi128ELb1EEEEEEEEEvNT_6ParamsE:
[----:B------:R-:W-:Y:S01]  /*0000*/  LDC R1, c[0x0][0x37c] ;  /* 0x0000df00ff017b82 */ /* 0x000fe20000000800 */
[----:B------:R-:W-:Y:S05]  /*0010*/  EXIT ;  /* 0x000000000000794d */ /* 0x000fea0003800000 */
.L_x_60:
        /* <DEDUP_REMOVED lines=14> */
.L_x_136:


//--------------------- .text._ZN7cutlass13device_kernelIN5flash19enable_sm80_to_sm89INS1_16FlashAttnBwdSm80INS1_25CollectiveMainloopBwdSm80ILi2ELi2EN4cute5tupleIJNS5_1CILi128EEES8_NS7_ILi64EEEEEENS_10bfloat16_tEfNS_4arch4Sm80ELb1ELb0ELb0ELb0ELb0ELb0ELb0ELb0ELi2ELi4ELi4ELi4ELb0EEENS1_24CollectiveEpilogueBwdGQAISA_fSD_Li256ELb0ELb0EEENS1_25SingleTileBwdLPTSchedulerILb0ELi128ELb0EEEEEEEEEvNT_6ParamsE --------------------------
	.section	.text._ZN7cutlass13device_kernelIN5flash19enable_sm80_to_sm89INS1_16FlashAttnBwdSm80INS1_25CollectiveMainloopBwdSm80ILi2ELi2EN4cute5tupleIJNS5_1CILi128EEES8_NS7_ILi64EEEEEENS_10bfloat16_tEfNS_4arch4Sm80ELb1ELb0ELb0ELb0ELb0ELb0ELb0ELb0ELi2ELi4ELi4ELi4ELb0EEENS1_24CollectiveEpilogueBwdGQAISA_fSD_Li256ELb0ELb0EEENS1_25SingleTileBwdLPTSchedulerILb0ELi128ELb0EEEEEEEEEvNT_6ParamsE,"ax",@progbits
	.align	128
.text._ZN7cutlass13device_kernelIN5flash19enable_sm80_to_sm89INS1_16FlashAttnBwdSm80INS1_25CollectiveMainloopBwdSm80ILi2ELi2EN4cute5tupleIJNS5_1CILi128EEES8_NS7_ILi64EEEEEENS_10bfloat16_tEfNS_4arch4Sm80ELb1ELb0ELb0ELb0ELb0ELb0ELb0ELb0ELi2ELi4ELi4ELi4ELb0EEENS1_24CollectiveEpilogueBwdGQAISA_fSD_Li256ELb0ELb0EEENS1_25SingleTileBwdLPTSchedulerILb0ELi128ELb0EEEEEEEEEvNT_6ParamsE:
        .type           _ZN7cutlass13device_kernelIN5flash19enable_sm80_to_sm89INS1_16FlashAttnBwdSm80INS1_25CollectiveMainloopBwdSm80ILi2ELi2EN4cute5tupleIJNS5_1CILi128EEES8_NS7_ILi64EEEEEENS_10bfloat16_tEfNS_4arch4Sm80ELb1ELb0ELb0ELb0ELb0ELb0ELb0ELb0ELi2ELi4ELi4ELi4ELb0EEENS1_24CollectiveEpilogueBwdGQAISA_fSD_Li256ELb0ELb0EEENS1_25SingleTileBwdLPTSchedulerILb0ELi128ELb0EEEEEEEEEvNT_6ParamsE,@function
        .size           _ZN7cutlass13device_kernelIN5flash19enable_sm80_to_sm89INS1_16FlashAttnBwdSm80INS1_25CollectiveMainloopBwdSm80ILi2ELi2EN4cute5tupleIJNS5_1CILi128EEES8_NS7_ILi64EEEEEENS_10bfloat16_tEfNS_4arch4Sm80ELb1ELb0ELb0ELb0ELb0ELb0ELb0ELb0ELi2ELi4ELi4ELi4ELb0EEENS1_24CollectiveEpilogueBwdGQAISA_fSD_Li256ELb0ELb0EEENS1_25SingleTileBwdLPTSchedulerILb0ELi128ELb0EEEEEEEEEvNT_6ParamsE,(.L_x_137 - _ZN7cutlass13device_kernelIN5flash19enable_sm80_to_sm89INS1_16FlashAttnBwdSm80INS1_25CollectiveMainloopBwdSm80ILi2ELi2EN4cute5tupleIJNS5_1CILi128EEES8_NS7_ILi64EEEEEENS_10bfloat16_tEfNS_4arch4Sm80ELb1ELb0ELb0ELb0ELb0ELb0ELb0ELb0ELi2ELi4ELi4ELi4ELb0EEENS1_24CollectiveEpilogueBwdGQAISA_fSD_Li256ELb0ELb0EEENS1_25SingleTileBwdLPTSchedulerILb0ELi128ELb0EEEEEEEEEvNT_6ParamsE)
        .other          _ZN7cutlass13device_kernelIN5flash19enable_sm80_to_sm89INS1_16FlashAttnBwdSm80INS1_25CollectiveMainloopBwdSm80ILi2ELi2EN4cute5tupleIJNS5_1CILi128EEES8_NS7_ILi64EEEEEENS_10bfloat16_tEfNS_4arch4Sm80ELb1ELb0ELb0ELb0ELb0ELb0ELb0ELb0ELi2ELi4ELi4ELi4ELb0EEENS1_24CollectiveEpilogueBwdGQAISA_fSD_Li256ELb0ELb0EEENS1_25SingleTileBwdLPTSchedulerILb0ELi128ELb0EEEEEEEEEvNT_6ParamsE,@"STO_CUDA_ENTRY STV_DEFAULT"
_ZN7cutlass13device_kernelIN5flash19enable_sm80_to_sm89INS1_16FlashAttnBwdSm80INS1_25CollectiveMainloopBwdSm80ILi2ELi2EN4cute5tupleIJNS5_1CILi128EEES8_NS7_ILi64EEEEEENS_10bfloat16_tEfNS_4arch4Sm80ELb1ELb0ELb0ELb0ELb0ELb0ELb0ELb0ELi2ELi4ELi4ELi4ELb0EEENS1_24CollectiveEpilogueBwdGQAISA_fSD_Li256ELb0ELb0EEENS1_25SingleTileBwdLPTSchedulerILb0ELi128ELb0EEEEEEEEEvNT_6ParamsE:
[----:B------:R-:W-:Y:S01]  /*0000*/  LDC R1, c[0x0][0x37c] ;  /* 0x0000df00ff017b82 */ /* 0x000fe20000000800 */
[----:B------:R-:W-:Y:S05]  /*0010*/  EXIT ;  /* 0x000000000000794d */ /* 0x000fea0003800000 */
.L_x_61:
        /* <DEDUP_REMOVED lines=14> */
.L_x_137:


//--------------------- .text._ZN7cutlass13device_kernelIN5flash19enable_sm80_to_sm89INS1_16FlashAttnBwdSm80INS1_25CollectiveMainloopBwdSm80ILi2ELi2EN4cute5tupleIJNS5_1CILi128EEES8_NS7_ILi64EEEEEENS_10bfloat16_tEfNS_4arch4Sm80ELb1ELb0ELb0ELb0ELb1ELb0ELb0ELb0ELi2ELi4ELi4ELi4ELb0EEENS1_24CollectiveEpilogueBwdGQAISA_fSD_Li256ELb0ELb1EEENS1_25SingleTileBwdLPTSchedulerILb0ELi128ELb1EEEEEEEEEvNT_6ParamsE --------------------------
	.section	.text._ZN7cutlass13device_kernelIN5flash19enable_sm80_to_sm89INS1_16FlashAttnBwdSm80INS1_25CollectiveMainloopBwdSm80ILi2ELi2EN4cute5tupleIJNS5_1CILi128EEES8_NS7_ILi64EEEEEENS_10bfloat16_tEfNS_4arch4Sm80ELb1ELb0ELb0ELb0ELb1ELb0ELb0ELb0ELi2ELi4ELi4ELi4ELb0EEENS1_24CollectiveEpilogueBwdGQAISA_fSD_Li256ELb0ELb1EEENS1_25SingleTileBwdLPTSchedulerILb0ELi128ELb1EEEEEEEEEvNT_6ParamsE,"ax",@progbits
	.align	128
.text._ZN7cutlass13device_kernelIN5flash19enable_sm80_to_sm89INS1_16FlashAttnBwdSm80INS1_25CollectiveMainloopBwdSm80ILi2ELi2EN4cute5tupleIJNS5_1CILi128EEES8_NS7_ILi64EEEEEENS_10bfloat16_tEfNS_4arch4Sm80ELb1ELb0ELb0ELb0ELb1ELb0ELb0ELb0ELi2ELi4ELi4ELi4ELb0EEENS1_24CollectiveEpilogueBwdGQAISA_fSD_Li256ELb0ELb1EEENS1_25SingleTileBwdLPTSchedulerILb0ELi128ELb1EEEEEEEEEvNT_6ParamsE:
        .type           _ZN7cutlass13device_kernelIN5flash19enable_sm80_to_sm89INS1_16FlashAttnBwdSm80INS1_25CollectiveMainloopBwdSm80ILi2ELi2EN4cute5tupleIJNS5_1CILi128EEES8_NS7_ILi64EEEEEENS_10bfloat16_tEfNS_4arch4Sm80ELb1ELb0ELb0ELb0ELb1ELb0ELb0ELb0ELi2ELi4ELi4ELi4ELb0EEENS1_24CollectiveEpilogueBwdGQAISA_fSD_Li256ELb0ELb1EEENS1_25SingleTileBwdLPTSchedulerILb0ELi128ELb1EEEEEEEEEvNT_6ParamsE,@function
        .size           _ZN7cutlass13device_kernelIN5flash19enable_sm80_to_sm89INS1_16FlashAttnBwdSm80INS1_25CollectiveMainloopBwdSm80ILi2ELi2EN4cute5tupleIJNS5_1CILi128EEES8_NS7_ILi64EEEEEENS_10bfloat16_tEfNS_4arch4Sm80ELb1ELb0ELb0ELb0ELb1ELb0ELb0ELb0ELi2ELi4ELi4ELi4ELb0EEENS1_24CollectiveEpilogueBwdGQAISA_fSD_Li256ELb0ELb1EEENS1_25SingleTileBwdLPTSchedulerILb0ELi128ELb1EEEEEEEEEvNT_6ParamsE,(.L_x_138 - _ZN7cutlass13device_kernelIN5flash19enable_sm80_to_sm89INS1_16FlashAttnBwdSm80INS1_25CollectiveMainloopBwdSm80ILi2ELi2EN4cute5tupleIJNS5_1CILi128EEES8_NS7_ILi64EEEEEENS_10bfloat16_tEfNS_4arch4Sm80ELb1ELb0ELb0ELb0ELb1ELb0ELb0ELb0ELi2ELi4ELi4ELi4ELb0EEENS1_24CollectiveEpilogueBwdGQAISA_fSD_Li256ELb0ELb1EEENS1_25SingleTileBwdLPTSchedulerILb0ELi128ELb1EEEEEEEEEvNT_6ParamsE)
        .other          _ZN7cutlass13device_kernelIN5flash19enable_sm80_to_sm89INS1_16FlashAttnBwdSm80INS1_25CollectiveMainloopBwdSm80ILi2ELi2EN4cute5tupleIJNS5_1CILi128EEES8_NS7_ILi64EEEEEENS_10bfloat16_tEfNS_4arch4Sm80ELb1ELb0ELb0ELb0ELb1ELb0ELb0ELb0ELi2ELi4ELi4ELi4ELb0EEENS1_24CollectiveEpilogueBwdGQAISA_fSD_Li256ELb0ELb1EEENS1_25SingleTileBwdLPTSchedulerILb0ELi128ELb1EEEEEEEEEvNT_6ParamsE,@"STO_CUDA_ENTRY STV_DEFAULT"
_ZN7cutlass13device_kernelIN5flash19enable_sm80_to_sm89INS1_16FlashAttnBwdSm80INS1_25CollectiveMainloopBwdSm80ILi2ELi2EN4cute5tupleIJNS5_1CILi128EEES8_NS7_ILi64EEEEEENS_10bfloat16_tEfNS_4arch4Sm80ELb1ELb0ELb0ELb0ELb1ELb0ELb0ELb0ELi2ELi4ELi4ELi4ELb0EEENS1_24CollectiveEpilogueBwdGQAISA_fSD_Li256ELb0ELb1EEENS1_25SingleTileBwdLPTSchedulerILb0ELi128ELb1EEEEEEEEEvNT_6ParamsE:
[----:B------:R-:W-:Y:S01]  /*0000*/  LDC R1, c[0x0][0x37c] ;  /* 0x0000df00ff017b82 */ /* 0x000fe20000000800 */
[----:B------:R-:W-:Y:S05]  /*0010*/  EXIT ;  /* 0x000000000000794d */ /* 0x000fea0003800000 */
.L_x_62:
        /* <DEDUP_REMOVED lines=14> */
.L_x_138:


//--------------------- .text._ZN7cutlass13device_kernelIN5flash22FlashAttnBwdPreprocessIN4cute5tupleIJNS3_1CILi128EEENS5_ILi64EEEEEENS_10bfloat16_tEfNS_4arch4Sm80ELb1ELb0EEEEEvNT_6ParamsE --------------------------
	.section	.text._ZN7cutlass13device_kernelIN5flash22FlashAttnBwdPreprocessIN4cute5tupleIJNS3_1CILi128EEENS5_ILi64EEEEEENS_10bfloat16_tEfNS_4arch4Sm80ELb1ELb0EEEEEvNT_6ParamsE,"ax",@progbits
	.align	128
.text._ZN7cutlass13device_kernelIN5flash22FlashAttnBwdPreprocessIN4cute5tupleIJNS3_1CILi128EEENS5_ILi64EEEEEENS_10bfloat16_tEfNS_4arch4Sm80ELb1ELb0EEEEEvNT_6ParamsE:
        .type           _ZN7cutlass13device_kernelIN5flash22FlashAttnBwdPreprocessIN4cute5tupleIJNS3_1CILi128EEENS5_ILi64EEEEEENS_10bfloat16_tEfNS_4arch4Sm80ELb1ELb0EEEEEvNT_6ParamsE,@function
        .size           _ZN7cutlass13device_kernelIN5flash22FlashAttnBwdPreprocessIN4cute5tupleIJNS3_1CILi128EEENS5_ILi64EEEEEENS_10bfloat16_tEfNS_4arch4Sm80ELb1ELb0EEEEEvNT_6ParamsE,(.L_x_139 - _ZN7cutlass13device_kernelIN5flash22FlashAttnBwdPreprocessIN4cute5tupleIJNS3_1CILi128EEENS5_ILi64EEEEEENS_10bfloat16_tEfNS_4arch4Sm80ELb1ELb0EEEEEvNT_6ParamsE)
        .other          _ZN7cutlass13device_kernelIN5flash22FlashAttnBwdPreprocessIN4cute5tupleIJNS3_1CILi128EEENS5_ILi64EEEEEENS_10bfloat16_tEfNS_4arch4Sm80ELb1ELb0EEEEEvNT_6ParamsE,@"STO_CUDA_ENTRY STV_DEFAULT"
_ZN7cutlass13device_kernelIN5flash22FlashAttnBwdPreprocessIN4cute5tupleIJNS3_1CILi128EEENS5_ILi64EEEEEENS_10bfloat16_tEfNS_4arch4Sm80ELb1ELb0EEEEEvNT_6ParamsE:
[----:B------:R-:W-:Y:S01]  /*0000*/  LDC R1, c[0x0][0x37c] ;  /* 0x0000df00ff017b82 */ /* 0x000fe20000000800 */
[----:B------:R-:W0:Y:S07]  /*0010*/  S2R R0, SR_TID.X ;  /* 0x0000000000007919 */ /* 0x000e2e0000002100 */
[----:B------:R-:W1:Y:S01]  /*0020*/  S2UR UR11, SR_CTAID.X ;  /* 0x00000000000b79c3 */ /* 0x000e620000002500 */
[----:B------:R-:W2:Y:S01]  /*0030*/  LDCU UR7, c[0x0][0x388] ;  /* 0x00007100ff0777ac */ /* 0x000ea20008000800 */
[----:B------:R-:W-:Y:S01]  /*0040*/  HFMA2 R41, -RZ, RZ, 0, 0 ;  /* 0x00000000ff297431 */ /* 0x000fe200000001ff */
[----:B------:R-:W3:Y:S01]  /*0050*/  S2R R4, SR_CTAID.Z ;  /* 0x0000000000047919 */ /* 0x000ee20000002700 */
[----:B------:R-:W4:Y:S04]  /*0060*/  LDCU UR4, c[0x0][0x38c] ;  /* 0x00007180ff0477ac */ /* 0x000f280008000800 */
[----:B------:R-:W3:Y:S01]  /*0070*/  S2UR UR14, SR_CTAID.Y ;  /* 0x00000000000e79c3 */ /* 0x000ee20000002600 */
[----:B------:R-:W3:Y:S07]  /*0080*/  LDCU.64 UR12, c[0x0][0x358] ;  /* 0x00006b00ff0c77ac */ /* 0x000eee0008000a00 */
[----:B------:R-:W3:Y:S01]  /*0090*/  LDC.64 R14, c[0x0][0x3a0] ;  /* 0x0000e800ff0e7b82 */ /* 0x000ee20000000a00 */
[----:B-1----:R-:W-:-:S07]  /*00a0*/  USHF.L.U32 UR6, UR11, 0x7, URZ ;  /* 0x000000070b067899 */ /* 0x002fce00080006ff */
[----:B------:R-:W1:Y:S01]  /*00b0*/  LDC.64 R22, c[0x0][0x3a8] ;  /* 0x0000ea00ff167b82 */ /* 0x000e620000000a00 */
[----:B--2---:R-:W-:Y:S01]  /*00c0*/  UIADD3 UR10, UPT, UPT, -UR6, UR7, URZ ;  /* 0x00000007060a7290 */ /* 0x004fe2000fffe1ff */
[----:B0-----:R-:W-:Y:S01]  /*00d0*/  IMAD.SHL.U32 R40, R0, 0x8, RZ ;  /* 0x0000000800287824 */ /* 0x001fe200078e00ff */
[----:B------:R-:W-:-:S05]  /*00e0*/  SHF.R.U32.HI R2, RZ, 0x3, R0 ;  /* 0x00000003ff027819 */ /* 0x000fca0000011600 */
[----:B------:R-:W0:Y:S01]  /*00f0*/  LDC.64 R20, c[0x0][0x3c0] ;  /* 0x0000f000ff147b82 */ /* 0x000e220000000a00 */
[----:B------:R-:W-:Y:S01]  /*0100*/  LOP3.LUT R40, R40, 0x38, RZ, 0xc0, !PT ;  /* 0x0000003828287812 */ /* 0x000fe200078ec0ff */
[C---:B------:R-:W-:Y:S01]  /*0110*/  VIADD R3, R2.reuse, 0x20 ;  /* 0x0000002002037836 */ /* 0x040fe20000000000 */
[----:B------:R-:W-:Y:S02]  /*0120*/  IADD3 R6, PT, PT, R2, 0x60, RZ ;  /* 0x0000006002067810 */ /* 0x000fe40007ffe0ff */
[----:B----4-:R-:W-:Y:S01]  /*0130*/  ISETP.GE.AND P0, PT, R40, UR4, PT ;  /* 0x0000000428007c0c */ /* 0x010fe2000bf06270 */
[----:B------:R-:W-:Y:S02]  /*0140*/  UIMAD.WIDE.U32 UR4, UR11, 0x80, URZ ;  /* 0x000000800b0478a5 */ /* 0x000fe4000f8e00ff */
[----:B------:R-:W2:Y:S01]  /*0150*/  LDC.64 R12, c[0x0][0x3c8] ;  /* 0x0000f200ff0c7b82 */ /* 0x000ea20000000a00 */
[----:B---3--:R-:W-:Y:S01]  /*0160*/  IMAD.WIDE.U32 R8, R14, UR14, R40 ;  /* 0x0000000e0e087c25 */ /* 0x008fe2000f8e0028 */
[----:B------:R-:W-:-:S02]  /*0170*/  ISETP.GE.OR P1, PT, R3, UR10, P0 ;  /* 0x0000000a03007c0c */ /* 0x000fc40008726670 */
[C---:B------:R-:W-:Y:S01]  /*0180*/  ISETP.GE.OR P2, PT, R2.reuse, UR10, P0 ;  /* 0x0000000a02007c0c */ /* 0x040fe20008746670 */
[----:B------:R-:W-:Y:S01]  /*0190*/  IMAD R9, R15, UR14, R9 ;  /* 0x0000000e0f097c24 */ /* 0x000fe2000f8e0209 */
[----:B------:R-:W-:Y:S02]  /*01a0*/  LOP3.LUT R7, R2, UR4, RZ, 0xfc, !PT ;  /* 0x0000000402077c12 */ /* 0x000fe4000f8efcff */
[----:B------:R-:W3:Y:S01]  /*01b0*/  LDC.64 R14, c[0x0][0x3b8] ;  /* 0x0000ee00ff0e7b82 */ /* 0x000ee20000000a00 */
[----:B-1----:R-:W-:-:S04]  /*01c0*/  IMAD.WIDE.U32 R28, R4, R22, R8 ;  /* 0x00000016041c7225 */ /* 0x002fc800078e0008 */
[----:B------:R-:W-:Y:S02]  /*01d0*/  IMAD R29, R4, R23, R29 ;  /* 0x00000017041d7224 */ /* 0x000fe400078e021d */
[C---:B------:R-:W-:Y:S01]  /*01e0*/  @!P1 IADD3 R19, P3, PT, R7.reuse, 0x20, RZ ;  /* 0x0000002007139810 */ /* 0x040fe20007f7e0ff */
[----:B------:R-:W1:Y:S01]  /*01f0*/  @!P1 LDC.64 R16, c[0x0][0x398] ;  /* 0x0000e600ff109b82 */ /* 0x000e620000000a00 */
[----:B0-----:R-:W-:Y:S01]  /*0200*/  IMAD.WIDE.U32 R10, R20, UR14, R40 ;  /* 0x0000000e140a7c25 */ /* 0x001fe2000f8e0028 */
[----:B------:R-:W-:-:S03]  /*0210*/  @!P1 IADD3 R25, P4, PT, R7, 0x20, RZ ;  /* 0x0000002007199810 */ /* 0x000fc60007f9e0ff */
[----:B------:R-:W-:Y:S02]  /*0220*/  @!P1 IMAD.X R5, RZ, RZ, UR5, P3 ;  /* 0x00000005ff059e24 */ /* 0x000fe400098e06ff */
[----:B------:R-:W-:Y:S01]  /*0230*/  IMAD R11, R21, UR14, R11 ;  /* 0x0000000e150b7c24 */ /* 0x000fe2000f8e020b */
[----:B------:R-:W0:Y:S01]  /*0240*/  @!P1 LDC.64 R52, c[0x0][0x380] ;  /* 0x0000e000ff349b82 */ /* 0x000e220000000a00 */
[----:B------:R-:W-:Y:S02]  /*0250*/  @!P1 IMAD.X R23, RZ, RZ, UR5, P4 ;  /* 0x00000005ff179e24 */ /* 0x000fe4000a0e06ff */
[----:B--2---:R-:W-:-:S04]  /*0260*/  IMAD.WIDE.U32 R26, R4, R12, R10 ;  /* 0x0000000c041a7225 */ /* 0x004fc800078e000a */
[----:B------:R-:W-:Y:S01]  /*0270*/  IMAD R27, R4, R13, R27 ;  /* 0x0000000d041b7224 */ /* 0x000fe200078e021b */
[----:B------:R-:W2:Y:S01]  /*0280*/  LDC.64 R50, c[0x0][0x3b0] ;  /* 0x0000ec00ff327b82 */ /* 0x000ea20000000a00 */
[----:B---3--:R-:W-:Y:S01]  /*0290*/  @!P1 IMAD R18, R23, R14, RZ ;  /* 0x0000000e17129224 */ /* 0x008fe200078e02ff */
[----:B------:R-:W-:Y:S01]  /*02a0*/  @!P2 MOV R13, R29 ;  /* 0x0000001d000da202 */ /* 0x000fe20000000f00 */
[----:B------:R-:W-:Y:S02]  /*02b0*/  @!P2 IMAD.MOV.U32 R12, RZ, RZ, R28 ;  /* 0x000000ffff0ca224 */ /* 0x000fe400078e001c */
[----:B-1----:R-:W-:-:S03]  /*02c0*/  @!P1 IMAD R8, R5, R16, RZ ;  /* 0x0000001005089224 */ /* 0x002fc600078e02ff */
[----:B------:R-:W1:Y:S01]  /*02d0*/  LDC.64 R10, c[0x0][0x3b8] ;  /* 0x0000ee00ff0a7b82 */ /* 0x000e620000000a00 */
[----:B------:R-:W-:Y:S02]  /*02e0*/  VIADD R5, R2, 0x40 ;  /* 0x0000004002057836 */ /* 0x000fe40000000000 */
[C---:B------:R-:W-:Y:S02]  /*02f0*/  @!P1 IMAD R21, R19.reuse, R17, R8 ;  /* 0x0000001113159224 */ /* 0x040fe400078e0208 */
[----:B------:R-:W-:Y:S01]  /*0300*/  @!P1 IMAD.WIDE.U32 R16, R19, R16, R28 ;  /* 0x0000001013109225 */ /* 0x000fe200078e001c */
[----:B------:R-:W-:Y:S02]  /*0310*/  ISETP.GE.OR P3, PT, R5, UR10, P0 ;  /* 0x0000000a05007c0c */ /* 0x000fe40008766670 */
[----:B------:R-:W3:Y:S01]  /*0320*/  @!P2 LDC.64 R8, c[0x0][0x398] ;  /* 0x0000e600ff08ab82 */ /* 0x000ee20000000a00 */
[----:B------:R-:W-:Y:S01]  /*0330*/  ISETP.GE.OR P0, PT, R6, UR10, P0 ;  /* 0x0000000a06007c0c */ /* 0x000fe20008706670 */
[----:B------:R-:W-:Y:S01]  /*0340*/  @!P1 IMAD R19, R25, R15, R18 ;  /* 0x0000000f19139224 */ /* 0x000fe200078e0212 */
[----:B------:R-:W-:Y:S01]  /*0350*/  @!P1 IADD3 R17, PT, PT, R17, R21, RZ ;  /* 0x0000001511119210 */ /* 0x000fe20007ffe0ff */
[----:B------:R-:W-:Y:S01]  /*0360*/  @!P1 IMAD.WIDE.U32 R14, R25, R14, R26 ;  /* 0x0000000e190e9225 */ /* 0x000fe200078e001a */
[----:B0-----:R-:W-:-:S03]  /*0370*/  @!P1 LEA R52, P4, R16, R52, 0x1 ;  /* 0x0000003410349211 */ /* 0x001fc600078808ff */
[----:B------:R-:W0:Y:S01]  /*0380*/  @!P2 LDC.64 R44, c[0x0][0x380] ;  /* 0x0000e000ff2cab82 */ /* 0x000e220000000a00 */
[----:B------:R-:W-:Y:S01]  /*0390*/  @!P1 LEA.HI.X R53, R16, R53, R17, 0x1, P4 ;  /* 0x0000003510359211 */ /* 0x000fe200020f0c11 */
[----:B------:R-:W-:Y:S01]  /*03a0*/  @!P2 IMAD.MOV.U32 R16, RZ, RZ, R26 ;  /* 0x000000ffff10a224 */ /* 0x000fe200078e001a */
[----:B------:R-:W-:Y:S01]  /*03b0*/  @!P1 IADD3 R15, PT, PT, R15, R19, RZ ;  /* 0x000000130f0f9210 */ /* 0x000fe20007ffe0ff */
[----:B------:R-:W-:Y:S01]  /*03c0*/  @!P2 IMAD.MOV.U32 R17, RZ, RZ, R27 ;  /* 0x000000ffff11a224 */ /* 0x000fe200078e001b */
[C---:B--2---:R-:W-:Y:S01]  /*03d0*/  @!P1 LEA R50, P4, R14.reuse, R50, 0x1 ;  /* 0x000000320e329211 */ /* 0x044fe200078808ff */
[----:B------:R-:W-:Y:S02]  /*03e0*/  @!P3 IMAD.MOV.U32 R32, RZ, RZ, R28 ;  /* 0x000000ffff20b224 */ /* 0x000fe400078e001c */
[----:B------:R-:W2:Y:S01]  /*03f0*/  LDC.64 R22, c[0x0][0x3b0] ;  /* 0x0000ec00ff167b82 */ /* 0x000ea20000000a00 */
[----:B------:R-:W-:Y:S01]  /*0400*/  @!P1 LEA.HI.X R51, R14, R51, R15, 0x1, P4 ;  /* 0x000000330e339211 */ /* 0x000fe200020f0c0f */
[----:B-1----:R-:W-:Y:S01]  /*0410*/  @!P2 IMAD R20, R10, UR5, RZ ;  /* 0x000000050a14ac24 */ /* 0x002fe2000f8e02ff */
[C---:B------:R-:W-:Y:S01]  /*0420*/  @!P3 IADD3 R15, P4, PT, R7.reuse, 0x40, RZ ;  /* 0x00000040070fb810 */ /* 0x040fe20007f9e0ff */
[----:B------:R-:W-:-:S03]  /*0430*/  @!P2 IMAD.WIDE.U32 R16, R7, R10, R16 ;  /* 0x0000000a0710a225 */ /* 0x000fc600078e0010 */
[----:B------:R-:W-:Y:S01]  /*0440*/  @!P3 IADD3.X R19, PT, PT, RZ, UR5, RZ, P4, !PT ;  /* 0x00000005ff13bc10 */ /* 0x000fe2000a7fe4ff */
[----:B------:R-:W1:Y:S01]  /*0450*/  @!P3 LDC.64 R38, c[0x0][0x398] ;  /* 0x0000e600ff26bb82 */ /* 0x000e620000000a00 */
[----:B---3--:R-:W-:Y:S02]  /*0460*/  @!P2 IMAD R18, R8, UR5, RZ ;  /* 0x000000050812ac24 */ /* 0x008fe4000f8e02ff */
[----:B------:R-:W-:-:S04]  /*0470*/  @!P2 IMAD.WIDE.U32 R12, R7, R8, R12 ;  /* 0x00000008070ca225 */ /* 0x000fc800078e000c */
[C---:B------:R-:W-:Y:S01]  /*0480*/  @!P2 IMAD R21, R7.reuse, R9, R18 ;  /* 0x000000090715a224 */ /* 0x040fe200078e0212 */
[----:B------:R-:W3:Y:S01]  /*0490*/  @!P0 LDC.64 R36, c[0x0][0x398] ;  /* 0x0000e600ff248b82 */ /* 0x000ee20000000a00 */
[C---:B------:R-:W-:Y:S01]  /*04a0*/  @!P0 IADD3 R9, P5, PT, R7.reuse, 0x60, RZ ;  /* 0x0000006007098810 */ /* 0x040fe20007fbe0ff */
[----:B------:R-:W-:Y:S01]  /*04b0*/  @!P2 IMAD R31, R7, R11, R20 ;  /* 0x0000000b071fa224 */ /* 0x000fe200078e0214 */
[C---:B0-----:R-:W-:Y:S01]  /*04c0*/  @!P2 LEA R44, P4, R12.reuse, R44, 0x1 ;  /* 0x0000002c0c2ca211 */ /* 0x041fe200078808ff */
[----:B------:R-:W-:Y:S02]  /*04d0*/  @!P2 IMAD.IADD R10, R13, 0x1, R21 ;  /* 0x000000010d0aa824 */ /* 0x000fe400078e0215 */
[----:B------:R-:W-:Y:S01]  /*04e0*/  @!P0 IMAD.X R11, RZ, RZ, UR5, P5 ;  /* 0x00000005ff0b8e24 */ /* 0x000fe2000a8e06ff */
[----:B------:R-:W-:Y:S01]  /*04f0*/  @!P2 IADD3 R8, PT, PT, R17, R31, RZ ;  /* 0x0000001f1108a210 */ /* 0x000fe20007ffe0ff */
[----:B------:R-:W0:Y:S01]  /*0500*/  @!P3 LDC.64 R46, c[0x0][0x380] ;  /* 0x0000e000ff2ebb82 */ /* 0x000e220000000a00 */
[----:B------:R-:W-:Y:S01]  /*0510*/  @!P2 LEA.HI.X R45, R12, R45, R10, 0x1, P4 ;  /* 0x0000002d0c2da211 */ /* 0x000fe200020f0c0a */
[----:B------:R-:W-:Y:S01]  /*0520*/  @!P3 IMAD.MOV.U32 R33, RZ, RZ, R29 ;  /* 0x000000ffff21b224 */ /* 0x000fe200078e001d */
[----:B--2---:R-:W-:-:S02]  /*0530*/  @!P2 LEA R22, P5, R16, R22, 0x1 ;  /* 0x000000161016a211 */ /* 0x004fc400078a08ff */
[----:B------:R-:W-:Y:S01]  /*0540*/  CS2R R12, SRZ ;  /* 0x00000000000c7805 */ /* 0x000fe2000001ff00 */
[----:B------:R-:W-:Y:S01]  /*0550*/  @!P3 IMAD.MOV.U32 R24, RZ, RZ, R26 ;  /* 0x000000ffff18b224 */ /* 0x000fe200078e001a */
[----:B------:R-:W-:Y:S01]  /*0560*/  @!P2 LEA.HI.X R23, R16, R23, R8, 0x1, P5 ;  /* 0x000000171017a211 */ /* 0x000fe200028f0c08 */
[-C--:B-1----:R-:W-:Y:S01]  /*0570*/  @!P3 IMAD R14, R19, R38.reuse, RZ ;  /* 0x00000026130eb224 */ /* 0x082fe200078e02ff */
[----:B------:R-:W1:Y:S01]  /*0580*/  LDC.64 R34, c[0x0][0x3b8] ;  /* 0x0000ee00ff227b82 */ /* 0x000e620000000a00 */
[----:B------:R-:W-:-:S04]  /*0590*/  @!P3 IMAD.WIDE.U32 R32, R15, R38, R32 ;  /* 0x000000260f20b225 */ /* 0x000fc800078e0020 */
[----:B------:R-:W-:Y:S01]  /*05a0*/  @!P3 IMAD R39, R15, R39, R14 ;  /* 0x000000270f27b224 */ /* 0x000fe200078e020e */
[----:B------:R-:W-:Y:S01]  /*05b0*/  CS2R R14, SRZ ;  /* 0x00000000000e7805 */ /* 0x000fe2000001ff00 */
[-C--:B---3--:R-:W-:Y:S01]  /*05c0*/  @!P0 IMAD R10, R11, R36.reuse, RZ ;  /* 0x000000240b0a8224 */ /* 0x088fe200078e02ff */
[----:B------:R-:W2:Y:S01]  /*05d0*/  LDC.64 R30, c[0x0][0x3b8] ;  /* 0x0000ee00ff1e7b82 */ /* 0x000ea20000000a00 */
[----:B------:R-:W-:-:S03]  /*05e0*/  @!P0 IMAD.WIDE.U32 R28, R9, R36, R28 ;  /* 0x00000024091c8225 */ /* 0x000fc600078e001c */
[----:B------:R3:W4:Y:S01]  /*05f0*/  @!P2 LDG.E.128 R12, desc[UR12][R22.64] ;  /* 0x0000000c160ca981 */ /* 0x000722000c1e1d00 */
[----:B------:R-:W-:Y:S01]  /*0600*/  @!P0 IMAD R37, R9, R37, R10 ;  /* 0x0000002509258224 */ /* 0x000fe200078e020a */
[----:B------:R-:W-:Y:S02]  /*0610*/  CS2R R8, SRZ ;  /* 0x0000000000087805 */ /* 0x000fe4000001ff00 */
[----:B------:R-:W-:Y:S01]  /*0620*/  CS2R R10, SRZ ;  /* 0x00000000000a7805 */ /* 0x000fe2000001ff00 */
[----:B------:R-:W2:Y:S01]  /*0630*/  @!P0 LDC.64 R42, c[0x0][0x380] ;  /* 0x0000e000ff2a8b82 */ /* 0x000ea20000000a00 */
[----:B------:R-:W-:Y:S01]  /*0640*/  CS2R R16, SRZ ;  /* 0x0000000000107805 */ /* 0x000fe2000001ff00 */
[----:B------:R-:W-:-:S03]  /*0650*/  @!P3 IMAD.MOV.U32 R25, RZ, RZ, R27 ;  /* 0x000000ffff19b224 */ /* 0x000fc600078e001b */
[----:B------:R0:W4:Y:S01]  /*0660*/  @!P2 LDG.E.128 R8, desc[UR12][R44.64] ;  /* 0x0000000c2c08a981 */ /* 0x000122000c1e1d00 */
[C---:B------:R-:W-:Y:S02]  /*0670*/  @!P3 IADD3 R41, P2, PT, R7.reuse, 0x40, RZ ;  /* 0x000000400729b810 */ /* 0x040fe40007f5e0ff */
[----:B------:R-:W2:Y:S01]  /*0680*/  LDC.64 R48, c[0x0][0x3b0] ;  /* 0x0000ec00ff307b82 */ /* 0x000ea20000000a00 */
[----:B------:R-:W-:Y:S02]  /*0690*/  CS2R R18, SRZ ;  /* 0x0000000000127805 */ /* 0x000fe4000001ff00 */
[----:B------:R-:W-:Y:S02]  /*06a0*/  CS2R R20, SRZ ;  /* 0x0000000000147805 */ /* 0x000fe4000001ff00 */
[----:B---3--:R-:W-:Y:S01]  /*06b0*/  CS2R R22, SRZ ;  /* 0x0000000000167805 */ /* 0x008fe2000001ff00 */
[----:B------:R-:W-:Y:S02]  /*06c0*/  @!P3 IMAD.X R36, RZ, RZ, UR5, P2 ;  /* 0x00000005ff24be24 */ /* 0x000fe400090e06ff */
[----:B0-----:R-:W0:Y:S01]  /*06d0*/  LDC.64 R44, c[0x0][0x3b0] ;  /* 0x0000ec00ff2c7b82 */ /* 0x001e220000000a00 */
[----:B------:R-:W-:Y:S01]  /*06e0*/  @!P0 IADD3 R7, P2, PT, R7, 0x60, RZ ;  /* 0x0000006007078810 */ /* 0x000fe20007f5e0ff */
[----:B------:R-:W3:Y:S01]  /*06f0*/  @!P1 LDG.E.128 R16, desc[UR12][R52.64] ;  /* 0x0000000c34109981 */ /* 0x000ee2000c1e1d00 */
[----:B------:R-:W-:-:S02]  /*0700*/  @!P3 IMAD.IADD R33, R33, 0x1, R39 ;  /* 0x000000012121b824 */ /* 0x000fc400078e0227 */
[----:B------:R-:W-:Y:S01]  /*0710*/  @!P0 IADD3.X R39, PT, PT, RZ, UR5, RZ, P2, !PT ;  /* 0x00000005ff278c10 */ /* 0x000fe200097fe4ff */
[----:B------:R2:W3:Y:S01]  /*0720*/  @!P1 LDG.E.128 R20, desc[UR12][R50.64] ;  /* 0x0000000c32149981 */ /* 0x0004e2000c1e1d00 */
[----:B------:R-:W-:Y:S01]  /*0730*/  @!P3 LEA R46, P1, R32, R46, 0x1 ;  /* 0x0000002e202eb211 */ /* 0x000fe200078208ff */
[----:B-1----:R-:W-:-:S03]  /*0740*/  @!P3 IMAD R36, R36, R34, RZ ;  /* 0x000000222424b224 */ /* 0x002fc600078e02ff */
[----:B------:R-:W-:Y:S01]  /*0750*/  @!P3 LEA.HI.X R47, R32, R47, R33, 0x1, P1 ;  /* 0x0000002f202fb211 */ /* 0x000fe200008f0c21 */
[----:B--2---:R-:W-:Y:S02]  /*0760*/  @!P0 IMAD R32, R39, R30, RZ ;  /* 0x0000001e27208224 */ /* 0x004fe400078e02ff */
[C---:B------:R-:W-:Y:S02]  /*0770*/  @!P3 IMAD R35, R41.reuse, R35, R36 ;  /* 0x000000232923b224 */ /* 0x040fe400078e0224 */
[----:B------:R-:W-:Y:S01]  /*0780*/  @!P3 IMAD.WIDE.U32 R24, R41, R34, R24 ;  /* 0x000000222918b225 */ /* 0x000fe200078e0018 */
[----:B------:R-:W-:Y:S01]  /*0790*/  @!P0 LEA R42, P1, R28, R42, 0x1 ;  /* 0x0000002a1c2a8211 */ /* 0x000fe200078208ff */
[----:B------:R-:W1:Y:S02]  /*07a0*/  LDC.64 R50, c[0x0][0x400] ;  /* 0x00010000ff327b82 */ /* 0x000e640000000a00 */
[----:B------:R-:W-:Y:S02]  /*07b0*/  @!P0 IMAD.IADD R37, R29, 0x1, R37 ;  /* 0x000000011d258824 */ /* 0x000fe400078e0225 */
[----:B------:R-:W-:-:S02]  /*07c0*/  @!P0 IMAD R31, R7, R31, R32 ;  /* 0x0000001f071f8224 */ /* 0x000fc400078e0220 */
[----:B------:R-:W-:Y:S01]  /*07d0*/  @!P0 IMAD.WIDE.U32 R32, R7, R30, R26 ;  /* 0x0000001e07208225 */ /* 0x000fe200078e001a */
[----:B------:R-:W-:-:S03]  /*07e0*/  @!P3 LEA R48, P2, R24, R48, 0x1 ;  /* 0x000000301830b211 */ /* 0x000fc600078408ff */
[----:B------:R-:W-:Y:S01]  /*07f0*/  @!P3 IMAD.IADD R35, R25, 0x1, R35 ;  /* 0x000000011923b824 */ /* 0x000fe200078e0223 */
[----:B------:R-:W-:Y:S02]  /*0800*/  @!P0 LEA.HI.X R43, R28, R43, R37, 0x1, P1 ;  /* 0x0000002b1c2b8211 */ /* 0x000fe400008f0c25 */
[----:B------:R-:W-:Y:S02]  /*0810*/  @!P0 IADD3 R7, PT, PT, R33, R31, RZ ;  /* 0x0000001f21078210 */ /* 0x000fe40007ffe0ff */
[----:B0-----:R-:W-:Y:S02]  /*0820*/  @!P0 LEA R44, P1, R32, R44, 0x1 ;  /* 0x0000002c202c8211 */ /* 0x001fe400078208ff */
[----:B------:R-:W-:Y:S02]  /*0830*/  CS2R R26, SRZ ;  /* 0x00000000001a7805 */ /* 0x000fe4000001ff00 */
[----:B------:R-:W-:Y:S02]  /*0840*/  @!P3 LEA.HI.X R49, R24, R49, R35, 0x1, P2 ;  /* 0x000000311831b211 */ /* 0x000fe400010f0c23 */
[----:B------:R-:W-:-:S02]  /*0850*/  CS2R R24, SRZ ;  /* 0x0000000000187805 */ /* 0x000fc4000001ff00 */
[----:B------:R-:W-:Y:S02]  /*0860*/  CS2R R28, SRZ ;  /* 0x00000000001c7805 */ /* 0x000fe4000001ff00 */
[----:B------:R-:W-:Y:S02]  /*0870*/  CS2R R30, SRZ ;  /* 0x00000000001e7805 */ /* 0x000fe4000001ff00 */
[----:B------:R-:W-:Y:S02]  /*0880*/  @!P0 LEA.HI.X R45, R32, R45, R7, 0x1, P1 ;  /* 0x0000002d202d8211 */ /* 0x000fe400008f0c07 */
[----:B------:R-:W-:Y:S02]  /*0890*/  CS2R R32, SRZ ;  /* 0x0000000000207805 */ /* 0x000fe4000001ff00 */
[----:B------:R-:W-:Y:S02]  /*08a0*/  CS2R R34, SRZ ;  /* 0x0000000000227805 */ /* 0x000fe4000001ff00 */
[----:B------:R-:W-:-:S02]  /*08b0*/  CS2R R36, SRZ ;  /* 0x0000000000247805 */ /* 0x000fc4000001ff00 */
[----:B------:R-:W-:Y:S01]  /*08c0*/  CS2R R38, SRZ ;  /* 0x0000000000267805 */ /* 0x000fe2000001ff00 */
[----:B------:R-:W2:Y:S04]  /*08d0*/  @!P3 LDG.E.128 R24, desc[UR12][R46.64] ;  /* 0x0000000c2e18b981 */ /* 0x000ea8000c1e1d00 */
[----:B------:R0:W2:Y:S04]  /*08e0*/  @!P3 LDG.E.128 R28, desc[UR12][R48.64] ;  /* 0x0000000c301cb981 */ /* 0x0000a8000c1e1d00 */
[----:B------:R1:W2:Y:S04]  /*08f0*/  @!P0 LDG.E.128 R32, desc[UR12][R42.64] ;  /* 0x0000000c2a208981 */ /* 0x0002a8000c1e1d00 */
[----:B------:R4:W2:Y:S01]  /*0900*/  @!P0 LDG.E.128 R36, desc[UR12][R44.64] ;  /* 0x0000000c2c248981 */ /* 0x0008a2000c1e1d00 */
[C---:B------:R-:W-:Y:S01]  /*0910*/  ISETP.GE.AND P0, PT, R0.reuse, UR10, PT ;  /* 0x0000000a00007c0c */ /* 0x040fe2000bf06270 */
[----:B0-----:R-:W0:Y:S03]  /*0920*/  LDC.64 R48, c[0x0][0x408] ;  /* 0x00010200ff307b82 */ /* 0x001e260000000a00 */
[----:B------:R-:W-:-:S13]  /*0930*/  ISETP.GT.U32.OR P0, PT, R0, 0x7f, P0 ;  /* 0x0000007f0000780c */ /* 0x000fda0000704470 */
[----:B------:R-:W0:Y:S01]  /*0940*/  @!P0 LDC.64 R46, c[0x0][0x3f8] ;  /* 0x0000fe00ff2e8b82 */ /* 0x000e220000000a00 */
[----:B------:R-:W-:Y:S01]  /*0950*/  @!P0 MOV R53, RZ ;  /* 0x000000ff00358202 */ /* 0x000fe20000000f00 */
[----:B------:R-:W-:-:S04]  /*0960*/  @!P0 VIADD R52, R0, UR6 ;  /* 0x0000000600348c36 */ /* 0x000fc80008000000 */
[----:B-1----:R-:W-:-:S04]  /*0970*/  @!P0 IMAD.WIDE.U32 R52, R50, UR14, R52 ;  /* 0x0000000e32348c25 */ /* 0x002fc8000f8e0034 */
[----:B------:R-:W-:Y:S02]  /*0980*/  @!P0 IMAD R53, R51, UR14, R53 ;  /* 0x0000000e33358c24 */ /* 0x000fe4000f8e0235 */
[----:B0-----:R-:W-:-:S04]  /*0990*/  @!P0 IMAD.WIDE.U32 R42, R4, R48, R52 ;  /* 0x00000030042a8225 */ /* 0x001fc800078e0034 */
[----:B------:R-:W-:Y:S02]  /*09a0*/  @!P0 IMAD R49, R4, R49, R43 ;  /* 0x0000003104318224 */ /* 0x000fe400078e022b */
[----:B------:R-:W-:Y:S01]  /*09b0*/  IMAD.MOV.U32 R48, RZ, RZ, 0x7f800000 ;  /* 0x7f800000ff307424 */ /* 0x000fe200078e00ff */
[----:B------:R-:W-:-:S04]  /*09c0*/  @!P0 LEA R46, P1, R42, R46, 0x2 ;  /* 0x0000002e2a2e8211 */ /* 0x000fc800078210ff */
[----:B------:R-:W-:-:S05]  /*09d0*/  @!P0 LEA.HI.X R47, R42, R47, R49, 0x2, P1 ;  /* 0x0000002f2a2f8211 */ /* 0x000fca00008f1431 */
[----:B------:R0:W5:Y:S01]  /*09e0*/  @!P0 LDG.E R48, desc[UR12][R46.64] ;  /* 0x0000000c2e308981 */ /* 0x000162000c1e1900 */
[----:B------:R-:W-:Y:S01]  /*09f0*/  ISETP.NE.AND P0, PT, R40, RZ, PT ;  /* 0x000000ff2800720c */ /* 0x000fe20003f05270 */
[----:B------:R-:W-:Y:S01]  /*0a00*/  BSSY.RECONVERGENT B0, `(.L_x_63) ;  /* 0x0000093000007945 */ /* 0x000fe20003800200 */
[C---:B----4-:R-:W-:Y:S02]  /*0a10*/  LOP3.LUT R45, R12.reuse, 0xffff0000, RZ, 0xc0, !PT ;  /* 0xffff00000c2d7812 */ /* 0x050fe400078ec0ff */
[----:B------:R-:W-:Y:S02]  /*0a20*/  SHF.L.U32 R44, R12, 0x10, RZ ;  /* 0x000000100c2c7819 */ /* 0x000fe400000006ff */
[C---:B------:R-:W-:Y:S02]  /*0a30*/  SHF.L.U32 R7, R8.reuse, 0x10, RZ ;  /* 0x0000001008077819 */ /* 0x040fe400000006ff */
[----:B------:R-:W-:Y:S01]  /*0a40*/  LOP3.LUT R8, R8, 0xffff0000, RZ, 0xc0, !PT ;  /* 0xffff000008087812 */ /* 0x000fe200078ec0ff */
[----:B0-----:R-:W-:Y:S01]  /*0a50*/  IMAD.U32 R47, R15, 0x10000, RZ ;  /* 0x000100000f2f7824 */ /* 0x001fe200078e00ff */
[----:B------:R-:W-:-:S02]  /*0a60*/  SHF.L.U32 R46, R14, 0x10, RZ ;  /* 0x000000100e2e7819 */ /* 0x000fc400000006ff */
[----:B------:R-:W-:Y:S01]  /*0a70*/  LOP3.LUT R50, R14, 0xffff0000, RZ, 0xc0, !PT ;  /* 0xffff00000e327812 */ /* 0x000fe200078ec0ff */
[----:B------:R-:W-:Y:S01]  /*0a80*/  FMUL.FTZ R8, R8, R45 ;  /* 0x0000002d08087220 */ /* 0x000fe20000410000 */
[----:B------:R-:W-:Y:S02]  /*0a90*/  LOP3.LUT R14, R15, 0xffff0000, RZ, 0xc0, !PT ;  /* 0xffff00000f0e7812 */ /* 0x000fe400078ec0ff */
[----:B---3--:R-:W-:Y:S02]  /*0aa0*/  LOP3.LUT R49, R16, 0xffff0000, RZ, 0xc0, !PT ;  /* 0xffff000010317812 */ /* 0x008fe400078ec0ff */
[C---:B------:R-:W-:Y:S01]  /*0ab0*/  LOP3.LUT R52, R20.reuse, 0xffff0000, RZ, 0xc0, !PT ;  /* 0xffff000014347812 */ /* 0x040fe200078ec0ff */
[----:B------:R-:W-:Y:S01]  /*0ac0*/  IMAD.U32 R15, R20, 0x10000, RZ ;  /* 0x00010000140f7824 */ /* 0x000fe200078e00ff */
[----:B------:R-:W-:Y:S01]  /*0ad0*/  SHF.L.U32 R16, R16, 0x10, RZ ;  /* 0x0000001010107819 */ /* 0x000fe200000006ff */
[----:B------:R-:W-:Y:S02]  /*0ae0*/  IMAD.U32 R41, R9, 0x10000, RZ ;  /* 0x0001000009297824 */ /* 0x000fe400078e00ff */
[----:B------:R-:W-:Y:S01]  /*0af0*/  FMUL.FTZ R49, R49, R52 ;  /* 0x0000003431317220 */ /* 0x000fe20000410000 */
[----:B------:R-:W-:-:S02]  /*0b00*/  IMAD.U32 R12, R13, 0x10000, RZ ;  /* 0x000100000d0c7824 */ /* 0x000fc400078e00ff */
[----:B------:R-:W-:Y:S01]  /*0b10*/  FFMA.FTZ R44, R7, R44, R8 ;  /* 0x0000002c072c7223 */ /* 0x000fe20000010008 */
[----:B------:R-:W-:Y:S01]  /*0b20*/  SHF.L.U32 R7, R17, 0x10, RZ ;  /* 0x0000001011077819 */ /* 0x000fe200000006ff */
[----:B------:R-:W-:Y:S02]  /*0b30*/  IMAD.U32 R8, R21, 0x10000, RZ ;  /* 0x0001000015087824 */ /* 0x000fe400078e00ff */
        /* <DEDUP_REMOVED lines=8> */
[----:B------:R-:W-:Y:S01]  /*0bc0*/  SHF.L.U32 R9, R10, 0x10, RZ ;  /* 0x000000100a097819 */ /* 0x000fe200000006ff */
[----:B------:R-:W-:Y:S01]  /*0bd0*/  IMAD.U32 R8, R22, 0x10000, RZ ;  /* 0x0001000016087824 */ /* 0x000fe200078e00ff */
[----:B------:R-:W-:Y:S01]  /*0be0*/  SHF.L.U32 R7, R18, 0x10, RZ ;  /* 0x0000001012077819 */ /* 0x000fe200000006ff */
[----:B------:R-:W-:Y:S01]  /*0bf0*/  FFMA.FTZ R12, R17, R12, R16 ;  /* 0x0000000c110c7223 */ /* 0x000fe20000010010 */
[----:B------:R-:W-:Y:S01]  /*0c00*/  LOP3.LUT R43, R10, 0xffff0000, RZ, 0xc0, !PT ;  /* 0xffff00000a2b7812 */ /* 0x000fe200078ec0ff */
[----:B------:R-:W-:-:S02]  /*0c10*/  FFMA.FTZ R42, R9, R46, R42 ;  /* 0x0000002e092a7223 */ /* 0x000fc4000001002a */
[----:B------:R-:W-:Y:S01]  /*0c20*/  FFMA.FTZ R13, R7, R8, R12 ;  /* 0x00000008070d7223 */ /* 0x000fe2000001000c */
[C---:B------:R-:W-:Y:S01]  /*0c30*/  IMAD.U32 R7, R23.reuse, 0x10000, RZ ;  /* 0x0001000017077824 */ /* 0x040fe200078e00ff */
[----:B------:R-:W-:Y:S01]  /*0c40*/  LOP3.LUT R8, R23, 0xffff0000, RZ, 0xc0, !PT ;  /* 0xffff000017087812 */ /* 0x000fe200078ec0ff */
[----:B------:R-:W-:Y:S01]  /*0c50*/  FFMA.FTZ R43, R43, R50, R42 ;  /* 0x000000322b2b7223 */ /* 0x000fe2000001002a */
[----:B------:R-:W-:Y:S02]  /*0c60*/  LOP3.LUT R18, R18, 0xffff0000, RZ, 0xc0, !PT ;  /* 0xffff000012127812 */ /* 0x000fe400078ec0ff */
[C---:B--2---:R-:W-:Y:S02]  /*0c70*/  SHF.L.U32 R17, R24.reuse, 0x10, RZ ;  /* 0x0000001018117819 */ /* 0x044fe400000006ff */
[----:B------:R-:W-:Y:S02]  /*0c80*/  LOP3.LUT R24, R24, 0xffff0000, RZ, 0xc0, !PT ;  /* 0xffff000018187812 */ /* 0x000fe400078ec0ff */
[----:B------:R-:W-:-:S02]  /*0c90*/  LOP3.LUT R23, R28, 0xffff0000, RZ, 0xc0, !PT ;  /* 0xffff00001c177812 */ /* 0x000fc400078ec0ff */
[----:B------:R-:W-:Y:S02]  /*0ca0*/  SHF.L.U32 R42, R28, 0x10, RZ ;  /* 0x000000101c2a7819 */ /* 0x000fe400000006ff */
[----:B------:R-:W-:Y:S01]  /*0cb0*/  LOP3.LUT R21, R32, 0xffff0000, RZ, 0xc0, !PT ;  /* 0xffff000020157812 */ /* 0x000fe200078ec0ff */
[----:B------:R-:W-:Y:S01]  /*0cc0*/  FMUL.FTZ R24, R24, R23 ;  /* 0x0000001718187220 */ /* 0x000fe20000410000 */
[C---:B------:R-:W-:Y:S01]  /*0cd0*/  LOP3.LUT R28, R36.reuse, 0xffff0000, RZ, 0xc0, !PT ;  /* 0xffff0000241c7812 */ /* 0x040fe200078ec0ff */
[----:B------:R-:W-:Y:S01]  /*0ce0*/  IMAD.U32 R23, R36, 0x10000, RZ ;  /* 0x0001000024177824 */ /* 0x000fe200078e00ff */
[----:B------:R-:W-:Y:S02]  /*0cf0*/  LOP3.LUT R9, R22, 0xffff0000, RZ, 0xc0, !PT ;  /* 0xffff000016097812 */ /* 0x000fe400078ec0ff */
[----:B------:R-:W-:Y:S01]  /*0d00*/  SHF.L.U32 R32, R32, 0x10, RZ ;  /* 0x0000001020207819 */ /* 0x000fe200000006ff */
[----:B------:R-:W-:Y:S01]  /*0d10*/  FMUL.FTZ R21, R21, R28 ;  /* 0x0000001c15157220 */ /* 0x000fe20000410000 */
[----:B------:R-:W-:-:S02]  /*0d20*/  IMAD.U32 R15, R25, 0x10000, RZ ;  /* 0x00010000190f7824 */ /* 0x000fc400078e00ff */
[----:B------:R-:W-:Y:S01]  /*0d30*/  FFMA.FTZ R42, R17, R42, R24 ;  /* 0x0000002a112a7223 */ /* 0x000fe20000010018 */
[----:B------:R-:W-:Y:S01]  /*0d40*/  IMAD.U32 R44, R29, 0x10000, RZ ;  /* 0x000100001d2c7824 */ /* 0x000fe200078e00ff */
[----:B------:R-:W-:Y:S01]  /*0d50*/  SHF.L.U32 R12, R19, 0x10, RZ ;  /* 0x00000010130c7819 */ /* 0x000fe200000006ff */
        /* <DEDUP_REMOVED lines=8> */
[----:B------:R-:W-:Y:S01]  /*0de0*/  LOP3.LUT R33, R33, 0xffff0000, RZ, 0xc0, !PT ;  /* 0xffff000021217812 */ /* 0x000fe200078ec0ff */
[----:B------:R-:W-:Y:S01]  /*0df0*/  FFMA.FTZ R24, R17, R24, R32 ;  /* 0x0000001811187223 */ /* 0x000fe20000010020 */
[----:B------:R-:W-:Y:S01]  /*0e00*/  LOP3.LUT R28, R37, 0xffff0000, RZ, 0xc0, !PT ;  /* 0xffff0000251c7812 */ /* 0x000fe200078ec0ff */
[----:B------:R-:W-:Y:S01]  /*0e10*/  FFMA.FTZ R42, R25, R22, R42 ;  /* 0x00000016192a7223 */ /* 0x000fe2000001002a */
[----:B------:R-:W-:-:S02]  /*0e20*/  SHF.L.U32 R9, R26, 0x10, RZ ;  /* 0x000000101a097819 */ /* 0x000fc400000006ff */
        /* <DEDUP_REMOVED lines=8> */
[----:B------:R-:W-:Y:S02]  /*0eb0*/  LOP3.LUT R34, R34, 0xffff0000, RZ, 0xc0, !PT ;  /* 0xffff000022227812 */ /* 0x000fe400078ec0ff */
[----:B------:R-:W-:Y:S01]  /*0ec0*/  LOP3.LUT R17, R38, 0xffff0000, RZ, 0xc0, !PT ;  /* 0xffff000026117812 */ /* 0x000fe200078ec0ff */
[----:B------:R-:W-:-:S02]  /*0ed0*/  IMAD.U32 R7, R27, 0x10000, RZ ;  /* 0x000100001b077824 */ /* 0x000fc400078e00ff */
[----:B------:R-:W-:Y:S01]  /*0ee0*/  FFMA.FTZ R26, R26, R13, R9 ;  /* 0x0000000d1a1a7223 */ /* 0x000fe20000010009 */
[----:B------:R-:W-:Y:S01]  /*0ef0*/  IMAD.U32 R18, R31, 0x10000, RZ ;  /* 0x000100001f127824 */ /* 0x000fe200078e00ff */
[----:B------:R-:W-:Y:S01]  /*0f00*/  SHF.L.U32 R9, R35, 0x10, RZ ;  /* 0x0000001023097819 */ /* 0x000fe200000006ff */
[----:B------:R-:W-:Y:S02]  /*0f10*/  IMAD.U32 R10, R11, 0x10000, RZ ;  /* 0x000100000b0a7824 */ /* 0x000fe400078e00ff */
[----:B------:R-:W-:Y:S01]  /*0f20*/  FFMA.FTZ R34, R34, R17, R15 ;  /* 0x0000001122227223 */ /* 0x000fe2000001000f */
[----:B------:R-:W-:Y:S02]  /*0f30*/  IMAD.U32 R20, R39, 0x10000, RZ ;  /* 0x0001000027147824 */ /* 0x000fe400078e00ff */
[----:B------:R-:W-:Y:S01]  /*0f40*/  FFMA.FTZ R26, R7, R18, R26 ;  /* 0x00000012071a7223 */ /* 0x000fe2000001001a */
[----:B------:R-:W-:Y:S01]  /*0f50*/  LOP3.LUT R11, R11, 0xffff0000, RZ, 0xc0, !PT ;  /* 0xffff00000b0b7812 */ /* 0x000fe200078ec0ff */
[----:B------:R-:W-:Y:S01]  /*0f60*/  FFMA.FTZ R10, R10, R47, R43 ;  /* 0x0000002f0a0a7223 */ /* 0x000fe2000001002b */
[----:B------:R-:W-:Y:S01]  /*0f70*/  LOP3.LUT R19, R19, 0xffff0000, RZ, 0xc0, !PT ;  /* 0xffff000013137812 */ /* 0x000fe200078ec0ff */
[----:B------:R-:W-:Y:S01]  /*0f80*/  FFMA.FTZ R20, R9, R20, R34 ;  /* 0x0000001409147223 */ /* 0x000fe20000010022 */
[----:B------:R-:W-:-:S02]  /*0f90*/  LOP3.LUT R27, R27, 0xffff0000, RZ, 0xc0, !PT ;  /* 0xffff00001b1b7812 */ /* 0x000fc400078ec0ff */
[----:B------:R-:W-:Y:S02]  /*0fa0*/  LOP3.LUT R16, R31, 0xffff0000, RZ, 0xc0, !PT ;  /* 0xffff00001f107812 */ /* 0x000fe400078ec0ff */
[----:B------:R-:W-:Y:S02]  /*0fb0*/  LOP3.LUT R35, R35, 0xffff0000, RZ, 0xc0, !PT ;  /* 0xffff000023237812 */ /* 0x000fe400078ec0ff */
[----:B------:R-:W-:Y:S01]  /*0fc0*/  LOP3.LUT R18, R39, 0xffff0000, RZ, 0xc0, !PT ;  /* 0xffff000027127812 */ /* 0x000fe200078ec0ff */
[----:B------:R-:W-:Y:S01]  /*0fd0*/  FFMA.FTZ R10, R11, R14, R10 ;  /* 0x0000000e0b0a7223 */ /* 0x000fe2000001000a */
[----:B------:R-:W-:Y:S01]  /*0fe0*/  FFMA.FTZ R12, R19, R8, R12 ;  /* 0x00000008130c7223 */ /* 0x000fe2000001000c */
[----:B------:R-:W-:Y:S02]  /*0ff0*/  FFMA.FTZ R16, R27, R16, R26 ;  /* 0x000000101b107223 */ /* 0x000fe4000001001a */
[----:B------:R-:W-:Y:S01]  /*1000*/  FFMA.FTZ R20, R35, R18, R20 ;  /* 0x0000001223147223 */ /* 0x000fe20000010014 */
[----:B------:R-:W0:Y:S04]  /*1010*/  SHFL.BFLY PT, R7, R10, 0x4, 0x1f ;  /* 0x0c801f000a077f89 */ /* 0x000e2800000e0000 */
[----:B------:R-:W1:Y:S04]  /*1020*/  SHFL.BFLY PT, R9, R12, 0x4, 0x1f ;  /* 0x0c801f000c097f89 */ /* 0x000e6800000e0000 */
[----:B------:R-:W2:Y:S04]  /*1030*/  SHFL.BFLY PT, R13, R16, 0x4, 0x1f ;  /* 0x0c801f00100d7f89 */ /* 0x000ea800000e0000 */
[----:B------:R-:W3:Y:S01]  /*1040*/  SHFL.BFLY PT, R17, R20, 0x4, 0x1f ;  /* 0x0c801f0014117f89 */ /* 0x000ee200000e0000 */
[----:B0-----:R-:W-:Y:S01]  /*1050*/  FADD.FTZ R7, R10, R7 ;  /* 0x000000070a077221 */ /* 0x001fe20000010000 */
[----:B-1----:R-:W-:Y:S01]  /*1060*/  FADD.FTZ R11, R12, R9 ;  /* 0x000000090c0b7221 */ /* 0x002fe20000010000 */
[----:B--2---:R-:W-:Y:S01]  /*1070*/  FADD.FTZ R15, R16, R13 ;  /* 0x0000000d100f7221 */ /* 0x004fe20000010000 */
[----:B---3--:R-:W-:-:S02]  /*1080*/  FADD.FTZ R19, R20, R17 ;  /* 0x0000001114137221 */ /* 0x008fc40000010000 */
        /* <DEDUP_REMOVED lines=15> */
[----:B---3--:R-:W-:Y:S01]  /*1180*/  FADD.FTZ R15, R10, R7 ;  /* 0x000000070a0f7221 */ /* 0x008fe20000010000 */
[----:B------:R-:W-:Y:S06]  /*1190*/  @P0 BRA `(.L_x_64) ;  /* 0x0000000000640947 */ /* 0x000fec0003800000 */
[----:B------:R-:W0:Y:S01]  /*11a0*/  LDCU.64 UR8, c[0x0][0x3e8] ;  /* 0x00007d00ff0877ac */ /* 0x000e220008000a00 */
[----:B------:R-:W1:Y:S01]  /*11b0*/  LDC.64 R10, c[0x0][0x3f0] ;  /* 0x0000fc00ff0a7b82 */ /* 0x000e620000000a00 */
[----:B------:R-:W-:Y:S01]  /*11c0*/  ISETP.GE.AND P0, PT, R6, UR10, PT ;  /* 0x0000000a06007c0c */ /* 0x000fe2000bf06270 */
[----:B------:R-:W-:Y:S01]  /*11d0*/  UMOV UR4, UR6 ;  /* 0x0000000600047c82 */ /* 0x000fe20008000000 */
[----:B------:R-:W-:Y:S01]  /*11e0*/  UMOV UR5, URZ ;  /* 0x000000ff00057c82 */ /* 0x000fe20008000000 */
[----:B------:R-:W2:Y:S01]  /*11f0*/  LDCU.64 UR16, c[0x0][0x3d0] ;  /* 0x00007a00ff1077ac */ /* 0x000ea20008000a00 */
[----:B------:R-:W-:Y:S02]  /*1200*/  ISETP.GE.AND P3, PT, R2, UR10, PT ;  /* 0x0000000a02007c0c */ /* 0x000fe4000bf66270 */
[----:B------:R-:W-:Y:S02]  /*1210*/  ISETP.GE.AND P2, PT, R3, UR10, PT ;  /* 0x0000000a03007c0c */ /* 0x000fe4000bf46270 */
[----:B------:R-:W-:Y:S01]  /*1220*/  FSEL R3, R12, RZ, !P3 ;  /* 0x000000ff0c037208 */ /* 0x000fe20005800000 */
[----:B0-----:R-:W-:-:S04]  /*1230*/  UIMAD.WIDE.U32 UR4, UR14, UR8, UR4 ;  /* 0x000000080e0472a5 */ /* 0x001fc8000f8e0004 */
[----:B------:R-:W-:-:S06]  /*1240*/  UIMAD UR5, UR14, UR9, UR5 ;  /* 0x000000090e0572a4 */ /* 0x000fcc000f8e0205 */
[----:B-1----:R-:W-:-:S04]  /*1250*/  IMAD.WIDE.U32 R8, R4, R10, UR4 ;  /* 0x0000000404087e25 */ /* 0x002fc8000f8e000a */
[----:B------:R-:W-:Y:S01]  /*1260*/  IMAD R7, R4, R11, R9 ;  /* 0x0000000b04077224 */ /* 0x000fe200078e0209 */
[----:B------:R-:W-:Y:S02]  /*1270*/  IADD3 R8, P1, PT, R2, R8, RZ ;  /* 0x0000000802087210 */ /* 0x000fe40007f3e0ff */
[----:B------:R-:W-:Y:S02]  /*1280*/  FSEL R11, R15, RZ, !P0 ;  /* 0x000000ff0f0b7208 */ /* 0x000fe40004000000 */
[----:B------:R-:W-:Y:S02]  /*1290*/  IADD3.X R7, PT, PT, RZ, R7, RZ, P1, !PT ;  /* 0x00000007ff077210 */ /* 0x000fe40000ffe4ff */
[C---:B--2---:R-:W-:Y:S02]  /*12a0*/  LEA R6, P4, R8.reuse, UR16, 0x2 ;  /* 0x0000001008067c11 */ /* 0x044fe4000f8810ff */
[----:B------:R-:W-:Y:S02]  /*12b0*/  ISETP.GE.AND P1, PT, R5, UR10, PT ;  /* 0x0000000a05007c0c */ /* 0x000fe4000bf26270 */
[----:B------:R-:W-:-:S02]  /*12c0*/  LEA.HI.X R7, R8, UR17, R7, 0x2, P4 ;  /* 0x0000001108077c11 */ /* 0x000fc4000a0f1407 */
[----:B------:R-:W-:Y:S02]  /*12d0*/  FSEL R5, R13, RZ, !P2 ;  /* 0x000000ff0d057208 */ /* 0x000fe40005000000 */
[----:B------:R-:W-:Y:S01]  /*12e0*/  FSEL R9, R17, RZ, !P1 ;  /* 0x000000ff11097208 */ /* 0x000fe20004800000 */
[----:B------:R0:W-:Y:S04]  /*12f0*/  STG.E desc[UR12][R6.64], R3 ;  /* 0x0000000306007986 */ /* 0x0001e8000c10190c */
[----:B------:R0:W-:Y:S04]  /*1300*/  STG.E desc[UR12][R6.64+0x80], R5 ;  /* 0x0000800506007986 */ /* 0x0001e8000c10190c */
[----:B------:R0:W-:Y:S04]  /*1310*/  STG.E desc[UR12][R6.64+0x100], R9 ;  /* 0x0001000906007986 */ /* 0x0001e8000c10190c */
[----:B------:R0:W-:Y:S02]  /*1320*/  STG.E desc[UR12][R6.64+0x180], R11 ;  /* 0x0001800b06007986 */ /* 0x0001e4000c10190c */
.L_x_64:
[----:B------:R-:W-:Y:S05]  /*1330*/  BSYNC.RECONVERGENT B0 ;  /* 0x0000000000007941 */ /* 0x000fea0003800200 */
.L_x_63:
[----:B------:R-:W-:Y:S01]  /*1340*/  UIADD3 UR4, UPT, UPT, UR7, 0x7f, URZ ;  /* 0x0000007f07047890 */ /* 0x000fe2000fffe0ff */
[----:B0-----:R-:W0:Y:S01]  /*1350*/  LDC.64 R10, c[0x0][0x440] ;  /* 0x00011000ff0a7b82 */ /* 0x001e220000000a00 */
[----:B------:R-:W-:Y:S02]  /*1360*/  BSSY.RECONVERGENT B0, `(.L_x_65) ;  /* 0x0000019000007945 */ /* 0x000fe40003800200 */
[----:B------:R-:W-:-:S04]  /*1370*/  USHF.R.S32.HI UR5, URZ, 0x1f, UR4 ;  /* 0x0000001fff057899 */ /* 0x000fc80008011404 */
[----:B------:R-:W-:Y:S01]  /*1380*/  ULEA.HI UR5, UR5, UR4, URZ, 0x7 ;  /* 0x0000000405057291 */ /* 0x000fe2000f8f38ff */
[----:B------:R-:W1:Y:S03]  /*1390*/  LDC.64 R12, c[0x0][0x448] ;  /* 0x00011200ff0c7b82 */ /* 0x000e660000000a00 */
[----:B------:R-:W-:-:S04]  /*13a0*/  ULOP3.LUT UR5, UR5, 0xffffff80, URZ, 0xc0, !UPT ;  /* 0xffffff8005057892 */ /* 0x000fc8000f8ec0ff */
[----:B------:R-:W-:-:S04]  /*13b0*/  UIADD3 UR5, UPT, UPT, UR6, UR4, -UR5 ;  /* 0x0000000406057290 */ /* 0x000fc8000fffe805 */
[----:B------:R-:W-:-:S06]  /*13c0*/  UIADD3 UR5, UPT, UPT, UR4, -UR5, URZ ;  /* 0x8000000504057290 */ /* 0x000fcc000fffe0ff */
[----:B------:R-:W-:-:S04]  /*13d0*/  ISETP.GE.AND P0, PT, R0, UR5, PT ;  /* 0x0000000500007c0c */ /* 0x000fc8000bf06270 */
[----:B------:R-:W-:-:S13]  /*13e0*/  ISETP.GT.U32.OR P0, PT, R0, 0x7f, P0 ;  /* 0x0000007f0000780c */ /* 0x000fda0000704470 */
[----:B------:R-:W-:Y:S05]  /*13f0*/  @P0 BRA `(.L_x_66) ;  /* 0x00000000003c0947 */ /* 0x000fea0003800000 */
[----:B------:R-:W2:Y:S01]  /*1400*/  LDC.64 R6, c[0x0][0x418] ;  /* 0x00010600ff067b82 */ /* 0x000ea20000000a00 */
[----:B------:R-:W3:Y:S01]  /*1410*/  LDCU.64 UR4, c[0x0][0x420] ;  /* 0x00008400ff0477ac */ /* 0x000ee20008000a00 */
[----:B------:R-:W-:Y:S02]  /*1420*/  HFMA2 R3, -RZ, RZ, 0, 0 ;  /* 0x00000000ff037431 */ /* 0x000fe400000001ff */
[----:B------:R-:W-:Y:S02]  /*1430*/  VIADD R2, R0, UR6 ;  /* 0x0000000600027c36 */ /* 0x000fe40008000000 */
[C---:B-----5:R-:W-:Y:S01]  /*1440*/  FMUL.FTZ R5, R48.reuse, 1.4426950216293334961 ;  /* 0x3fb8aa3b30057820 */ /* 0x060fe20000410000 */
[----:B------:R-:W-:Y:S01]  /*1450*/  FSETP.NEU.FTZ.AND P0, PT, R48, -INF , PT ;  /* 0xff8000003000780b */ /* 0x000fe20003f1d000 */
[----:B------:R-:W4:Y:S03]  /*1460*/  LDC.64 R8, c[0x0][0x410] ;  /* 0x00010400ff087b82 */ /* 0x000f260000000a00 */
[----:B------:R-:W-:Y:S01]  /*1470*/  FSEL R5, R5, RZ, P0 ;  /* 0x000000ff05057208 */ /* 0x000fe20000000000 */
[----:B--2---:R-:W-:-:S04]  /*1480*/  IMAD.WIDE.U32 R2, R6, UR14, R2 ;  /* 0x0000000e06027c25 */ /* 0x004fc8000f8e0002 */
[----:B------:R-:W-:Y:S02]  /*1490*/  IMAD R3, R7, UR14, R3 ;  /* 0x0000000e07037c24 */ /* 0x000fe4000f8e0203 */
[----:B---3--:R-:W-:-:S04]  /*14a0*/  IMAD.WIDE.U32 R2, R4, UR4, R2 ;  /* 0x0000000404027c25 */ /* 0x008fc8000f8e0002 */
[----:B------:R-:W-:Y:S01]  /*14b0*/  IMAD R3, R4, UR5, R3 ;  /* 0x0000000504037c24 */ /* 0x000fe2000f8e0203 */
[----:B----4-:R-:W-:-:S04]  /*14c0*/  LEA R6, P1, R2, R8, 0x2 ;  /* 0x0000000802067211 */ /* 0x010fc800078210ff */
[----:B------:R-:W-:-:S05]  /*14d0*/  LEA.HI.X R7, R2, R9, R3, 0x2, P1 ;  /* 0x0000000902077211 */ /* 0x000fca00008f1403 */
[----:B------:R2:W-:Y:S04]  /*14e0*/  STG.E desc[UR12][R6.64], R5 ;  /* 0x0000000506007986 */ /* 0x0005e8000c10190c */
.L_x_66:
[----:B------:R-:W-:Y:S05]  /*14f0*/  BSYNC.RECONVERGENT B0 ;  /* 0x0000000000007941 */ /* 0x000fea0003800200 */
.L_x_65:
[----:B------:R-:W-:Y:S01]  /*1500*/  USHF.L.U32 UR4, UR11, 0xd, URZ ;  /* 0x0000000d0b047899 */ /* 0x000fe200080006ff */
[----:B------:R-:W-:Y:S01]  /*1510*/  IMAD.SHL.U32 R2, R0, 0x4, RZ ;  /* 0x0000000400027824 */ /* 0x000fe200078e00ff */
[----:B------:R-:W3:Y:S01]  /*1520*/  LDCU.64 UR8, c[0x0][0x458] ;  /* 0x00008b00ff0877ac */ /* 0x000ee20008000a00 */
[----:B------:R-:W-:-:S03]  /*1530*/  MOV R3, RZ ;  /* 0x000000ff00037202 */ /* 0x000fc60000000f00 */
[----:B------:R-:W-:-:S05]  /*1540*/  LOP3.LUT R2, R2, UR4, RZ, 0xfc, !PT ;  /* 0x0000000402027c12 */ /* 0x000fca000f8efcff */
[----:B------:R-:W2:Y:S01]  /*1550*/  LDCU.64 UR4, c[0x0][0x428] ;  /* 0x00008500ff0477ac */ /* 0x000ea20008000a00 */
[----:B0-----:R-:W-:-:S04]  /*1560*/  IMAD.WIDE.U32 R2, R10, UR14, R2 ;  /* 0x0000000e0a027c25 */ /* 0x001fc8000f8e0002 */
[----:B------:R-:W-:Y:S01]  /*1570*/  IMAD R3, R11, UR14, R3 ;  /* 0x0000000e0b037c24 */ /* 0x000fe2000f8e0203 */
[----:B---3--:R-:W-:Y:S01]  /*1580*/  ISETP.NE.U32.AND P0, PT, RZ, UR8, PT ;  /* 0x00000008ff007c0c */ /* 0x008fe2000bf05070 */
[----:B-1----:R-:W-:-:S03]  /*1590*/  IMAD.WIDE.U32 R2, R4, R12, R2 ;  /* 0x0000000c04027225 */ /* 0x002fc600078e0002 */
[----:B------:R-:W-:Y:S01]  /*15a0*/  ISETP.NE.AND.EX P0, PT, RZ, UR9, PT, P0 ;  /* 0x00000009ff007c0c */ /* 0x000fe2000bf05300 */
[----:B------:R-:W-:-:S03]  /*15b0*/  IMAD R3, R4, R13, R3 ;  /* 0x0000000d04037224 */ /* 0x000fc600078e0203 */
[----:B------:R-:W-:Y:S02]  /*15c0*/  ISETP.NE.OR P0, PT, R0, RZ, !P0 ;  /* 0x000000ff0000720c */ /* 0x000fe40004705670 */
[----:B--2---:R-:W-:-:S04]  /*15d0*/  LEA R6, P1, R2, UR4, 0x2 ;  /* 0x0000000402067c11 */ /* 0x004fc8000f8210ff */
[----:B------:R-:W-:-:S05]  /*15e0*/  LEA.HI.X R7, R2, UR5, R3, 0x2, P1 ;  /* 0x0000000502077c11 */ /* 0x000fca00088f1403 */
[----:B------:R0:W-:Y:S04]  /*15f0*/  STG.E.128 desc[UR12][R6.64], RZ ;  /* 0x000000ff06007986 */ /* 0x0001e8000c101d0c */
[----:B------:R0:W-:Y:S04]  /*1600*/  STG.E.128 desc[UR12][R6.64+0x1000], RZ ;  /* 0x001000ff06007986 */ /* 0x0001e8000c101d0c */
[----:B------:R0:W-:Y:S04]  /*1610*/  STG.E.128 desc[UR12][R6.64+0x2000], RZ ;  /* 0x002000ff06007986 */ /* 0x0001e8000c101d0c */
[----:B------:R0:W-:Y:S04]  /*1620*/  STG.E.128 desc[UR12][R6.64+0x3000], RZ ;  /* 0x003000ff06007986 */ /* 0x0001e8000c101d0c */
[----:B------:R0:W-:Y:S04]  /*1630*/  STG.E.128 desc[UR12][R6.64+0x4000], RZ ;  /* 0x004000ff06007986 */ /* 0x0001e8000c101d0c */
[----:B------:R0:W-:Y:S04]  /*1640*/  STG.E.128 desc[UR12][R6.64+0x5000], RZ ;  /* 0x005000ff06007986 */ /* 0x0001e8000c101d0c */
[----:B------:R0:W-:Y:S04]  /*1650*/  STG.E.128 desc[UR12][R6.64+0x6000], RZ ;  /* 0x006000ff06007986 */ /* 0x0001e8000c101d0c */
[----:B------:R0:W-:Y:S01]  /*1660*/  STG.E.128 desc[UR12][R6.64+0x7000], RZ ;  /* 0x007000ff06007986 */ /* 0x0001e2000c101d0c */
[----:B------:R-:W-:Y:S05]  /*1670*/  @P0 EXIT ;  /* 0x000000000000094d */ /* 0x000fea0003800000 */
[----:B------:R-:W1:Y:S08]  /*1680*/  LDC R5, c[0x0][0x450] ;  /* 0x00011400ff057b82 */ /* 0x000e700000000800 */
[----:B0-----:R-:W0:Y:S08]  /*1690*/  LDC R7, c[0x0][0x390] ;  /* 0x0000e400ff077b82 */ /* 0x001e300000000800 */
[----:B------:R-:W2:Y:S01]  /*16a0*/  LDC.64 R2, c[0x0][0x458] ;  /* 0x00011600ff027b82 */ /* 0x000ea20000000a00 */
[----:B-1----:R-:W-:-:S04]  /*16b0*/  IMAD R4, R5, UR11, R4 ;  /* 0x0000000b05047c24 */ /* 0x002fc8000f8e0204 */
[----:B0-----:R-:W-:-:S04]  /*16c0*/  IMAD R5, R4, R7, UR14 ;  /* 0x0000000e04057e24 */ /* 0x001fc8000f8e0207 */
[----:B--2---:R-:W-:-:S05]  /*16d0*/  IMAD.WIDE R2, R5, 0x4, R2 ;  /* 0x0000000405027825 */ /* 0x004fca00078e0202 */
[----:B------:R-:W-:Y:S01]  /*16e0*/  STG.E desc[UR12][R2.64], RZ ;  /* 0x000000ff02007986 */ /* 0x000fe2000c10190c */
[----:B------:R-:W-:Y:S05]  /*16f0*/  EXIT ;  /* 0x000000000000794d */ /* 0x000fea0003800000 */
.L_x_67:
        /* <DEDUP_REMOVED lines=16> */
.L_x_139:


//--------------------- .text._ZN7cutlass13device_kernelIN5flash19enable_sm80_to_sm89INS1_16FlashAttnBwdSm80INS1_25CollectiveMainloopBwdSm80ILi2ELi2EN4cute5tupleIJNS5_1CILi128EEES8_NS7_ILi64EEEEEENS_10bfloat16_tEfNS_4arch4Sm80ELb1ELb0ELb0ELb1ELb0ELb0ELb0ELb0ELi2ELi4ELi4ELi4ELb0EEENS1_21CollectiveEpilogueBwdISA_SB_SD_Li256ELb1ELb0ELi2EEENS1_25SingleTileBwdLPTSchedulerILb1ELi128ELb0EEEEEEEEEvNT_6ParamsE --------------------------
	.section	.text._ZN7cutlass13device_kernelIN5flash19enable_sm80_to_sm89INS1_16FlashAttnBwdSm80INS1_25CollectiveMainloopBwdSm80ILi2ELi2EN4cute5tupleIJNS5_1CILi128EEES8_NS7_ILi64EEEEEENS_10bfloat16_tEfNS_4arch4Sm80ELb1ELb0ELb0ELb1ELb0ELb0ELb0ELb0ELi2ELi4ELi4ELi4ELb0EEENS1_21CollectiveEpilogueBwdISA_SB_SD_Li256ELb1ELb0ELi2EEENS1_25SingleTileBwdLPTSchedulerILb1ELi128ELb0EEEEEEEEEvNT_6ParamsE,"ax",@progbits
	.align	128
.text._ZN7cutlass13device_kernelIN5flash19enable_sm80_to_sm89INS1_16FlashAttnBwdSm80INS1_25CollectiveMainloopBwdSm80ILi2ELi2EN4cute5tupleIJNS5_1CILi128EEES8_NS7_ILi64EEEEEENS_10bfloat16_tEfNS_4arch4Sm80ELb1ELb0ELb0ELb1ELb0ELb0ELb0ELb0ELi2ELi4ELi4ELi4ELb0EEENS1_21CollectiveEpilogueBwdISA_SB_SD_Li256ELb1ELb0ELi2EEENS1_25SingleTileBwdLPTSchedulerILb1ELi128ELb0EEEEEEEEEvNT_6ParamsE:
        .type           _ZN7cutlass13device_kernelIN5flash19enable_sm80_to_sm89INS1_16FlashAttnBwdSm80INS1_25CollectiveMainloopBwdSm80ILi2ELi2EN4cute5tupleIJNS5_1CILi128EEES8_NS7_ILi64EEEEEENS_10bfloat16_tEfNS_4arch4Sm80ELb1ELb0ELb0ELb1ELb0ELb0ELb0ELb0ELi2ELi4ELi4ELi4ELb0EEENS1_21CollectiveEpilogueBwdISA_SB_SD_Li256ELb1ELb0ELi2EEENS1_25SingleTileBwdLPTSchedulerILb1ELi128ELb0EEEEEEEEEvNT_6ParamsE,@function
        .size           _ZN7cutlass13device_kernelIN5flash19enable_sm80_to_sm89INS1_16FlashAttnBwdSm80INS1_25CollectiveMainloopBwdSm80ILi2ELi2EN4cute5tupleIJNS5_1CILi128EEES8_NS7_ILi64EEEEEENS_10bfloat16_tEfNS_4arch4Sm80ELb1ELb0ELb0ELb1ELb0ELb0ELb0ELb0ELi2ELi4ELi4ELi4ELb0EEENS1_21CollectiveEpilogueBwdISA_SB_SD_Li256ELb1ELb0ELi2EEENS1_25SingleTileBwdLPTSchedulerILb1ELi128ELb0EEEEEEEEEvNT_6ParamsE,(.L_x_140 - _ZN7cutlass13device_kernelIN5flash19enable_sm80_to_sm89INS1_16FlashAttnBwdSm80INS1_25CollectiveMainloopBwdSm80ILi2ELi2EN4cute5tupleIJNS5_1CILi128EEES8_NS7_ILi64EEEEEENS_10bfloat16_tEfNS_4arch4Sm80ELb1ELb0ELb0ELb1ELb0ELb0ELb0ELb0ELi2ELi4ELi4ELi4ELb0EEENS1_21CollectiveEpilogueBwdISA_SB_SD_Li256ELb1ELb0ELi2EEENS1_25SingleTileBwdLPTSchedulerILb1ELi128ELb0EEEEEEEEEvNT_6ParamsE)
        .other          _ZN7cutlass13device_kernelIN5flash19enable_sm80_to_sm89INS1_16FlashAttnBwdSm80INS1_25CollectiveMainloopBwdSm80ILi2ELi2EN4cute5tupleIJNS5_1CILi128EEES8_NS7_ILi64EEEEEENS_10bfloat16_tEfNS_4arch4Sm80ELb1ELb0ELb0ELb1ELb0ELb0ELb0ELb0ELi2ELi4ELi4ELi4ELb0EEENS1_21CollectiveEpilogueBwdISA_SB_SD_Li256ELb1ELb0ELi2EEENS1_25SingleTileBwdLPTSchedulerILb1ELi128ELb0EEEEEEEEEvNT_6ParamsE,@"STO_CUDA_ENTRY STV_DEFAULT"
_ZN7cutlass13device_kernelIN5flash19enable_sm80_to_sm89INS1_16FlashAttnBwdSm80INS1_25CollectiveMainloopBwdSm80ILi2ELi2EN4cute5tupleIJNS5_1CILi128EEES8_NS7_ILi64EEEEEENS_10bfloat16_tEfNS_4arch4Sm80ELb1ELb0ELb0ELb1ELb0ELb0ELb0ELb0ELi2ELi4ELi4ELi4ELb0EEENS1_21CollectiveEpilogueBwdISA_SB_SD_Li256ELb1ELb0ELi2EEENS1_25SingleTileBwdLPTSchedulerILb1ELi128ELb0EEEEEEEEEvNT_6ParamsE:
[----:B------:R-:W-:Y:S01]  /*0000*/  LDC R1, c[0x0][0x37c] ;  /* 0x0000df00ff017b82 */ /* 0x000fe20000000800 */
[----:B------:R-:W-:Y:S05]  /*0010*/  EXIT ;  /* 0x000000000000794d */ /* 0x000fea0003800000 */
.L_x_68:
        /* <DEDUP_REMOVED lines=14> */
.L_x_140:


//--------------------- .text._ZN7cutlass13device_kernelIN5flash19enable_sm80_to_sm89INS1_16FlashAttnBwdSm80INS1_25CollectiveMainloopBwdSm80ILi2ELi2EN4cute5tupleIJNS5_1CILi128EEES8_NS7_ILi64EEEEEENS_10bfloat16_tEfNS_4arch4Sm80ELb1ELb0ELb0ELb1ELb1ELb0ELb0ELb0ELi2ELi4ELi4ELi4ELb0EEENS1_21CollectiveEpilogueBwdISA_SB_SD_Li256ELb1ELb0ELi2EEENS1_25SingleTileBwdLPTSchedulerILb1ELi128ELb1EEEEEEEEEvNT_6ParamsE --------------------------
	.section	.text._ZN7cutlass13device_kernelIN5flash19enable_sm80_to_sm89INS1_16FlashAttnBwdSm80INS1_25CollectiveMainloopBwdSm80ILi2ELi2EN4cute5tupleIJNS5_1CILi128EEES8_NS7_ILi64EEEEEENS_10bfloat16_tEfNS_4arch4Sm80ELb1ELb0ELb0ELb1ELb1ELb0ELb0ELb0ELi2ELi4ELi4ELi4ELb0EEENS1_21CollectiveEpilogueBwdISA_SB_SD_Li256ELb1ELb0ELi2EEENS1_25SingleTileBwdLPTSchedulerILb1ELi128ELb1EEEEEEEEEvNT_6ParamsE,"ax",@progbits
	.align	128
.text._ZN7cutlass13device_kernelIN5flash19enable_sm80_to_sm89INS1_16FlashAttnBwdSm80INS1_25CollectiveMainloopBwdSm80ILi2ELi2EN4cute5tupleIJNS5_1CILi128EEES8_NS7_ILi64EEEEEENS_10bfloat16_tEfNS_4arch4Sm80ELb1ELb0ELb0ELb1ELb1ELb0ELb0ELb0ELi2ELi4ELi4ELi4ELb0EEENS1_21CollectiveEpilogueBwdISA_SB_SD_Li256ELb1ELb0ELi2EEENS1_25SingleTileBwdLPTSchedulerILb1ELi128ELb1EEEEEEEEEvNT_6ParamsE:
        .type           _ZN7cutlass13device_kernelIN5flash19enable_sm80_to_sm89INS1_16FlashAttnBwdSm80INS1_25CollectiveMainloopBwdSm80ILi2ELi2EN4cute5tupleIJNS5_1CILi128EEES8_NS7_ILi64EEEEEENS_10bfloat16_tEfNS_4arch4Sm80ELb1ELb0ELb0ELb1ELb1ELb0ELb0ELb0ELi2ELi4ELi4ELi4ELb0EEENS1_21CollectiveEpilogueBwdISA_SB_SD_Li256ELb1ELb0ELi2EEENS1_25SingleTileBwdLPTSchedulerILb1ELi128ELb1EEEEEEEEEvNT_6ParamsE,@function
        .size           _ZN7cutlass13device_kernelIN5flash19enable_sm80_to_sm89INS1_16FlashAttnBwdSm80INS1_25CollectiveMainloopBwdSm80ILi2ELi2EN4cute5tupleIJNS5_1CILi128EEES8_NS7_ILi64EEEEEENS_10bfloat16_tEfNS_4arch4Sm80ELb1ELb0ELb0ELb1ELb1ELb0ELb0ELb0ELi2ELi4ELi4ELi4ELb0EEENS1_21CollectiveEpilogueBwdISA_SB_SD_Li256ELb1ELb0ELi2EEENS1_25SingleTileBwdLPTSchedulerILb1ELi128ELb1EEEEEEEEEvNT_6ParamsE,(.L_x_141 - _ZN7cutlass13device_kernelIN5flash19enable_sm80_to_sm89INS1_16FlashAttnBwdSm80INS1_25CollectiveMainloopBwdSm80ILi2ELi2EN4cute5tupleIJNS5_1CILi128EEES8_NS7_ILi64EEEEEENS_10bfloat16_tEfNS_4arch4Sm80ELb1ELb0ELb0ELb1ELb1ELb0ELb0ELb0ELi2ELi4ELi4ELi4ELb0EEENS1_21CollectiveEpilogueBwdISA_SB_SD_Li256ELb1ELb0ELi2EEENS1_25SingleTileBwdLPTSchedulerILb1ELi128ELb1EEEEEEEEEvNT_6ParamsE)
        .other          _ZN7cutlass13device_kernelIN5flash19enable_sm80_to_sm89INS1_16FlashAttnBwdSm80INS1_25CollectiveMainloopBwdSm80ILi2ELi2EN4cute5tupleIJNS5_1CILi128EEES8_NS7_ILi64EEEEEENS_10bfloat16_tEfNS_4arch4Sm80ELb1ELb0ELb0ELb1ELb1ELb0ELb0ELb0ELi2ELi4ELi4ELi4ELb0EEENS1_21CollectiveEpilogueBwdISA_SB_SD_Li256ELb1ELb0ELi2EEENS1_25SingleTileBwdLPTSchedulerILb1ELi128ELb1EEEEEEEEEvNT_6ParamsE,@"STO_CUDA_ENTRY STV_DEFAULT"
_ZN7cutlass13device_kernelIN5flash19enable_sm80_to_sm89INS1_16FlashAttnBwdSm80INS1_25CollectiveMainloopBwdSm80ILi2ELi2EN4cute5tupleIJNS5_1CILi128EEES8_NS7_ILi64EEEEEENS_10bfloat16_tEfNS_4arch4Sm80ELb1ELb0ELb0ELb1ELb1ELb0ELb0ELb0ELi2ELi4ELi4ELi4ELb0EEENS1_21CollectiveEpilogueBwdISA_SB_SD_Li256ELb1ELb0ELi2EEENS1_25SingleTileBwdLPTSchedulerILb1ELi128ELb1EEEEEEEEEvNT_6ParamsE:
[----:B------:R-:W-:Y:S01]  /*0000*/  LDC R1, c[0x0][0x37c] ;  /* 0x0000df00ff017b82 */ /* 0x000fe20000000800 */
[----:B------:R-:W-:Y:S05]  /*0010*/  EXIT ;  /* 0x000000000000794d */ /* 0x000fea0003800000 */
.L_x_69:
        /* <DEDUP_REMOVED lines=14> */
.L_x_141:


//--------------------- .text._ZN7cutlass13device_kernelIN5flash19enable_sm80_to_sm89INS1_16FlashAttnBwdSm80INS1_25CollectiveMainloopBwdSm80ILi2ELi2EN4cute5tupleIJNS5_1CILi128EEES8_NS7_ILi64EEEEEENS_10bfloat16_tEfNS_4arch4Sm80ELb1ELb0ELb0ELb1ELb0ELb0ELb0ELb0ELi2ELi4ELi4ELi4ELb0EEENS1_24CollectiveEpilogueBwdGQAISA_fSD_Li256ELb1ELb0EEENS1_25SingleTileBwdLPTSchedulerILb1ELi128ELb0EEEEEEEEEvNT_6ParamsE --------------------------
	.section	.text._ZN7cutlass13device_kernelIN5flash19enable_sm80_to_sm89INS1_16FlashAttnBwdSm80INS1_25CollectiveMainloopBwdSm80ILi2ELi2EN4cute5tupleIJNS5_1CILi128EEES8_NS7_ILi64EEEEEENS_10bfloat16_tEfNS_4arch4Sm80ELb1ELb0ELb0ELb1ELb0ELb0ELb0ELb0ELi2ELi4ELi4ELi4ELb0EEENS1_24CollectiveEpilogueBwdGQAISA_fSD_Li256ELb1ELb0EEENS1_25SingleTileBwdLPTSchedulerILb1ELi128ELb0EEEEEEEEEvNT_6ParamsE,"ax",@progbits
	.align	128
.text._ZN7cutlass13device_kernelIN5flash19enable_sm80_to_sm89INS1_16FlashAttnBwdSm80INS1_25CollectiveMainloopBwdSm80ILi2ELi2EN4cute5tupleIJNS5_1CILi128EEES8_NS7_ILi64EEEEEENS_10bfloat16_tEfNS_4arch4Sm80ELb1ELb0ELb0ELb1ELb0ELb0ELb0ELb0ELi2ELi4ELi4ELi4ELb0EEENS1_24CollectiveEpilogueBwdGQAISA_fSD_Li256ELb1ELb0EEENS1_25SingleTileBwdLPTSchedulerILb1ELi128ELb0EEEEEEEEEvNT_6ParamsE:
        .type           _ZN7cutlass13device_kernelIN5flash19enable_sm80_to_sm89INS1_16FlashAttnBwdSm80INS1_25CollectiveMainloopBwdSm80ILi2ELi2EN4cute5tupleIJNS5_1CILi128EEES8_NS7_ILi64EEEEEENS_10bfloat16_tEfNS_4arch4Sm80ELb1ELb0ELb0ELb1ELb0ELb0ELb0ELb0ELi2ELi4ELi4ELi4ELb0EEENS1_24CollectiveEpilogueBwdGQAISA_fSD_Li256ELb1ELb0EEENS1_25SingleTileBwdLPTSchedulerILb1ELi128ELb0EEEEEEEEEvNT_6ParamsE,@function
        .size           _ZN7cutlass13device_kernelIN5flash19enable_sm80_to_sm89INS1_16FlashAttnBwdSm80INS1_25CollectiveMainloopBwdSm80ILi2ELi2EN4cute5tupleIJNS5_1CILi128EEES8_NS7_ILi64EEEEEENS_10bfloat16_tEfNS_4arch4Sm80ELb1ELb0ELb0ELb1ELb0ELb0ELb0ELb0ELi2ELi4ELi4ELi4ELb0EEENS1_24CollectiveEpilogueBwdGQAISA_fSD_Li256ELb1ELb0EEENS1_25SingleTileBwdLPTSchedulerILb1ELi128ELb0EEEEEEEEEvNT_6ParamsE,(.L_x_142 - _ZN7cutlass13device_kernelIN5flash19enable_sm80_to_sm89INS1_16FlashAttnBwdSm80INS1_25CollectiveMainloopBwdSm80ILi2ELi2EN4cute5tupleIJNS5_1CILi128EEES8_NS7_ILi64EEEEEENS_10bfloat16_tEfNS_4arch4Sm80ELb1ELb0ELb0ELb1ELb0ELb0ELb0ELb0ELi2ELi4ELi4ELi4ELb0EEENS1_24CollectiveEpilogueBwdGQAISA_fSD_Li256ELb1ELb0EEENS1_25SingleTileBwdLPTSchedulerILb1ELi128ELb0EEEEEEEEEvNT_6ParamsE)
        .other          _ZN7cutlass13device_kernelIN5flash19enable_sm80_to_sm89INS1_16FlashAttnBwdSm80INS1_25CollectiveMainloopBwdSm80ILi2ELi2EN4cute5tupleIJNS5_1CILi128EEES8_NS7_ILi64EEEEEENS_10bfloat16_tEfNS_4arch4Sm80ELb1ELb0ELb0ELb1ELb0ELb0ELb0ELb0ELi2ELi4ELi4ELi4ELb0EEENS1_24CollectiveEpilogueBwdGQAISA_fSD_Li256ELb1ELb0EEENS1_25SingleTileBwdLPTSchedulerILb1ELi128ELb0EEEEEEEEEvNT_6ParamsE,@"STO_CUDA_ENTRY STV_DEFAULT"
_ZN7cutlass13device_kernelIN5flash19enable_sm80_to_sm89INS1_16FlashAttnBwdSm80INS1_25CollectiveMainloopBwdSm80ILi2ELi2EN4cute5tupleIJNS5_1CILi128EEES8_NS7_ILi64EEEEEENS_10bfloat16_tEfNS_4arch4Sm80ELb1ELb0ELb0ELb1ELb0ELb0ELb0ELb0ELi2ELi4ELi4ELi4ELb0EEENS1_24CollectiveEpilogueBwdGQAISA_fSD_Li256ELb1ELb0EEENS1_25SingleTileBwdLPTSchedulerILb1ELi128ELb0EEEEEEEEEvNT_6ParamsE:
[----:B------:R-:W-:Y:S01]  /*0000*/  LDC R1, c[0x0][0x37c] ;  /* 0x0000df00ff017b82 */ /* 0x000fe20000000800 */
[----:B------:R-:W-:Y:S05]  /*0010*/  EXIT ;  /* 0x000000000000794d */ /* 0x000fea0003800000 */
.L_x_70:
        /* <DEDUP_REMOVED lines=14> */
.L_x_142:


//--------------------- .text._ZN7cutlass13device_kernelIN5flash32FlashAttnBwdPostprocessConvertdQIN4cute5tupleIJNS3_1CILi128EEENS5_ILi64EEEEEENS_10bfloat16_tEfNS_4arch4Sm80ELi256ENS3_8TiledMMAINS3_8MMA_AtomIJNS3_30SM80_16x8x16_F32BF16BF16F32_TNEEEENS3_6LayoutINS4_IJNS5_ILi4EEENS5_ILi2EEENS5_ILi1EEEEEENS4_IJSJ_SH_NS5_ILi0EEEEEEEENS4_IJS7_NS5_ILi32EEENS5_ILi16EEEEEEEELb0EEEEEvNT_6ParamsE --------------------------
	.section	.text._ZN7cutlass13device_kernelIN5flash32FlashAttnBwdPostprocessConvertdQIN4cute5tupleIJNS3_1CILi128EEENS5_ILi64EEEEEENS_10bfloat16_tEfNS_4arch4Sm80ELi256ENS3_8TiledMMAINS3_8MMA_AtomIJNS3_30SM80_16x8x16_F32BF16BF16F32_TNEEEENS3_6LayoutINS4_IJNS5_ILi4EEENS5_ILi2EEENS5_ILi1EEEEEENS4_IJSJ_SH_NS5_ILi0EEEEEEEENS4_IJS7_NS5_ILi32EEENS5_ILi16EEEEEEEELb0EEEEEvNT_6ParamsE,"ax",@progbits
	.align	128
.text._ZN7cutlass13device_kernelIN5flash32FlashAttnBwdPostprocessConvertdQIN4cute5tupleIJNS3_1CILi128EEENS5_ILi64EEEEEENS_10bfloat16_tEfNS_4arch4Sm80ELi256ENS3_8TiledMMAINS3_8MMA_AtomIJNS3_30SM80_16x8x16_F32BF16BF16F32_TNEEEENS3_6LayoutINS4_IJNS5_ILi4EEENS5_ILi2EEENS5_ILi1EEEEEENS4_IJSJ_SH_NS5_ILi0EEEEEEEENS4_IJS7_NS5_ILi32EEENS5_ILi16EEEEEEEELb0EEEEEvNT_6ParamsE:
        .type           _ZN7cutlass13device_kernelIN5flash32FlashAttnBwdPostprocessConvertdQIN4cute5tupleIJNS3_1CILi128EEENS5_ILi64EEEEEENS_10bfloat16_tEfNS_4arch4Sm80ELi256ENS3_8TiledMMAINS3_8MMA_AtomIJNS3_30SM80_16x8x16_F32BF16BF16F32_TNEEEENS3_6LayoutINS4_IJNS5_ILi4EEENS5_ILi2EEENS5_ILi1EEEEEENS4_IJSJ_SH_NS5_ILi0EEEEEEEENS4_IJS7_NS5_ILi32EEENS5_ILi16EEEEEEEELb0EEEEEvNT_6ParamsE,@function
        .size           _ZN7cutlass13device_kernelIN5flash32FlashAttnBwdPostprocessConvertdQIN4cute5tupleIJNS3_1CILi128EEENS5_ILi64EEEEEENS_10bfloat16_tEfNS_4arch4Sm80ELi256ENS3_8TiledMMAINS3_8MMA_AtomIJNS3_30SM80_16x8x16_F32BF16BF16F32_TNEEEENS3_6LayoutINS4_IJNS5_ILi4EEENS5_ILi2EEENS5_ILi1EEEEEENS4_IJSJ_SH_NS5_ILi0EEEEEEEENS4_IJS7_NS5_ILi32EEENS5_ILi16EEEEEEEELb0EEEEEvNT_6ParamsE,(.L_x_143 - _ZN7cutlass13device_kernelIN5flash32FlashAttnBwdPostprocessConvertdQIN4cute5tupleIJNS3_1CILi128EEENS5_ILi64EEEEEENS_10bfloat16_tEfNS_4arch4Sm80ELi256ENS3_8TiledMMAINS3_8MMA_AtomIJNS3_30SM80_16x8x16_F32BF16BF16F32_TNEEEENS3_6LayoutINS4_IJNS5_ILi4EEENS5_ILi2EEENS5_ILi1EEEEEENS4_IJSJ_SH_NS5_ILi0EEEEEEEENS4_IJS7_NS5_ILi32EEENS5_ILi16EEEEEEEELb0EEEEEvNT_6ParamsE)
        .other          _ZN7cutlass13device_kernelIN5flash32FlashAttnBwdPostprocessConvertdQIN4cute5tupleIJNS3_1CILi128EEENS5_ILi64EEEEEENS_10bfloat16_tEfNS_4arch4Sm80ELi256ENS3_8TiledMMAINS3_8MMA_AtomIJNS3_30SM80_16x8x16_F32BF16BF16F32_TNEEEENS3_6LayoutINS4_IJNS5_ILi4EEENS5_ILi2EEENS5_ILi1EEEEEENS4_IJSJ_SH_NS5_ILi0EEEEEEEENS4_IJS7_NS5_ILi32EEENS5_ILi16EEEEEEEELb0EEEEEvNT_6ParamsE,@"STO_CUDA_ENTRY STV_DEFAULT"
_ZN7cutlass13device_kernelIN5flash32FlashAttnBwdPostprocessConvertdQIN4cute5tupleIJNS3_1CILi128EEENS5_ILi64EEEEEENS_10bfloat16_tEfNS_4arch4Sm80ELi256ENS3_8TiledMMAINS3_8MMA_AtomIJNS3_30SM80_16x8x16_F32BF16BF16F32_TNEEEENS3_6LayoutINS4_IJNS5_ILi4EEENS5_ILi2EEENS5_ILi1EEEEEENS4_IJSJ_SH_NS5_ILi0EEEEEEEENS4_IJS7_NS5_ILi32EEENS5_ILi16EEEEEEEELb0EEEEEvNT_6ParamsE:
        /* <DEDUP_REMOVED lines=17> */
.L_x_71:
        /* <DEDUP_REMOVED lines=9> */
[----:B------:R-:W-:-:S05]  /*01a0*/  LEA.HI R5, R5, R0, RZ, 0x7 ;  /* 0x0000000005057211 */ /* 0x000fca00078f38ff */
[----:B------:R-:W-:-:S05]  /*01b0*/  IMAD.SHL.U32 R5, R5, 0x40, RZ ;  /* 0x0000004005057824 */ /* 0x000fca00078e00ff */
[----:B------:R-:W-:-:S04]  /*01c0*/  LOP3.LUT R4, R5, 0xffffe000, RZ, 0xc0, !PT ;  /* 0xffffe00005047812 */ /* 0x000fc800078ec0ff */
[----:B------:R-:W-:Y:S01]  /*01d0*/  SHF.R.S32.HI R5, RZ, 0x1f, R4 ;  /* 0x0000001fff057819 */ /* 0x000fe20000011404 */
[----:B------:R-:W-:Y:S06]  /*01e0*/  BRA.U !UP0, `(.L_x_74) ;  /* 0x0000000108107547 */ /* 0x000fec000b800000 */
.L_x_73:
[----:B------:R-:W0:Y:S02]  /*01f0*/  LDC.64 R6, c[0x0][0x3e8] ;  /* 0x0000fa00ff067b82 */ /* 0x000e240000000a00 */
[----:B0-----:R-:W-:-:S05]  /*0200*/  IMAD.WIDE.U32 R6, R9, 0x4, R6 ;  /* 0x0000000409067825 */ /* 0x001fca00078e0006 */
[----:B------:R0:W5:Y:S01]  /*0210*/  LDG.E R41, desc[UR6][R6.64] ;  /* 0x0000000606297981 */ /* 0x000162000c1e1900 */
[----:B------:R-:W-:Y:S05]  /*0220*/  BRA `(.L_x_72) ;  /* 0x0000000000087947 */ /* 0x000fea0003800000 */
.L_x_74:
[----:B------:R-:W2:Y:S02]  /*0230*/  LDG.E R7, desc[UR6][R6.64+0x4] ;  /* 0x0000040606077981 */ /* 0x000ea4000c1e1900 */
[----:B--2---:R-:W-:-:S07]  /*0240*/  IADD3 R41, PT, PT, -R36, R7, RZ ;  /* 0x0000000724297210 */ /* 0x004fce0007ffe1ff */
.L_x_72:
        /* <DEDUP_REMOVED lines=13> */
[----:B------:R-:W-:-:S04]  /*0320*/  IADD3 R4, P0, PT, R7, R4, RZ ;  /* 0x0000000407047210 */ /* 0x000fc80007f1e0ff */
[----:B------:R-:W-:-:S03]  /*0330*/  IADD3.X R5, PT, PT, RZ, R5, RZ, P0, !PT ;  /* 0x00000005ff057210 */ /* 0x000fc600007fe4ff */
        /* <DEDUP_REMOVED lines=8> */
[--C-:B------:R-:W-:Y:S01]  /*03c0*/  SHF.R.U32.HI R45, RZ, 0x4, R39.reuse ;  /* 0x00000004ff2d7819 */ /* 0x100fe20000011627 */
[----:B------:R-:W-:Y:S01]  /*03d0*/  IMAD.SHL.U32 R47, R39, 0x8, RZ ;  /* 0x00000008272f7824 */ /* 0x000fe200078e00ff */
[----:B------:R-:W2:Y:S01]  /*03e0*/  LDG.E.128 R4, desc[UR6][R42.64] ;  /* 0x000000062a047981 */ /* 0x000ea2000c1e1d00 */
[----:B------:R-:W-:Y:S02]  /*03f0*/  LOP3.LUT R44, R40, 0x40, RZ, 0xc0, !PT ;  /* 0x00000040282c7812 */ /* 0x000fe400078ec0ff */
[----:B------:R-:W-:Y:S01]  /*0400*/  VIADDMNMX R41, R41, -R2, 0x80, PT ;  /* 0x0000008029297446 */ /* 0x000fe20003800902 */
[----:B------:R-:W3:Y:S01]  /*0410*/  LDG.E.128 R8, desc[UR6][R42.64+0x1000] ;  /* 0x001000062a087981 */ /* 0x000ee2000c1e1d00 */
[C---:B------:R-:W-:Y:S01]  /*0420*/  IMAD.SHL.U32 R38, R39.reuse, 0x400, RZ ;  /* 0x0000040027267824 */ /* 0x040fe200078e00ff */
[----:B------:R-:W-:Y:S01]  /*0430*/  SHF.R.U32.HI R46, RZ, 0x3, R39 ;  /* 0x00000003ff2e7819 */ /* 0x000fe20000011627 */
[----:B------:R-:W1:Y:S01]  /*0440*/  LDCU.64 UR10, c[0x0][0x3d0] ;  /* 0x00007a00ff0a77ac */ /* 0x000e620008000a00 */
[----:B------:R-:W4:Y:S04]  /*0450*/  LDG.E.128 R12, desc[UR6][R42.64+0x2000] ;  /* 0x002000062a0c7981 */ /* 0x000f28000c1e1d00 */
[----:B------:R-:W4:Y:S04]  /*0460*/  LDG.E.128 R16, desc[UR6][R42.64+0x3000] ;  /* 0x003000062a107981 */ /* 0x000f28000c1e1d00 */
[----:B------:R-:W4:Y:S04]  /*0470*/  LDG.E.128 R20, desc[UR6][R42.64+0x4000] ;  /* 0x004000062a147981 */ /* 0x000f28000c1e1d00 */
[----:B------:R-:W4:Y:S04]  /*0480*/  LDG.E.128 R24, desc[UR6][R42.64+0x5000] ;  /* 0x005000062a187981 */ /* 0x000f28000c1e1d00 */
[----:B------:R-:W4:Y:S04]  /*0490*/  LDG.E.128 R28, desc[UR6][R42.64+0x6000] ;  /* 0x006000062a1c7981 */ /* 0x000f28000c1e1d00 */
[----:B------:R5:W4:Y:S01]  /*04a0*/  LDG.E.128 R32, desc[UR6][R42.64+0x7000] ;  /* 0x007000062a207981 */ /* 0x000b22000c1e1d00 */
[----:B0-----:R-:W-:Y:S01]  /*04b0*/  ULEA UR4, UR5, UR4, 0x18 ;  /* 0x0000000405047291 */ /* 0x001fe2000f8ec0ff */
[----:B------:R-:W-:Y:S01]  /*04c0*/  LOP3.LUT R44, R44, 0x8, R45, 0xf8, !PT ;  /* 0x000000082c2c7812 */ /* 0x000fe200078ef82d */
[----:B------:R-:W-:Y:S01]  /*04d0*/  IMAD.SHL.U32 R2, R39, 0x2, RZ ;  /* 0x0000000227027824 */ /* 0x000fe200078e00ff */
[----:B------:R-:W-:Y:S01]  /*04e0*/  LOP3.LUT R45, R47, 0x8, RZ, 0xc0, !PT ;  /* 0x000000082f2d7812 */ /* 0x000fe200078ec0ff */
[C---:B------:R-:W-:Y:S01]  /*04f0*/  VIADD R50, R46.reuse, 0x40 ;  /* 0x000000402e327836 */ /* 0x040fe20000000000 */
[----:B------:R-:W-:Y:S01]  /*0500*/  IADD3 R36, P1, PT, R46, R36, RZ ;  /* 0x000000242e247210 */ /* 0x000fe20007f3e0ff */
[----:B------:R-:W0:Y:S01]  /*0510*/  LDCU UR5, c[0x0][0x3d8] ;  /* 0x00007b00ff0577ac */ /* 0x000e220008000800 */
[----:B------:R-:W-:Y:S01]  /*0520*/  LEA R49, R39, UR4, 0x4 ;  /* 0x0000000427317c11 */ /* 0x000fe2000f8e20ff */
[----:B------:R-:W-:Y:S01]  /*0530*/  BSSY.RECONVERGENT B0, `(.L_x_75) ;  /* 0x0000098000007945 */ /* 0x000fe20003800200 */
[----:B-----5:R-:W-:Y:S01]  /*0540*/  LOP3.LUT R42, R45, 0x40, R2, 0xf8, !PT ;  /* 0x000000402d2a7812 */ /* 0x020fe200078ef802 */
[----:B------:R-:W-:Y:S01]  /*0550*/  IMAD.X R37, RZ, RZ, R37, P1 ;  /* 0x000000ffff257224 */ /* 0x000fe200008e0625 */
[----:B------:R-:W-:-:S02]  /*0560*/  LOP3.LUT R45, R2, 0x7b0, RZ, 0xc0, !PT ;  /* 0x000007b0022d7812 */ /* 0x000fc400078ec0ff */
[----:B------:R-:W-:Y:S01]  /*0570*/  LOP3.LUT R43, R47, 0x300, RZ, 0xc0, !PT ;  /* 0x000003002f2b7812 */ /* 0x000fe200078ec0ff */
[----:B------:R-:W-:Y:S01]  /*0580*/  IMAD.WIDE.U32 R36, R3, 0x80, R36 ;  /* 0x0000008003247825 */ /* 0x000fe200078e0024 */
[----:B------:R-:W-:Y:S02]  /*0590*/  LOP3.LUT R38, R45, 0x1800, R38, 0xf8, !PT ;  /* 0x000018002d267812 */ /* 0x000fe400078ef826 */
[----:B------:R-:W-:Y:S01]  /*05a0*/  LOP3.LUT R43, R43, 0x6, R2, 0xf8, !PT ;  /* 0x000000062b2b7812 */ /* 0x000fe200078ef802 */
[----:B------:R-:W-:Y:S01]  /*05b0*/  IMAD R45, R39, -0xc, R49 ;  /* 0xfffffff4272d7824 */ /* 0x000fe200078e0231 */
[----:B------:R-:W-:Y:S02]  /*05c0*/  LOP3.LUT R2, R47, 0x38, RZ, 0xc0, !PT ;  /* 0x000000382f027812 */ /* 0x000fe400078ec0ff */
[----:B------:R-:W-:Y:S02]  /*05d0*/  IADD3 R48, PT, PT, R46, 0x20, RZ ;  /* 0x000000202e307810 */ /* 0x000fe40007ffe0ff */
[----:B------:R-:W-:-:S02]  /*05e0*/  ISETP.GE.AND P0, PT, R2, UR9, PT ;  /* 0x0000000902007c0c */ /* 0x000fc4000bf06270 */
[--C-:B------:R-:W-:Y:S02]  /*05f0*/  SHF.R.U32.HI R51, RZ, 0x1, R39.reuse ;  /* 0x00000001ff337819 */ /* 0x100fe40000011627 */
[-C--:B------:R-:W-:Y:S02]  /*0600*/  ISETP.GE.OR P2, PT, R48, R41.reuse, P0 ;  /* 0x000000293000720c */ /* 0x080fe40000746670 */
[-C--:B------:R-:W-:Y:S02]  /*0610*/  ISETP.GE.OR P1, PT, R50, R41.reuse, P0 ;  /* 0x000000293200720c */ /* 0x080fe40000726670 */
[----:B------:R-:W-:Y:S02]  /*0620*/  ISETP.GE.OR P3, PT, R46, R41, P0 ;  /* 0x000000292e00720c */ /* 0x000fe40000766670 */
[----:B------:R-:W-:Y:S02]  /*0630*/  SHF.R.U32.HI R39, RZ, 0x2, R39 ;  /* 0x00000002ff277819 */ /* 0x000fe40000011627 */
[----:B------:R-:W-:-:S02]  /*0640*/  LOP3.LUT R43, R43, 0x30, R40, 0xf8, !PT ;  /* 0x000000302b2b7812 */ /* 0x000fc400078ef828 */
[----:B------:R-:W-:-:S04]  /*0650*/  LOP3.LUT R39, R42, 0x8, R39, 0x78, !PT ;  /* 0x000000082a277812 */ /* 0x000fc800078e7827 */
[----:B------:R-:W-:Y:S01]  /*0660*/  LOP3.LUT R38, R38, R39, RZ, 0xfc, !PT ;  /* 0x0000002726267212 */ /* 0x000fe200078efcff */
[----:B--2---:R2:W-:Y:S04]  /*0670*/  STS.128 [R49], R4 ;  /* 0x0000000431007388 */ /* 0x0045e80000000c00 */
[----:B---3--:R-:W-:Y:S04]  /*0680*/  STS.128 [R49+0x1000], R8 ;  /* 0x0010000831007388 */ /* 0x008fe80000000c00 */
[----:B----4-:R-:W-:Y:S04]  /*0690*/  STS.128 [R49+0x2000], R12 ;  /* 0x0020000c31007388 */ /* 0x010fe80000000c00 */
[----:B------:R-:W-:Y:S04]  /*06a0*/  STS.128 [R49+0x3000], R16 ;  /* 0x0030001031007388 */ /* 0x000fe80000000c00 */
[----:B------:R-:W-:Y:S01]  /*06b0*/  STS.128 [R49+0x4000], R20 ;  /* 0x0040001431007388 */ /* 0x000fe20000000c00 */
[----:B--2---:R-:W-:-:S03]  /*06c0*/  VIADD R4, R46, 0x60 ;  /* 0x000000602e047836 */ /* 0x004fc60000000000 */
[----:B------:R-:W-:Y:S02]  /*06d0*/  STS.128 [R49+0x5000], R24 ;  /* 0x0050001831007388 */ /* 0x000fe40000000c00 */
[----:B------:R-:W-:Y:S02]  /*06e0*/  ISETP.GE.OR P0, PT, R4, R41, P0 ;  /* 0x000000290400720c */ /* 0x000fe40000706670 */
[----:B------:R-:W-:Y:S01]  /*06f0*/  STS.128 [R49+0x6000], R28 ;  /* 0x0060001c31007388 */ /* 0x000fe20000000c00 */
[----:B------:R-:W-:-:S03]  /*0700*/  LOP3.LUT R4, R44, 0x8, R51, 0x78, !PT ;  /* 0x000000082c047812 */ /* 0x000fc600078e7833 */
[----:B------:R-:W-:Y:S01]  /*0710*/  STS.128 [R49+0x7000], R32 ;  /* 0x0070002031007388 */ /* 0x000fe20000000c00 */
[----:B------:R-:W-:Y:S01]  /*0720*/  LOP3.LUT R4, R43, R4, RZ, 0xfc, !PT ;  /* 0x000000042b047212 */ /* 0x000fe200078efcff */
[----:B------:R-:W-:Y:S06]  /*0730*/  BAR.SYNC.DEFER_BLOCKING 0x0 ;  /* 0x0000000000007b1d */ /* 0x000fec0000010000 */
[----:B------:R-:W0:Y:S04]  /*0740*/  LDS R29, [R45+0x1400] ;  /* 0x001400002d1d7984 */ /* 0x000e280000000800 */
[----:B------:R-:W2:Y:S04]  /*0750*/  LDS R26, [R45+0x2c00] ;  /* 0x002c00002d1a7984 */ /* 0x000ea80000000800 */
[----:B------:R-:W3:Y:S04]  /*0760*/  LDS R23, [R45+0x3000] ;  /* 0x003000002d177984 */ /* 0x000ee80000000800 */
[----:B------:R-:W4:Y:S04]  /*0770*/  LDS R25, [R45+0x3400] ;  /* 0x003400002d197984 */ /* 0x000f280000000800 */
[----:B------:R-:W5:Y:S04]  /*0780*/  LDS R13, [R45+0x4800] ;  /* 0x004800002d0d7984 */ /* 0x000f680000000800 */
[----:B------:R-:W1:Y:S04]  /*0790*/  LDS R18, [R45+0x4c00] ;  /* 0x004c00002d127984 */ /* 0x000e680000000800 */
[----:B------:R-:W1:Y:S04]  /*07a0*/  LDS R22, [R45+0x3800] ;  /* 0x003800002d167984 */ /* 0x000e680000000800 */
[----:B------:R-:W1:Y:S04]  /*07b0*/  LDS R12, [R45+0x5c00] ;  /* 0x005c00002d0c7984 */ /* 0x000e680000000800 */
[----:B------:R-:W1:Y:S04]  /*07c0*/  LDS R16, [R45+0x4000] ;  /* 0x004000002d107984 */ /* 0x000e680000000800 */
[----:B------:R-:W1:Y:S04]  /*07d0*/  LDS R19, [R45+0x4400] ;  /* 0x004400002d137984 */ /* 0x000e680000000800 */
[----:B------:R-:W1:Y:S01]  /*07e0*/  LDS R50, [R45] ;  /* 0x000000002d327984 */ /* 0x000e620000000800 */
[----:B0-----:R-:W-:-:S03]  /*07f0*/  FMUL.FTZ R34, R29, UR5 ;  /* 0x000000051d227c20 */ /* 0x001fc60008410000 */
[----:B------:R-:W0:Y:S01]  /*0800*/  LDS R48, [R45+0x400] ;  /* 0x000400002d307984 */ /* 0x000e220000000800 */
[----:B--2---:R-:W-:-:S03]  /*0810*/  FMUL.FTZ R35, R26, UR5 ;  /* 0x000000051a237c20 */ /* 0x004fc60008410000 */
[----:B------:R-:W2:Y:S01]  /*0820*/  LDS R15, [R45+0x5000] ;  /* 0x005000002d0f7984 */ /* 0x000ea20000000800 */
[----:B---3--:R-:W-:-:S03]  /*0830*/  FMUL.FTZ R26, R23, UR5 ;  /* 0x00000005171a7c20 */ /* 0x008fc60008410000 */
[----:B------:R-:W3:Y:S01]  /*0840*/  LDS R14, [R45+0x5400] ;  /* 0x005400002d0e7984 */ /* 0x000ee20000000800 */
[----:B----4-:R-:W-:-:S03]  /*0850*/  FMUL.FTZ R25, R25, UR5 ;  /* 0x0000000519197c20 */ /* 0x010fc60008410000 */
[----:B------:R-:W4:Y:S01]  /*0860*/  LDS R30, [R45+0x1000] ;  /* 0x001000002d1e7984 */ /* 0x000f220000000800 */
[----:B-----5:R-:W-:-:S03]  /*0870*/  FMUL.FTZ R13, R13, UR5 ;  /* 0x000000050d0d7c20 */ /* 0x020fc60008410000 */
[----:B------:R-:W5:Y:S01]  /*0880*/  LDS R5, [R45+0x6000] ;  /* 0x006000002d057984 */ /* 0x000f620000000800 */
[----:B-1----:R-:W-:-:S03]  /*0890*/  FMUL.FTZ R18, R18, UR5 ;  /* 0x0000000512127c20 */ /* 0x002fc60008410000 */
[----:B------:R-:W1:Y:S01]  /*08a0*/  LDS R11, [R45+0x6400] ;  /* 0x006400002d0b7984 */ /* 0x000e620000000800 */
[----:B------:R-:W-:Y:S01]  /*08b0*/  FMUL.FTZ R39, R22, UR5 ;  /* 0x0000000516277c20 */ /* 0x000fe20008410000 */
[----:B------:R-:W-:Y:S02]  /*08c0*/  F2FP.BF16.F32.PACK_AB R22, R25, R26 ;  /* 0x0000001a1916723e */ /* 0x000fe400000010ff */
[----:B------:R-:W1:Y:S01]  /*08d0*/  LDS R28, [R45+0x1c00] ;  /* 0x001c00002d1c7984 */ /* 0x000e620000000800 */
[----:B------:R-:W-:Y:S01]  /*08e0*/  FMUL.FTZ R26, R12, UR5 ;  /* 0x000000050c1a7c20 */ /* 0x000fe20008410000 */
[----:B------:R-:W-:Y:S02]  /*08f0*/  F2FP.BF16.F32.PACK_AB R18, R18, R13 ;  /* 0x0000000d1212723e */ /* 0x000fe400000010ff */
[----:B------:R-:W1:Y:S01]  /*0900*/  LDS R10, [R45+0x6c00] ;  /* 0x006c00002d0a7984 */ /* 0x000e620000000800 */
[----:B------:R-:W1:Y:S01]  /*0910*/  LDC.64 R12, c[0x0][0x3c8] ;  /* 0x0000f200ff0c7b82 */ /* 0x000e620000000a00 */
[----:B------:R-:W-:-:S02]  /*0920*/  FMUL.FTZ R16, R16, UR5 ;  /* 0x0000000510107c20 */ /* 0x000fc40008410000 */
[----:B------:R-:W1:Y:S01]  /*0930*/  LDS R47, [R45+0x800] ;  /* 0x000800002d2f7984 */ /* 0x000e620000000800 */
[----:B------:R-:W-:-:S03]  /*0940*/  FMUL.FTZ R19, R19, UR5 ;  /* 0x0000000513137c20 */ /* 0x000fc60008410000 */
[----:B------:R-:W1:Y:S01]  /*0950*/  LDS R46, [R45+0xc00] ;  /* 0x000c00002d2e7984 */ /* 0x000e620000000800 */
[----:B------:R-:W-:Y:S01]  /*0960*/  FMUL.FTZ R50, R50, UR5 ;  /* 0x0000000532327c20 */ /* 0x000fe20008410000 */
[----:B------:R-:W-:Y:S02]  /*0970*/  F2FP.BF16.F32.PACK_AB R16, R19, R16 ;  /* 0x000000101310723e */ /* 0x000fe400000010ff */
[----:B------:R-:W1:Y:S01]  /*0980*/  LDS R32, [R45+0x1800] ;  /* 0x001800002d207984 */ /* 0x000e620000000800 */
[----:B0-----:R-:W-:Y:S01]  /*0990*/  FMUL.FTZ R31, R48, UR5 ;  /* 0x00000005301f7c20 */ /* 0x001fe20008410000 */
[----:B------:R-:W-:Y:S02]  /*09a0*/  LEA R19, R4, UR4, 0x1 ;  /* 0x0000000404137c11 */ /* 0x000fe4000f8e08ff */
[----:B------:R-:W0:Y:S01]  /*09b0*/  LDS R20, [R45+0x2000] ;  /* 0x002000002d147984 */ /* 0x000e220000000800 */
[----:B--2---:R-:W-:Y:S01]  /*09c0*/  FMUL.FTZ R15, R15, UR5 ;  /* 0x000000050f0f7c20 */ /* 0x004fe20008410000 */
[----:B------:R-:W-:-:S02]  /*09d0*/  F2FP.BF16.F32.PACK_AB R3, R31, R50 ;  /* 0x000000321f03723e */ /* 0x000fc400000010ff */
[----:B------:R-:W2:Y:S01]  /*09e0*/  LDS R27, [R45+0x2400] ;  /* 0x002400002d1b7984 */ /* 0x000ea20000000800 */
[----:B---3--:R-:W-:-:S03]  /*09f0*/  FMUL.FTZ R14, R14, UR5 ;  /* 0x000000050e0e7c20 */ /* 0x008fc60008410000 */
[----:B------:R-:W3:Y:S01]  /*0a00*/  LDS R21, [R45+0x2800] ;  /* 0x002800002d157984 */ /* 0x000ee20000000800 */
[----:B----4-:R-:W-:Y:S01]  /*0a10*/  FMUL.FTZ R33, R30, UR5 ;  /* 0x000000051e217c20 */ /* 0x010fe20008410000 */
[----:B------:R-:W-:Y:S02]  /*0a20*/  F2FP.BF16.F32.PACK_AB R15, R14, R15 ;  /* 0x0000000f0e0f723e */ /* 0x000fe400000010ff */
[----:B------:R-:W4:Y:S01]  /*0a30*/  LDS R24, [R45+0x3c00] ;  /* 0x003c00002d187984 */ /* 0x000f220000000800 */
[----:B-----5:R-:W-:Y:S01]  /*0a40*/  FMUL.FTZ R5, R5, UR5 ;  /* 0x0000000505057c20 */ /* 0x020fe20008410000 */
[----:B------:R-:W-:Y:S02]  /*0a50*/  F2FP.BF16.F32.PACK_AB R31, R34, R33 ;  /* 0x00000021221f723e */ /* 0x000fe400000010ff */
[----:B------:R-:W5:Y:S01]  /*0a60*/  LDS R17, [R45+0x5800] ;  /* 0x005800002d117984 */ /* 0x000f620000000800 */
[----:B-1----:R-:W-:-:S03]  /*0a70*/  FMUL.FTZ R14, R11, UR5 ;  /* 0x000000050b0e7c20 */ /* 0x002fc60008410000 */
[----:B------:R-:W1:Y:S01]  /*0a80*/  LDS R6, [R45+0x6800] ;  /* 0x006800002d067984 */ /* 0x000e620000000800 */
[----:B------:R-:W-:Y:S01]  /*0a90*/  FMUL.FTZ R33, R28, UR5 ;  /* 0x000000051c217c20 */ /* 0x000fe20008410000 */
[----:B------:R-:W-:Y:S02]  /*0aa0*/  F2FP.BF16.F32.PACK_AB R14, R14, R5 ;  /* 0x000000050e0e723e */ /* 0x000fe400000010ff */
[----:B------:R-:W1:Y:S01]  /*0ab0*/  LDS R8, [R45+0x7000] ;  /* 0x007000002d087984 */ /* 0x000e620000000800 */
[----:B------:R-:W-:-:S03]  /*0ac0*/  FMUL.FTZ R11, R10, UR5 ;  /* 0x000000050a0b7c20 */ /* 0x000fc60008410000 */
[----:B------:R-:W1:Y:S01]  /*0ad0*/  LDS R9, [R45+0x7400] ;  /* 0x007400002d097984 */ /* 0x000e620000000800 */
[----:B------:R-:W-:-:S03]  /*0ae0*/  FMUL.FTZ R47, R47, UR5 ;  /* 0x000000052f2f7c20 */ /* 0x000fc60008410000 */
[----:B------:R-:W1:Y:S01]  /*0af0*/  LDS R7, [R45+0x7800] ;  /* 0x007800002d077984 */ /* 0x000e620000000800 */
[----:B------:R-:W-:-:S03]  /*0b00*/  FMUL.FTZ R46, R46, UR5 ;  /* 0x000000052e2e7c20 */ /* 0x000fc60008410000 */
[----:B------:R-:W1:Y:S01]  /*0b10*/  LDS R29, [R45+0x7c00] ;  /* 0x007c00002d1d7984 */ /* 0x000e620000000800 */
[----:B------:R-:W-:Y:S01]  /*0b20*/  FMUL.FTZ R32, R32, UR5 ;  /* 0x0000000520207c20 */ /* 0x000fe20008410000 */
[----:B------:R-:W-:Y:S02]  /*0b30*/  F2FP.BF16.F32.PACK_AB R30, R46, R47 ;  /* 0x0000002f2e1e723e */ /* 0x000fe400000010ff */
[----:B------:R3:W-:Y:S01]  /*0b40*/  STS [R19+0x8000], R3 ;  /* 0x0080000313007388 */ /* 0x0007e20000000800 */
[----:B0-----:R-:W-:Y:S01]  /*0b50*/  FMUL.FTZ R28, R20, UR5 ;  /* 0x00000005141c7c20 */ /* 0x001fe20008410000 */
[----:B------:R-:W-:Y:S01]  /*0b60*/  F2FP.BF16.F32.PACK_AB R20, R33, R32 ;  /* 0x000000202114723e */ /* 0x000fe200000010ff */
[----:B--2---:R-:W-:Y:S01]  /*0b70*/  FMUL.FTZ R27, R27, UR5 ;  /* 0x000000051b1b7c20 */ /* 0x004fe20008410000 */
[----:B------:R0:W-:Y:S01]  /*0b80*/  STS [R19+0x8100], R30 ;  /* 0x0081001e13007388 */ /* 0x0001e20000000800 */
[----:B---3--:R-:W-:-:S03]  /*0b90*/  FMUL.FTZ R34, R21, UR5 ;  /* 0x0000000515227c20 */ /* 0x008fc60008410000 */
[----:B------:R-:W-:Y:S01]  /*0ba0*/  F2FP.BF16.F32.PACK_AB R21, R27, R28 ;  /* 0x0000001c1b15723e */ /* 0x000fe200000010ff */
[----:B------:R-:W-:Y:S01]  /*0bb0*/  HFMA2 R3, -RZ, RZ, 0, 0 ;  /* 0x00000000ff037431 */ /* 0x000fe200000001ff */
[----:B------:R0:W-:Y:S01]  /*0bc0*/  STS [R19+0x8800], R31 ;  /* 0x0088001f13007388 */ /* 0x0001e20000000800 */
[----:B----4-:R-:W-:Y:S01]  /*0bd0*/  FMUL.FTZ R24, R24, UR5 ;  /* 0x0000000518187c20 */ /* 0x010fe20008410000 */
[----:B------:R-:W-:Y:S02]  /*0be0*/  F2FP.BF16.F32.PACK_AB R23, R35, R34 ;  /* 0x000000222317723e */ /* 0x000fe400000010ff */
[----:B------:R0:W-:Y:S01]  /*0bf0*/  STS [R19+0x9000], R21 ;  /* 0x0090001513007388 */ /* 0x0001e20000000800 */
[----:B-----5:R-:W-:Y:S01]  /*0c00*/  FMUL.FTZ R17, R17, UR5 ;  /* 0x0000000511117c20 */ /* 0x020fe20008410000 */
[----:B------:R-:W-:Y:S02]  /*0c10*/  F2FP.BF16.F32.PACK_AB R24, R24, R39 ;  /* 0x000000271818723e */ /* 0x000fe400000010ff */
[----:B------:R0:W-:Y:S01]  /*0c20*/  STS [R19+0x9100], R23 ;  /* 0x0091001713007388 */ /* 0x0001e20000000800 */
[----:B------:R-:W-:-:S04]  /*0c30*/  IMAD.WIDE.U32 R4, R12, UR8, R2 ;  /* 0x000000080c047c25 */ /* 0x000fc8000f8e0002 */
[----:B-1----:R-:W-:Y:S01]  /*0c40*/  FMUL.FTZ R6, R6, UR5 ;  /* 0x0000000506067c20 */ /* 0x002fe20008410000 */
[----:B------:R-:W-:Y:S01]  /*0c50*/  F2FP.BF16.F32.PACK_AB R17, R26, R17 ;  /* 0x000000111a11723e */ /* 0x000fe200000010ff */
[----:B------:R0:W-:Y:S01]  /*0c60*/  STS [R19+0x8900], R20 ;  /* 0x0089001413007388 */ /* 0x0001e20000000800 */
[----:B------:R-:W-:Y:S01]  /*0c70*/  FMUL.FTZ R8, R8, UR5 ;  /* 0x0000000508087c20 */ /* 0x000fe20008410000 */
[----:B------:R-:W-:Y:S01]  /*0c80*/  IMAD R5, R13, UR8, R5 ;  /* 0x000000080d057c24 */ /* 0x000fe2000f8e0205 */
[----:B------:R-:W-:Y:S01]  /*0c90*/  F2FP.BF16.F32.PACK_AB R6, R11, R6 ;  /* 0x000000060b06723e */ /* 0x000fe200000010ff */
[----:B------:R0:W-:Y:S01]  /*0ca0*/  STS [R19+0x9800], R22 ;  /* 0x0098001613007388 */ /* 0x0001e20000000800 */
[----:B------:R-:W-:Y:S01]  /*0cb0*/  FMUL.FTZ R9, R9, UR5 ;  /* 0x0000000509097c20 */ /* 0x000fe20008410000 */
[C---:B------:R-:W-:Y:S02]  /*0cc0*/  IMAD.WIDE.U32 R2, R0.reuse, UR10, R4 ;  /* 0x0000000a00027c25 */ /* 0x040fe4000f8e0004 */
[----:B------:R0:W-:Y:S02]  /*0cd0*/  STS [R19+0x9900], R24 ;  /* 0x0099001813007388 */ /* 0x0001e40000000800 */
[----:B------:R-:W-:Y:S01]  /*0ce0*/  FMUL.FTZ R7, R7, UR5 ;  /* 0x0000000507077c20 */ /* 0x000fe20008410000 */
[----:B------:R-:W-:Y:S01]  /*0cf0*/  F2FP.BF16.F32.PACK_AB R8, R9, R8 ;  /* 0x000000080908723e */ /* 0x000fe200000010ff */
[----:B------:R-:W-:Y:S01]  /*0d00*/  IMAD R5, R0, UR11, R3 ;  /* 0x0000000b00057c24 */ /* 0x000fe2000f8e0203 */
[----:B------:R0:W-:Y:S01]  /*0d10*/  STS [R19+0xa000], R16 ;  /* 0x00a0001013007388 */ /* 0x0001e20000000800 */
[----:B------:R-:W-:Y:S01]  /*0d20*/  FMUL.FTZ R10, R29, UR5 ;  /* 0x000000051d0a7c20 */ /* 0x000fe20008410000 */
[----:B------:R-:W-:-:S02]  /*0d30*/  UIADD3 UR5, UPT, UPT, UR4, 0x8000, URZ ;  /* 0x0000800004057890 */ /* 0x000fc4000fffe0ff */
[----:B------:R0:W-:Y:S02]  /*0d40*/  STS [R19+0xa100], R18 ;  /* 0x00a1001213007388 */ /* 0x0001e40000000800 */
[----:B------:R-:W-:Y:S02]  /*0d50*/  F2FP.BF16.F32.PACK_AB R7, R10, R7 ;  /* 0x000000070a07723e */ /* 0x000fe400000010ff */
[----:B------:R0:W-:Y:S01]  /*0d60*/  STS [R19+0xb000], R14 ;  /* 0x00b0000e13007388 */ /* 0x0001e20000000800 */
[C---:B------:R-:W-:Y:S02]  /*0d70*/  LEA R9, R38.reuse, UR5, 0x1 ;  /* 0x0000000526097c11 */ /* 0x040fe4000f8e08ff */
[----:B------:R-:W-:Y:S01]  /*0d80*/  LEA R38, R38, UR4, 0x1 ;  /* 0x0000000426267c11 */ /* 0x000fe2000f8e08ff */
[----:B------:R0:W-:Y:S04]  /*0d90*/  STS [R19+0xb100], R6 ;  /* 0x00b1000613007388 */ /* 0x0001e80000000800 */
[----:B------:R0:W-:Y:S04]  /*0da0*/  STS [R19+0xa800], R15 ;  /* 0x00a8000f13007388 */ /* 0x0001e80000000800 */
[----:B------:R0:W-:Y:S04]  /*0db0*/  STS [R19+0xa900], R17 ;  /* 0x00a9001113007388 */ /* 0x0001e80000000800 */
[----:B------:R0:W-:Y:S04]  /*0dc0*/  STS [R19+0xb800], R8 ;  /* 0x00b8000813007388 */ /* 0x0001e80000000800 */
        /* <DEDUP_REMOVED lines=14> */
.L_x_76:
[----:B------:R-:W-:Y:S05]  /*0eb0*/  BSYNC.RECONVERGENT B0 ;  /* 0x0000000000007941 */ /* 0x000fea0003800200 */
.L_x_75:
[----:B01----:R0:W1:Y:S01]  /*0ec0*/  LDS.128 R8, [R38+0x8400] ;  /* 0x0084000026087984 */ /* 0x0030620000000c00 */
[----:B------:R-:W-:Y:S04]  /*0ed0*/  BSSY.RECONVERGENT B0, `(.L_x_77) ;  /* 0x000000f000007945 */ /* 0x000fe80003800200 */
[----:B------:R-:W-:Y:S05]  /*0ee0*/  @P2 BRA `(.L_x_78) ;  /* 0x0000000000342947 */ /* 0x000fea0003800000 */
[----:B------:R-:W2:Y:S01]  /*0ef0*/  LDCU.64 UR4, c[0x0][0x3c0] ;  /* 0x00007800ff0477ac */ /* 0x000ea20008000a00 */
[----:B------:R-:W-:Y:S01]  /*0f00*/  IADD3 R13, P2, PT, R36, 0x20, RZ ;  /* 0x00000020240d7810 */ /* 0x000fe20007f5e0ff */
[----:B------:R-:W-:Y:S01]  /*0f10*/  IMAD.MOV.U32 R6, RZ, RZ, R2 ;  /* 0x000000ffff067224 */ /* 0x000fe200078e0002 */
[----:B------:R-:W3:Y:S02]  /*0f20*/  LDCU.64 UR8, c[0x0][0x3a8] ;  /* 0x00007500ff0877ac */ /* 0x000ee40008000a00 */
[----:B------:R-:W-:Y:S01]  /*0f30*/  IADD3.X R0, PT, PT, RZ, R37, RZ, P2, !PT ;  /* 0x00000025ff007210 */ /* 0x000fe200017fe4ff */
[----:B------:R-:W-:-:S04]  /*0f40*/  IMAD.MOV.U32 R7, RZ, RZ, R5 ;  /* 0x000000ffff077224 */ /* 0x000fc800078e0005 */
[----:B--2---:R-:W-:Y:S02]  /*0f50*/  IMAD R0, R0, UR4, RZ ;  /* 0x0000000400007c24 */ /* 0x004fe4000f8e02ff */
[----:B------:R-:W-:-:S04]  /*0f60*/  IMAD.WIDE.U32 R6, R13, UR4, R6 ;  /* 0x000000040d067c25 */ /* 0x000fc8000f8e0006 */
[----:B------:R-:W-:Y:S01]  /*0f70*/  IMAD R13, R13, UR5, R0 ;  /* 0x000000050d0d7c24 */ /* 0x000fe2000f8e0200 */
[----:B---3--:R-:W-:-:S04]  /*0f80*/  LEA R12, P2, R6, UR8, 0x1 ;  /* 0x00000008060c7c11 */ /* 0x008fc8000f8408ff */
[----:B------:R-:W-:-:S04]  /*0f90*/  IADD3 R7, PT, PT, R7, R13, RZ ;  /* 0x0000000d07077210 */ /* 0x000fc80007ffe0ff */
[----:B------:R-:W-:-:S05]  /*0fa0*/  LEA.HI.X R13, R6, UR9, R7, 0x1, P2 ;  /* 0x00000009060d7c11 */ /* 0x000fca00090f0c07 */
[----:B-1----:R2:W-:Y:S02]  /*0fb0*/  STG.E.128 desc[UR6][R12.64], R8 ;  /* 0x000000080c007986 */ /* 0x0025e4000c101d06 */
.L_x_78:
[----:B------:R-:W-:Y:S05]  /*0fc0*/  BSYNC.RECONVERGENT B0 ;  /* 0x0000000000007941 */ /* 0x000fea0003800200 */
.L_x_77:
[----:B-12---:R1:W2:Y:S01]  /*0fd0*/  LDS.128 R8, [R38+0x8800] ;  /* 0x0088000026087984 */ /* 0x0062a20000000c00 */
[----:B------:R-:W-:Y:S04]  /*0fe0*/  BSSY.RECONVERGENT B0, `(.L_x_79) ;  /* 0x000000f000007945 */ /* 0x000fe80003800200 */
[----:B------:R-:W-:Y:S05]  /*0ff0*/  @P1 BRA `(.L_x_80) ;  /* 0x0000000000341947 */ /* 0x000fea0003800000 */
[----:B------:R-:W3:Y:S01]  /*1000*/  LDCU.64 UR4, c[0x0][0x3c0] ;  /* 0x00007800ff0477ac */ /* 0x000ee20008000a00 */
[----:B------:R-:W-:Y:S01]  /*1010*/  IADD3 R13, P1, PT, R36, 0x40, RZ ;  /* 0x00000040240d7810 */ /* 0x000fe20007f3e0ff */
[----:B------:R-:W-:Y:S01]  /*1020*/  IMAD.MOV.U32 R6, RZ, RZ, R2 ;  /* 0x000000ffff067224 */ /* 0x000fe200078e0002 */
[----:B------:R-:W-:Y:S01]  /*1030*/  MOV R7, R5 ;  /* 0x0000000500077202 */ /* 0x000fe20000000f00 */
[----:B------:R-:W4:Y:S02]  /*1040*/  LDCU.64 UR8, c[0x0][0x3a8] ;  /* 0x00007500ff0877ac */ /* 0x000f240008000a00 */
[----:B------:R-:W-:-:S04]  /*1050*/  IMAD.X R0, RZ, RZ, R37, P1 ;  /* 0x000000ffff007224 */ /* 0x000fc800008e0625 */
[----:B---3--:R-:W-:Y:S02]  /*1060*/  IMAD R0, R0, UR4, RZ ;  /* 0x0000000400007c24 */ /* 0x008fe4000f8e02ff */
[----:B------:R-:W-:-:S04]  /*1070*/  IMAD.WIDE.U32 R6, R13, UR4, R6 ;  /* 0x000000040d067c25 */ /* 0x000fc8000f8e0006 */
[----:B------:R-:W-:Y:S01]  /*1080*/  IMAD R13, R13, UR5, R0 ;  /* 0x000000050d0d7c24 */ /* 0x000fe2000f8e0200 */
[----:B----4-:R-:W-:-:S03]  /*1090*/  LEA R12, P1, R6, UR8, 0x1 ;  /* 0x00000008060c7c11 */ /* 0x010fc6000f8208ff */
[----:B------:R-:W-:-:S05]  /*10a0*/  IMAD.IADD R7, R7, 0x1, R13 ;  /* 0x0000000107077824 */ /* 0x000fca00078e020d */
[----:B------:R-:W-:-:S05]  /*10b0*/  LEA.HI.X R13, R6, UR9, R7, 0x1, P1 ;  /* 0x00000009060d7c11 */ /* 0x000fca00088f0c07 */
[----:B--2---:R3:W-:Y:S02]  /*10c0*/  STG.E.128 desc[UR6][R12.64], R8 ;  /* 0x000000080c007986 */ /* 0x0047e4000c101d06 */
.L_x_80:
[----:B------:R-:W-:Y:S05]  /*10d0*/  BSYNC.RECONVERGENT B0 ;  /* 0x0000000000007941 */ /* 0x000fea0003800200 */
.L_x_79:
[----:B--23--:R2:W3:Y:S01]  /*10e0*/  LDS.128 R8, [R38+0x8c00] ;  /* 0x008c000026087984 */ /* 0x00c4e20000000c00 */
[----:B------:R-:W-:Y:S05]  /*10f0*/  @P0 EXIT ;  /* 0x000000000000094d */ /* 0x000fea0003800000 */
[----:B------:R-:W4:Y:S01]  /*1100*/  LDCU.64 UR4, c[0x0][0x3c0] ;  /* 0x00007800ff0477ac */ /* 0x000f220008000a00 */
[----:B------:R-:W-:Y:S02]  /*1110*/  IADD3 R7, P0, PT, R36, 0x60, RZ ;  /* 0x0000006024077810 */ /* 0x000fe40007f1e0ff */
[----:B------:R-:W-:Y:S01]  /*1120*/  MOV R3, R5 ;  /* 0x0000000500037202 */ /* 0x000fe20000000f00 */
[----:B------:R-:W5:Y:S02]  /*1130*/  LDCU.64 UR8, c[0x0][0x3a8] ;  /* 0x00007500ff0877ac */ /* 0x000f640008000a00 */
[----:B------:R-:W-:-:S04]  /*1140*/  IMAD.X R36, RZ, RZ, R37, P0 ;  /* 0x000000ffff247224 */ /* 0x000fc800000e0625 */
[----:B----4-:R-:W-:Y:S02]  /*1150*/  IMAD R36, R36, UR4, RZ ;  /* 0x0000000424247c24 */ /* 0x010fe4000f8e02ff */
[----:B------:R-:W-:-:S04]  /*1160*/  IMAD.WIDE.U32 R2, R7, UR4, R2 ;  /* 0x0000000407027c25 */ /* 0x000fc8000f8e0002 */
[----:B------:R-:W-:Y:S01]  /*1170*/  IMAD R7, R7, UR5, R36 ;  /* 0x0000000507077c24 */ /* 0x000fe2000f8e0224 */
[----:B-----5:R-:W-:-:S03]  /*1180*/  LEA R4, P0, R2, UR8, 0x1 ;  /* 0x0000000802047c11 */ /* 0x020fc6000f8008ff */
[----:B------:R-:W-:-:S05]  /*1190*/  IMAD.IADD R3, R3, 0x1, R7 ;  /* 0x0000000103037824 */ /* 0x000fca00078e0207 */
[----:B------:R-:W-:-:S05]  /*11a0*/  LEA.HI.X R5, R2, UR9, R3, 0x1, P0 ;  /* 0x0000000902057c11 */ /* 0x000fca00080f0c03 */
[----:B---3--:R-:W-:Y:S01]  /*11b0*/  STG.E.128 desc[UR6][R4.64], R8 ;  /* 0x0000000804007986 */ /* 0x008fe2000c101d06 */
[----:B------:R-:W-:Y:S05]  /*11c0*/  EXIT ;  /* 0x000000000000794d */ /* 0x000fea0003800000 */
.L_x_81:
        /* <DEDUP_REMOVED lines=11> */
.L_x_143:


//--------------------- .text._ZN7cutlass13device_kernelIN5flash19enable_sm80_to_sm89INS1_16FlashAttnBwdSm80INS1_25CollectiveMainloopBwdSm80ILi2ELi2EN4cute5tupleIJNS5_1CILi128EEES8_NS7_ILi64EEEEEENS_10bfloat16_tEfNS_4arch4Sm80ELb1ELb0ELb0ELb1ELb1ELb0ELb0ELb0ELi2ELi4ELi4ELi4ELb0EEENS1_24CollectiveEpilogueBwdGQAISA_fSD_Li256ELb1ELb1EEENS1_25SingleTileBwdLPTSchedulerILb1ELi128ELb1EEEEEEEEEvNT_6ParamsE --------------------------
	.section	.text._ZN7cutlass13device_kernelIN5flash19enable_sm80_to_sm89INS1_16FlashAttnBwdSm80INS1_25CollectiveMainloopBwdSm80ILi2ELi2EN4cute5tupleIJNS5_1CILi128EEES8_NS7_ILi64EEEEEENS_10bfloat16_tEfNS_4arch4Sm80ELb1ELb0ELb0ELb1ELb1ELb0ELb0ELb0ELi2ELi4ELi4ELi4ELb0EEENS1_24CollectiveEpilogueBwdGQAISA_fSD_Li256ELb1ELb1EEENS1_25SingleTileBwdLPTSchedulerILb1ELi128ELb1EEEEEEEEEvNT_6ParamsE,"ax",@progbits
	.align	128
.text._ZN7cutlass13device_kernelIN5flash19enable_sm80_to_sm89INS1_16FlashAttnBwdSm80INS1_25CollectiveMainloopBwdSm80ILi2ELi2EN4cute5tupleIJNS5_1CILi128EEES8_NS7_ILi64EEEEEENS_10bfloat16_tEfNS_4arch4Sm80ELb1ELb0ELb0ELb1ELb1ELb0ELb0ELb0ELi2ELi4ELi4ELi4ELb0EEENS1_24CollectiveEpilogueBwdGQAISA_fSD_Li256ELb1ELb1EEENS1_25SingleTileBwdLPTSchedulerILb1ELi128ELb1EEEEEEEEEvNT_6ParamsE:
        .type           _ZN7cutlass13device_kernelIN5flash19enable_sm80_to_sm89INS1_16FlashAttnBwdSm80INS1_25CollectiveMainloopBwdSm80ILi2ELi2EN4cute5tupleIJNS5_1CILi128EEES8_NS7_ILi64EEEEEENS_10bfloat16_tEfNS_4arch4Sm80ELb1ELb0ELb0ELb1ELb1ELb0ELb0ELb0ELi2ELi4ELi4ELi4ELb0EEENS1_24CollectiveEpilogueBwdGQAISA_fSD_Li256ELb1ELb1EEENS1_25SingleTileBwdLPTSchedulerILb1ELi128ELb1EEEEEEEEEvNT_6ParamsE,@function
        .size           _ZN7cutlass13device_kernelIN5flash19enable_sm80_to_sm89INS1_16FlashAttnBwdSm80INS1_25CollectiveMainloopBwdSm80ILi2ELi2EN4cute5tupleIJNS5_1CILi128EEES8_NS7_ILi64EEEEEENS_10bfloat16_tEfNS_4arch4Sm80ELb1ELb0ELb0ELb1ELb1ELb0ELb0ELb0ELi2ELi4ELi4ELi4ELb0EEENS1_24CollectiveEpilogueBwdGQAISA_fSD_Li256ELb1ELb1EEENS1_25SingleTileBwdLPTSchedulerILb1ELi128ELb1EEEEEEEEEvNT_6ParamsE,(.L_x_144 - _ZN7cutlass13device_kernelIN5flash19enable_sm80_to_sm89INS1_16FlashAttnBwdSm80INS1_25CollectiveMainloopBwdSm80ILi2ELi2EN4cute5tupleIJNS5_1CILi128EEES8_NS7_ILi64EEEEEENS_10bfloat16_tEfNS_4arch4Sm80ELb1ELb0ELb0ELb1ELb1ELb0ELb0ELb0ELi2ELi4ELi4ELi4ELb0EEENS1_24CollectiveEpilogueBwdGQAISA_fSD_Li256ELb1ELb1EEENS1_25SingleTileBwdLPTSchedulerILb1ELi128ELb1EEEEEEEEEvNT_6ParamsE)
        .other          _ZN7cutlass13device_kernelIN5flash19enable_sm80_to_sm89INS1_16FlashAttnBwdSm80INS1_25CollectiveMainloopBwdSm80ILi2ELi2EN4cute5tupleIJNS5_1CILi128EEES8_NS7_ILi64EEEEEENS_10bfloat16_tEfNS_4arch4Sm80ELb1ELb0ELb0ELb1ELb1ELb0ELb0ELb0ELi2ELi4ELi4ELi4ELb0EEENS1_24CollectiveEpilogueBwdGQAISA_fSD_Li256ELb1ELb1EEENS1_25SingleTileBwdLPTSchedulerILb1ELi128ELb1EEEEEEEEEvNT_6ParamsE,@"STO_CUDA_ENTRY STV_DEFAULT"
_ZN7cutlass13device_kernelIN5flash19enable_sm80_to_sm89INS1_16FlashAttnBwdSm80INS1_25CollectiveMainloopBwdSm80ILi2ELi2EN4cute5tupleIJNS5_1CILi128EEES8_NS7_ILi64EEEEEENS_10bfloat16_tEfNS_4arch4Sm80ELb1ELb0ELb0ELb1ELb1ELb0ELb0ELb0ELi2ELi4ELi4ELi4ELb0EEENS1_24CollectiveEpilogueBwdGQAISA_fSD_Li256ELb1ELb1EEENS1_25SingleTileBwdLPTSchedulerILb1ELi128ELb1EEEEEEEEEvNT_6ParamsE:
[----:B------:R-:W-:Y:S01]  /*0000*/  LDC R1, c[0x0][0x37c] ;  /* 0x0000df00ff017b82 */ /* 0x000fe20000000800 */
[----:B------:R-:W-:Y:S05]  /*0010*/  EXIT ;  /* 0x000000000000794d */ /* 0x000fea0003800000 */
.L_x_82:
        /* <DEDUP_REMOVED lines=14> */
.L_x_144:


//--------------------- .text._ZN7cutlass13device_kernelIN5flash22FlashAttnBwdPreprocessIN4cute5tupleIJNS3_1CILi128EEENS5_ILi64EEEEEENS_10bfloat16_tEfNS_4arch4Sm80ELb1ELb1EEEEEvNT_6ParamsE --------------------------
	.section	.text._ZN7cutlass13device_kernelIN5flash22FlashAttnBwdPreprocessIN4cute5tupleIJNS3_1CILi128EEENS5_ILi64EEEEEENS_10bfloat16_tEfNS_4arch4Sm80ELb1ELb1EEEEEvNT_6ParamsE,"ax",@progbits
	.align	128
.text._ZN7cutlass13device_kernelIN5flash22FlashAttnBwdPreprocessIN4cute5tupleIJNS3_1CILi128EEENS5_ILi64EEEEEENS_10bfloat16_tEfNS_4arch4Sm80ELb1ELb1EEEEEvNT_6ParamsE:
        .type           _ZN7cutlass13device_kernelIN5flash22FlashAttnBwdPreprocessIN4cute5tupleIJNS3_1CILi128EEENS5_ILi64EEEEEENS_10bfloat16_tEfNS_4arch4Sm80ELb1ELb1EEEEEvNT_6ParamsE,@function
        .size           _ZN7cutlass13device_kernelIN5flash22FlashAttnBwdPreprocessIN4cute5tupleIJNS3_1CILi128EEENS5_ILi64EEEEEENS_10bfloat16_tEfNS_4arch4Sm80ELb1ELb1EEEEEvNT_6ParamsE,(.L_x_145 - _ZN7cutlass13device_kernelIN5flash22FlashAttnBwdPreprocessIN4cute5tupleIJNS3_1CILi128EEENS5_ILi64EEEEEENS_10bfloat16_tEfNS_4arch4Sm80ELb1ELb1EEEEEvNT_6ParamsE)
        .other          _ZN7cutlass13device_kernelIN5flash22FlashAttnBwdPreprocessIN4cute5tupleIJNS3_1CILi128EEENS5_ILi64EEEEEENS_10bfloat16_tEfNS_4arch4Sm80ELb1ELb1EEEEEvNT_6ParamsE,@"STO_CUDA_ENTRY STV_DEFAULT"
_ZN7cutlass13device_kernelIN5flash22FlashAttnBwdPreprocessIN4cute5tupleIJNS3_1CILi128EEENS5_ILi64EEEEEENS_10bfloat16_tEfNS_4arch4Sm80ELb1ELb1EEEEEvNT_6ParamsE:
        /* <DEDUP_REMOVED lines=18> */
.L_x_83:
[----:B------:R-:W0:Y:S01]  /*0120*/  LDC.64 R4, c[0x0][0x460] ;  /* 0x00011800ff047b82 */ /* 0x000e220000000a00 */
[----:B------:R-:W1:Y:S01]  /*0130*/  LDCU.64 UR8, c[0x0][0x468] ;  /* 0x00008d00ff0877ac */ /* 0x000e620008000a00 */
[----:B0-----:R-:W-:-:S05]  /*0140*/  IMAD.WIDE.U32 R4, R2, 0x4, R4 ;  /* 0x0000000402047825 */ /* 0x001fca00078e0004 */
[----:B------:R-:W2:Y:S01]  /*0150*/  LDG.E R42, desc[UR4][R4.64] ;  /* 0x00000004042a7981 */ /* 0x000ea2000c1e1900 */
[----:B-1----:R-:W-:-:S04]  /*0160*/  UISETP.NE.U32.AND UP0, UPT, UR8, URZ, UPT ;  /* 0x000000ff0800728c */ /* 0x002fc8000bf05070 */
[----:B------:R-:W-:Y:S01]  /*0170*/  UISETP.NE.AND.EX UP0, UPT, UR9, URZ, UPT, UP0 ;  /* 0x000000ff0900728c */ /* 0x000fe2000bf05300 */
[----:B--2---:R-:W-:Y:S02]  /*0180*/  LEA R3, R2, R42, 0x7 ;  /* 0x0000002a02037211 */ /* 0x004fe400078e38ff */
[----:B------:R-:W-:Y:S02]  /*0190*/  SHF.R.S32.HI R43, RZ, 0x1f, R42 ;  /* 0x0000001fff2b7819 */ /* 0x000fe4000001142a */
[----:B------:R-:W-:-:S04]  /*01a0*/  SHF.R.S32.HI R6, RZ, 0x1f, R3 ;  /* 0x0000001fff067819 */ /* 0x000fc80000011403 */
[----:B------:R-:W-:-:S04]  /*01b0*/  LEA.HI R3, R6, R3, RZ, 0x7 ;  /* 0x0000000306037211 */ /* 0x000fc800078f38ff */
[----:B------:R-:W-:Y:S01]  /*01c0*/  LOP3.LUT R3, R3, 0xffffff80, RZ, 0xc0, !PT ;  /* 0xffffff8003037812 */ /* 0x000fe200078ec0ff */
[----:B------:R-:W-:Y:S06]  /*01d0*/  BRA.U !UP0, `(.L_x_86) ;  /* 0x0000000108107547 */ /* 0x000fec000b800000 */
.L_x_85:
[----:B------:R-:W0:Y:S02]  /*01e0*/  LDC.64 R4, c[0x0][0x468] ;  /* 0x00011a00ff047b82 */ /* 0x000e240000000a00 */
[----:B0-----:R-:W-:-:S05]  /*01f0*/  IMAD.WIDE.U32 R4, R2, 0x4, R4 ;  /* 0x0000000402047825 */ /* 0x001fca00078e0004 */
[----:B------:R0:W5:Y:S01]  /*0200*/  LDG.E R53, desc[UR4][R4.64] ;  /* 0x0000000404357981 */ /* 0x000162000c1e1900 */
[----:B------:R-:W-:Y:S05]  /*0210*/  BRA `(.L_x_84) ;  /* 0x0000000000087947 */ /* 0x000fea0003800000 */
.L_x_86:
[----:B------:R-:W2:Y:S02]  /*0220*/  LDG.E R5, desc[UR4][R4.64+0x4] ;  /* 0x0000040404057981 */ /* 0x000ea4000c1e1900 */
[----:B--2---:R-:W-:-:S07]  /*0230*/  IMAD.IADD R53, R5, 0x1, -R42 ;  /* 0x0000000105357824 */ /* 0x004fce00078e0a2a */
.L_x_84:
[----:B0-----:R-:W0:Y:S01]  /*0240*/  S2R R4, SR_TID.X ;  /* 0x0000000000047919 */ /* 0x001e220000002100 */
[----:B------:R-:W-:Y:S01]  /*0250*/  IMAD.SHL.U32 R5, R0, 0x80, RZ ;  /* 0x0000008000057824 */ /* 0x000fe200078e00ff */
[----:B------:R-:W-:-:S04]  /*0260*/  ISETP.NE.AND.EX P0, PT, R7, RZ, PT, P0 ;  /* 0x000000ff0700720c */ /* 0x000fc80003f05300 */
[----:B-----5:R-:W-:-:S13]  /*0270*/  ISETP.GT.AND P1, PT, R53, R5, PT ;  /* 0x000000053500720c */ /* 0x020fda0003f24270 */
[----:B------:R-:W-:Y:S05]  /*0280*/  @!P1 EXIT P0 ;  /* 0x000000000000994d */ /* 0x000fea0000000000 */
[----:B------:R-:W1:Y:S01]  /*0290*/  LDCU UR7, c[0x0][0x38c] ;  /* 0x00007180ff0777ac */ /* 0x000e620008000800 */
[----:B------:R-:W2:Y:S01]  /*02a0*/  LDC.64 R10, c[0x0][0x3a0] ;  /* 0x0000e800ff0a7b82 */ /* 0x000ea20000000a00 */
[----:B0-----:R-:W-:Y:S01]  /*02b0*/  SHF.L.U32 R44, R4, 0x3, RZ ;  /* 0x00000003042c7819 */ /* 0x001fe200000006ff */
[----:B------:R-:W-:Y:S01]  /*02c0*/  IMAD.IADD R7, R53, 0x1, -R5 ;  /* 0x0000000135077824 */ /* 0x000fe200078e0a05 */
[----:B------:R-:W-:Y:S01]  /*02d0*/  SHF.R.U32.HI R6, RZ, 0x3, R4 ;  /* 0x00000003ff067819 */ /* 0x000fe20000011604 */
[----:B------:R-:W-:Y:S01]  /*02e0*/  HFMA2 R45, -RZ, RZ, 0, 0 ;  /* 0x00000000ff2d7431 */ /* 0x000fe200000001ff */
[----:B------:R-:W-:Y:S02]  /*02f0*/  LOP3.LUT R44, R44, 0x38, RZ, 0xc0, !PT ;  /* 0x000000382c2c7812 */ /* 0x000fe400078ec0ff */
[C---:B------:R-:W-:Y:S01]  /*0300*/  IADD3 R34, P4, PT, R6.reuse, R42, RZ ;  /* 0x0000002a06227210 */ /* 0x040fe20007f9e0ff */
[C---:B------:R-:W-:Y:S01]  /*0310*/  VIADD R40, R6.reuse, 0x20 ;  /* 0x0000002006287836 */ /* 0x040fe20000000000 */
[----:B------:R-:W0:Y:S01]  /*0320*/  LDC.64 R14, c[0x0][0x3c0] ;  /* 0x0000f000ff0e7b82 */ /* 0x000e220000000a00 */
[----:B------:R-:W-:-:S02]  /*0330*/  IADD3 R52, PT, PT, R6, 0x60, RZ ;  /* 0x0000006006347810 */ /* 0x000fc40007ffe0ff */
[----:B------:R-:W-:Y:S01]  /*0340*/  IMAD.X R35, RZ, RZ, R43, P4 ;  /* 0x000000ffff237224 */ /* 0x000fe200020e062b */
[----:B------:R-:W-:Y:S01]  /*0350*/  SEL R41, R2, RZ, !P3 ;  /* 0x000000ff02297207 */ /* 0x000fe20005800000 */
[----:B------:R-:W-:Y:S01]  /*0360*/  IMAD.WIDE.U32 R34, R0, 0x80, R34 ;  /* 0x0000008000227825 */ /* 0x000fe200078e0022 */
[----:B-1----:R-:W-:Y:S02]  /*0370*/  ISETP.GE.AND P0, PT, R44, UR7, PT ;  /* 0x000000072c007c0c */ /* 0x002fe4000bf06270 */
[----:B------:R-:W1:Y:S02]  /*0380*/  LDC.64 R22, c[0x0][0x3a8] ;  /* 0x0000ea00ff167b82 */ /* 0x000e640000000a00 */
[-C--:B------:R-:W-:Y:S02]  /*0390*/  ISETP.GE.OR P1, PT, R40, R7.reuse, P0 ;  /* 0x000000072800720c */ /* 0x080fe40000726670 */
[----:B------:R-:W-:Y:S01]  /*03a0*/  ISETP.GE.OR P2, PT, R6, R7, P0 ;  /* 0x000000070600720c */ /* 0x000fe20000746670 */
[----:B--2---:R-:W-:-:S03]  /*03b0*/  IMAD.WIDE.U32 R8, R10, UR6, R44 ;  /* 0x000000060a087c25 */ /* 0x004fc6000f8e002c */
[----:B------:R-:W2:Y:S01]  /*03c0*/  LDC.64 R30, c[0x0][0x3b8] ;  /* 0x0000ee00ff1e7b82 */ /* 0x000ea20000000a00 */
[----:B------:R-:W-:Y:S02]  /*03d0*/  IMAD R9, R11, UR6, R9 ;  /* 0x000000060b097c24 */ /* 0x000fe4000f8e0209 */
[----:B0-----:R-:W-:-:S05]  /*03e0*/  IMAD.WIDE.U32 R12, R14, UR6, R44 ;  /* 0x000000060e0c7c25 */ /* 0x001fca000f8e002c */
[----:B------:R-:W0:Y:S01]  /*03f0*/  LDC.64 R10, c[0x0][0x3c8] ;  /* 0x0000f200ff0a7b82 */ /* 0x000e220000000a00 */
[----:B------:R-:W-:Y:S01]  /*0400*/  @!P1 IADD3 R19, P4, PT, R34, 0x20, RZ ;  /* 0x0000002022139810 */ /* 0x000fe20007f9e0ff */
[----:B------:R-:W-:Y:S01]  /*0410*/  VIADD R45, R6, 0x40 ;  /* 0x00000040062d7836 */ /* 0x000fe20000000000 */
[----:B------:R-:W-:Y:S01]  /*0420*/  @!P1 IADD3 R27, P5, PT, R34, 0x20, RZ ;  /* 0x00000020221b9810 */ /* 0x000fe20007fbe0ff */
[----:B------:R-:W-:-:S04]  /*0430*/  IMAD R13, R15, UR6, R13 ;  /* 0x000000060f0d7c24 */ /* 0x000fc8000f8e020d */
[----:B------:R-:W3:Y:S01]  /*0440*/  @!P1 LDC.64 R36, c[0x0][0x398] ;  /* 0x0000e600ff249b82 */ /* 0x000ee20000000a00 */
[-C--:B------:R-:W-:Y:S01]  /*0450*/  ISETP.GE.OR P3, PT, R45, R7.reuse, P0 ;  /* 0x000000072d00720c */ /* 0x080fe20000766670 */
[----:B-1----:R-:W-:Y:S01]  /*0460*/  IMAD.WIDE.U32 R32, R41, R22, R8 ;  /* 0x0000001629207225 */ /* 0x002fe200078e0008 */
[----:B------:R-:W-:-:S03]  /*0470*/  ISETP.GE.OR P0, PT, R52, R7, P0 ;  /* 0x000000073400720c */ /* 0x000fc60000706670 */
[----:B------:R-:W-:Y:S01]  /*0480*/  @!P1 IMAD.X R9, RZ, RZ, R35, P4 ;  /* 0x000000ffff099224 */ /* 0x000fe200020e0623 */
[----:B------:R-:W-:Y:S01]  /*0490*/  @!P1 MOV R22, R32 ;  /* 0x0000002000169202 */ /* 0x000fe20000000f00 */
[----:B------:R-:W1:Y:S01]  /*04a0*/  @!P2 LDC.64 R20, c[0x0][0x398] ;  /* 0x0000e600ff14ab82 */ /* 0x000e620000000a00 */
[----:B------:R-:W-:Y:S02]  /*04b0*/  IMAD R23, R41, R23, R33 ;  /* 0x0000001729177224 */ /* 0x000fe400078e0221 */
[----:B------:R-:W-:-:S03]  /*04c0*/  @!P2 IMAD.MOV.U32 R8, RZ, RZ, R32 ;  /* 0x000000ffff08a224 */ /* 0x000fc600078e0020 */
[----:B------:R-:W-:Y:S01]  /*04d0*/  @!P3 IMAD.MOV.U32 R59, RZ, RZ, R23 ;  /* 0x000000ffff3bb224 */ /* 0x000fe200078e0017 */
[C---:B------:R-:W-:Y:S01]  /*04e0*/  @!P3 IADD3 R26, P6, PT, R34.reuse, 0x40, RZ ;  /* 0x00000040221ab810 */ /* 0x040fe20007fde0ff */
[C---:B0-----:R-:W-:Y:S01]  /*04f0*/  IMAD.WIDE.U32 R24, R41.reuse, R10, R12 ;  /* 0x0000000a29187225 */ /* 0x041fe200078e000c */
[----:B------:R-:W0:Y:S01]  /*0500*/  LDC.64 R14, c[0x0][0x3b8] ;  /* 0x0000ee00ff0e7b82 */ /* 0x000e220000000a00 */
[C---:B------:R-:W-:Y:S02]  /*0510*/  @!P3 IADD3 R48, P4, PT, R34.reuse, 0x40, RZ ;  /* 0x000000402230b810 */ /* 0x040fe40007f9e0ff */
[----:B------:R-:W-:Y:S01]  /*0520*/  @!P1 IMAD.X R13, RZ, RZ, R35, P5 ;  /* 0x000000ffff0d9224 */ /* 0x000fe200028e0623 */
[----:B------:R-:W-:Y:S01]  /*0530*/  @!P0 IADD3 R55, P5, PT, R34, 0x60, RZ ;  /* 0x0000006022378810 */ /* 0x000fe20007fbe0ff */
[----:B------:R-:W-:Y:S01]  /*0540*/  IMAD R25, R41, R11, R25 ;  /* 0x0000000b29197224 */ /* 0x000fe200078e0219 */
[----:B------:R-:W-:Y:S01]  /*0550*/  @!P3 MOV R58, R32 ;  /* 0x00000020003ab202 */ /* 0x000fe20000000f00 */
[----:B---3--:R-:W-:Y:S01]  /*0560*/  @!P1 IMAD R10, R9, R36, RZ ;  /* 0x00000024090a9224 */ /* 0x008fe200078e02ff */
[----:B------:R-:W3:Y:S01]  /*0570*/  @!P1 LDC.64 R16, c[0x0][0x380] ;  /* 0x0000e000ff109b82 */ /* 0x000ee20000000a00 */
[----:B------:R-:W-:-:S02]  /*0580*/  @!P2 IMAD.MOV.U32 R9, RZ, RZ, R23 ;  /* 0x000000ffff09a224 */ /* 0x000fc400078e0017 */
[----:B------:R-:W-:Y:S02]  /*0590*/  @!P1 IMAD R37, R19, R37, R10 ;  /* 0x0000002513259224 */ /* 0x000fe400078e020a */
[--C-:B------:R-:W-:Y:S02]  /*05a0*/  @!P0 IMAD.MOV.U32 R33, RZ, RZ, R23.reuse ;  /* 0x000000ffff218224 */ /* 0x100fe400078e0017 */
[----:B-1----:R-:W-:Y:S01]  /*05b0*/  @!P2 IMAD R10, R35, R20, RZ ;  /* 0x00000014230aa224 */ /* 0x002fe200078e02ff */
[----:B------:R-:W1:Y:S01]  /*05c0*/  LDC.64 R46, c[0x0][0x3b0] ;  /* 0x0000ec00ff2e7b82 */ /* 0x000e620000000a00 */
[----:B------:R-:W-:-:S04]  /*05d0*/  @!P1 IMAD.WIDE.U32 R22, R19, R36, R22 ;  /* 0x0000002413169225 */ /* 0x000fc800078e0016 */
[-C--:B--2---:R-:W-:Y:S02]  /*05e0*/  @!P1 IMAD R12, R13, R30.reuse, RZ ;  /* 0x0000001e0d0c9224 */ /* 0x084fe400078e02ff */
[----:B------:R-:W-:Y:S01]  /*05f0*/  @!P1 IMAD.WIDE.U32 R18, R27, R30, R24 ;  /* 0x0000001e1b129225 */ /* 0x000fe200078e0018 */
[----:B------:R-:W2:Y:S03]  /*0600*/  @!P0 LDC.64 R38, c[0x0][0x398] ;  /* 0x0000e600ff268b82 */ /* 0x000ea60000000a00 */
[C---:B------:R-:W-:Y:S02]  /*0610*/  @!P2 IMAD R30, R34.reuse, R21, R10 ;  /* 0x00000015221ea224 */ /* 0x040fe400078e020a */
[----:B------:R-:W-:-:S03]  /*0620*/  @!P2 IMAD.WIDE.U32 R20, R34, R20, R8 ;  /* 0x000000142214a225 */ /* 0x000fc600078e0008 */
[----:B------:R-:W4:Y:S01]  /*0630*/  @!P3 LDC.64 R8, c[0x0][0x398] ;  /* 0x0000e600ff08bb82 */ /* 0x000f220000000a00 */
[----:B------:R-:W-:Y:S01]  /*0640*/  @!P1 IMAD R31, R27, R31, R12 ;  /* 0x0000001f1b1f9224 */ /* 0x000fe200078e020c */
[----:B------:R-:W-:Y:S01]  /*0650*/  @!P3 IADD3.X R27, PT, PT, RZ, R35, RZ, P6, !PT ;  /* 0x00000023ff1bb210 */ /* 0x000fe200037fe4ff */
[----:B0-----:R-:W-:Y:S01]  /*0660*/  @!P2 IMAD R29, R35, R14, RZ ;  /* 0x0000000e231da224 */ /* 0x001fe200078e02ff */
[----:B------:R-:W-:Y:S01]  /*0670*/  @!P2 IADD3 R30, PT, PT, R21, R30, RZ ;  /* 0x0000001e151ea210 */ /* 0x000fe20007ffe0ff */
[--C-:B------:R-:W-:Y:S01]  /*0680*/  @!P3 IMAD.X R50, RZ, RZ, R35.reuse, P4 ;  /* 0x000000ffff32b224 */ /* 0x100fe200020e0623 */
[----:B---3--:R-:W-:Y:S01]  /*0690*/  @!P1 LEA R56, P4, R22, R16, 0x1 ;  /* 0x0000001016389211 */ /* 0x008fe200078808ff */
[----:B------:R-:W-:Y:S01]  /*06a0*/  @!P0 IMAD.X R28, RZ, RZ, R35, P5 ;  /* 0x000000ffff1c8224 */ /* 0x000fe200028e0623 */
[----:B------:R-:W0:Y:S01]  /*06b0*/  @!P2 LDC.64 R12, c[0x0][0x380] ;  /* 0x0000e000ff0cab82 */ /* 0x000e220000000a00 */
[----:B------:R-:W-:Y:S01]  /*06c0*/  @!P1 IMAD.IADD R23, R23, 0x1, R37 ;  /* 0x0000000117179824 */ /* 0x000fe200078e0225 */
[----:B-1----:R-:W-:Y:S01]  /*06d0*/  @!P1 LEA R46, P5, R18, R46, 0x1 ;  /* 0x0000002e122e9211 */ /* 0x002fe200078a08ff */
[----:B------:R-:W-:Y:S01]  /*06e0*/  @!P1 IMAD.IADD R16, R19, 0x1, R31 ;  /* 0x0000000113109824 */ /* 0x000fe200078e021f */
[C---:B------:R-:W-:Y:S01]  /*06f0*/  @!P0 IADD3 R49, P6, PT, R34.reuse, 0x60, RZ ;  /* 0x0000006022318810 */ /* 0x040fe20007fde0ff */
[----:B------:R-:W-:Y:S01]  /*0700*/  @!P2 IMAD R29, R34, R15, R29 ;  /* 0x0000000f221da224 */ /* 0x000fe200078e021d */
[----:B------:R-:W-:Y:S01]  /*0710*/  @!P1 LEA.HI.X R57, R22, R17, R23, 0x1, P4 ;  /* 0x0000001116399211 */ /* 0x000fe200020f0c17 */
[----:B------:R-:W-:Y:S01]  /*0720*/  @!P2 IMAD.WIDE.U32 R14, R34, R14, R24 ;  /* 0x0000000e220ea225 */ /* 0x000fe200078e0018 */
[----:B------:R-:W1:Y:S01]  /*0730*/  LDC.64 R10, c[0x0][0x3b0] ;  /* 0x0000ec00ff0a7b82 */ /* 0x000e620000000a00 */
[----:B------:R-:W-:-:S02]  /*0740*/  @!P1 LEA.HI.X R47, R18, R47, R16, 0x1, P5 ;  /* 0x0000002f122f9211 */ /* 0x000fc400028f0c10 */
[----:B------:R-:W-:Y:S01]  /*0750*/  @!P2 IMAD.IADD R29, R15, 0x1, R29 ;  /* 0x000000010f1da824 */ /* 0x000fe200078e021d */
[----:B------:R-:W-:Y:S01]  /*0760*/  @!P0 IADD3.X R51, PT, PT, RZ, R35, RZ, P6, !PT ;  /* 0x00000023ff338210 */ /* 0x000fe200037fe4ff */
[----:B--2---:R-:W-:Y:S02]  /*0770*/  @!P0 IMAD R28, R28, R38, RZ ;  /* 0x000000261c1c8224 */ /* 0x004fe400078e02ff */
[-C--:B----4-:R-:W-:Y:S01]  /*0780*/  @!P3 IMAD R27, R27, R8.reuse, RZ ;  /* 0x000000081b1bb224 */ /* 0x090fe200078e02ff */
[----:B------:R-:W2:Y:S01]  /*0790*/  LDC.64 R34, c[0x0][0x3b0] ;  /* 0x0000ec00ff227b82 */ /* 0x000ea20000000a00 */
[----:B------:R-:W-:-:S04]  /*07a0*/  @!P3 IMAD.WIDE.U32 R58, R26, R8, R58 ;  /* 0x000000081a3ab225 */ /* 0x000fc800078e003a */
[----:B------:R-:W-:Y:S01]  /*07b0*/  @!P3 IMAD R54, R26, R9, R27 ;  /* 0x000000091a36b224 */ /* 0x000fe200078e021b */
[----:B------:R-:W-:Y:S02]  /*07c0*/  CS2R R8, SRZ ;  /* 0x0000000000087805 */ /* 0x000fe4000001ff00 */
[C---:B0-----:R-:W-:Y:S01]  /*07d0*/  @!P2 LEA R18, P4, R20.reuse, R12, 0x1 ;  /* 0x0000000c1412a211 */ /* 0x041fe200078808ff */
[----:B------:R-:W0:Y:S01]  /*07e0*/  LDC.64 R26, c[0x0][0x3b8] ;  /* 0x0000ee00ff1a7b82 */ /* 0x000e220000000a00 */
[----:B------:R-:W-:Y:S02]  /*07f0*/  @!P0 IMAD R39, R55, R39, R28 ;  /* 0x0000002737278224 */ /* 0x000fe400078e021c */
[----:B------:R-:W-:Y:S02]  /*0800*/  @!P2 LEA.HI.X R19, R20, R13, R30, 0x1, P4 ;  /* 0x0000000d1413a211 */ /* 0x000fe400020f0c1e */
[----:B------:R-:W-:Y:S02]  /*0810*/  CS2R R12, SRZ ;  /* 0x00000000000c7805 */ /* 0x000fe4000001ff00 */
[C---:B-1----:R-:W-:Y:S01]  /*0820*/  @!P2 LEA R16, P5, R14.reuse, R10, 0x1 ;  /* 0x0000000a0e10a211 */ /* 0x042fe200078a08ff */
[----:B------:R-:W1:Y:S03]  /*0830*/  LDC.64 R30, c[0x0][0x3b8] ;  /* 0x0000ee00ff1e7b82 */ /* 0x000e660000000a00 */
[----:B------:R-:W-:-:S02]  /*0840*/  @!P2 LEA.HI.X R17, R14, R11, R29, 0x1, P5 ;  /* 0x0000000b0e11a211 */ /* 0x000fc400028f0c1d */
[----:B------:R-:W-:Y:S02]  /*0850*/  CS2R R10, SRZ ;  /* 0x00000000000a7805 */ /* 0x000fe4000001ff00 */
[----:B------:R-:W-:Y:S01]  /*0860*/  CS2R R14, SRZ ;  /* 0x00000000000e7805 */ /* 0x000fe2000001ff00 */
[----:B------:R-:W3:Y:S01]  /*0870*/  @!P3 LDC.64 R28, c[0x0][0x380] ;  /* 0x0000e000ff1cbb82 */ /* 0x000ee20000000a00 */
[----:B------:R-:W-:Y:S02]  /*0880*/  @!P0 IMAD.WIDE.U32 R60, R55, R38, R32 ;  /* 0x00000026373c8225 */ /* 0x000fe400078e0020 */
[----:B------:R4:W2:Y:S01]  /*0890*/  @!P2 LDG.E.128 R8, desc[UR4][R18.64] ;  /* 0x000000041208a981 */ /* 0x0008a2000c1e1d00 */
[----:B------:R-:W-:-:S04]  /*08a0*/  CS2R R20, SRZ ;  /* 0x0000000000147805 */ /* 0x000fc8000001ff00 */
[----:B------:R-:W1:Y:S01]  /*08b0*/  @!P0 LDC.64 R36, c[0x0][0x380] ;  /* 0x0000e000ff248b82 */ /* 0x000e620000000a00 */
[----:B------:R4:W2:Y:S01]  /*08c0*/  @!P2 LDG.E.128 R12, desc[UR4][R16.64] ;  /* 0x00000004100ca981 */ /* 0x0008a2000c1e1d00 */
[----:B------:R-:W-:Y:S02]  /*08d0*/  CS2R R22, SRZ ;  /* 0x0000000000167805 */ /* 0x000fe4000001ff00 */
[----:B----4-:R-:W-:-:S04]  /*08e0*/  CS2R R18, SRZ ;  /* 0x0000000000127805 */ /* 0x010fc8000001ff00 */
[----:B------:R-:W4:Y:S01]  /*08f0*/  LDC.64 R32, c[0x0][0x3b0] ;  /* 0x0000ec00ff207b82 */ /* 0x000f220000000a00 */
[----:B------:R3:W4:Y:S01]  /*0900*/  @!P1 LDG.E.128 R20, desc[UR4][R46.64] ;  /* 0x000000042e149981 */ /* 0x000722000c1e1d00 */
[----:B------:R-:W-:Y:S01]  /*0910*/  CS2R R16, SRZ ;  /* 0x0000000000107805 */ /* 0x000fe2000001ff00 */
[----:B0-----:R-:W-:-:S05]  /*0920*/  @!P3 IMAD R50, R50, R26, RZ ;  /* 0x0000001a3232b224 */ /* 0x001fca00078e02ff */
[----:B------:R0:W4:Y:S01]  /*0930*/  @!P1 LDG.E.128 R16, desc[UR4][R56.64] ;  /* 0x0000000438109981 */ /* 0x000122000c1e1d00 */
[----:B------:R-:W-:Y:S01]  /*0940*/  @!P3 IMAD.IADD R54, R59, 0x1, R54 ;  /* 0x000000013b36b824 */ /* 0x000fe200078e0236 */
[----:B---3--:R-:W-:Y:S01]  /*0950*/  @!P3 LEA R46, P1, R58, R28, 0x1 ;  /* 0x0000001c3a2eb211 */ /* 0x008fe200078208ff */
[C---:B------:R-:W-:Y:S01]  /*0960*/  @!P3 IMAD R27, R48.reuse, R27, R50 ;  /* 0x0000001b301bb224 */ /* 0x040fe200078e0232 */
[----:B0-----:R-:W-:Y:S01]  /*0970*/  @!P0 MOV R56, R24 ;  /* 0x0000001800388202 */ /* 0x001fe20000000f00 */
[--C-:B------:R-:W-:Y:S02]  /*0980*/  @!P0 IMAD.MOV.U32 R57, RZ, RZ, R25.reuse ;  /* 0x000000ffff398224 */ /* 0x100fe400078e0019 */
[----:B------:R-:W-:-:S04]  /*0990*/  @!P3 IMAD.WIDE.U32 R24, R48, R26, R24 ;  /* 0x0000001a3018b225 */ /* 0x000fc800078e0018 */
[-C--:B-1----:R-:W-:Y:S01]  /*09a0*/  @!P0 IMAD R26, R51, R30.reuse, RZ ;  /* 0x0000001e331a8224 */ /* 0x082fe200078e02ff */
[----:B------:R-:W-:Y:S01]  /*09b0*/  @!P3 LEA.HI.X R47, R58, R29, R54, 0x1, P1 ;  /* 0x0000001d3a2fb211 */ /* 0x000fe200008f0c36 */
[----:B------:R-:W-:Y:S01]  /*09c0*/  @!P0 IMAD.WIDE.U32 R56, R49, R30, R56 ;  /* 0x0000001e31388225 */ /* 0x000fe200078e0038 */
[----:B------:R-:W-:-:S03]  /*09d0*/  @!P0 LEA R50, P1, R60, R36, 0x1 ;  /* 0x000000243c328211 */ /* 0x000fc600078208ff */
[----:B------:R-:W-:Y:S01]  /*09e0*/  @!P0 IMAD R31, R49, R31, R26 ;  /* 0x0000001f311f8224 */ /* 0x000fe200078e021a */
[----:B------:R-:W-:Y:S01]  /*09f0*/  @!P3 IADD3 R27, PT, PT, R25, R27, RZ ;  /* 0x0000001b191bb210 */ /* 0x000fe20007ffe0ff */
[----:B------:R-:W-:Y:S01]  /*0a00*/  @!P0 IMAD.IADD R39, R61, 0x1, R39 ;  /* 0x000000013d278824 */ /* 0x000fe200078e0227 */
[----:B--2---:R-:W-:Y:S01]  /*0a10*/  @!P3 LEA R34, P2, R24, R34, 0x1 ;  /* 0x000000221822b211 */ /* 0x004fe200078408ff */
[----:B------:R-:W-:Y:S01]  /*0a20*/  @!P0 IMAD.IADD R36, R57, 0x1, R31 ;  /* 0x0000000139248824 */ /* 0x000fe200078e021f */
[----:B------:R-:W-:Y:S02]  /*0a30*/  CS2R R28, SRZ ;  /* 0x00000000001c7805 */ /* 0x000fe4000001ff00 */
[----:B------:R-:W-:Y:S02]  /*0a40*/  CS2R R30, SRZ ;  /* 0x00000000001e7805 */ /* 0x000fe4000001ff00 */
[----:B------:R-:W-:Y:S02]  /*0a50*/  @!P0 LEA.HI.X R51, R60, R37, R39, 0x1, P1 ;  /* 0x000000253c338211 */ /* 0x000fe400008f0c27 */
[----:B------:R-:W-:-:S02]  /*0a60*/  @!P3 LEA.HI.X R35, R24, R35, R27, 0x1, P2 ;  /* 0x000000231823b211 */ /* 0x000fc400010f0c1b */
[C---:B----4-:R-:W-:Y:S02]  /*0a70*/  @!P0 LEA R48, P1, R56.reuse, R32, 0x1 ;  /* 0x0000002038308211 */ /* 0x050fe400078208ff */
[----:B------:R-:W-:Y:S02]  /*0a80*/  CS2R R24, SRZ ;  /* 0x0000000000187805 */ /* 0x000fe4000001ff00 */
[----:B------:R-:W-:Y:S01]  /*0a90*/  CS2R R26, SRZ ;  /* 0x00000000001a7805 */ /* 0x000fe2000001ff00 */
[----:B------:R0:W2:Y:S01]  /*0aa0*/  @!P3 LDG.E.128 R28, desc[UR4][R34.64] ;  /* 0x00000004221cb981 */ /* 0x0000a2000c1e1d00 */
[----:B------:R-:W-:Y:S02]  /*0ab0*/  @!P0 LEA.HI.X R49, R56, R33, R36, 0x1, P1 ;  /* 0x0000002138318211 */ /* 0x000fe400008f0c24 */
[----:B------:R-:W-:Y:S02]  /*0ac0*/  CS2R R32, SRZ ;  /* 0x0000000000207805 */ /* 0x000fe4000001ff00 */
[----:B------:R-:W-:-:S02]  /*0ad0*/  CS2R R36, SRZ ;  /* 0x0000000000247805 */ /* 0x000fc4000001ff00 */
[----:B------:R-:W-:Y:S01]  /*0ae0*/  CS2R R38, SRZ ;  /* 0x0000000000267805 */ /* 0x000fe2000001ff00 */
[----:B------:R1:W3:Y:S01]  /*0af0*/  @!P3 LDG.E.128 R24, desc[UR4][R46.64] ;  /* 0x000000042e18b981 */ /* 0x0002e2000c1e1d00 */
[----:B0-----:R-:W-:-:S04]  /*0b00*/  CS2R R34, SRZ ;  /* 0x0000000000227805 */ /* 0x001fc8000001ff00 */
[----:B------:R0:W4:Y:S01]  /*0b10*/  @!P0 LDG.E.128 R36, desc[UR4][R48.64] ;  /* 0x0000000430248981 */ /* 0x000122000c1e1d00 */
[----:B-1----:R-:W1:Y:S03]  /*0b20*/  LDC.64 R46, c[0x0][0x400] ;  /* 0x00010000ff2e7b82 */ /* 0x002e660000000a00 */
[----:B------:R0:W4:Y:S01]  /*0b30*/  @!P0 LDG.E.128 R32, desc[UR4][R50.64] ;  /* 0x0000000432208981 */ /* 0x000122000c1e1d00 */
[----:B------:R-:W-:-:S04]  /*0b40*/  ISETP.GE.AND P0, PT, R4, R7, PT ;  /* 0x000000070400720c */ /* 0x000fc80003f06270 */
[----:B------:R-:W-:Y:S01]  /*0b50*/  ISETP.GT.U32.OR P0, PT, R4, 0x7f, P0 ;  /* 0x0000007f0400780c */ /* 0x000fe20000704470 */
[----:B0-----:R-:W0:-:S12]  /*0b60*/  LDC.64 R48, c[0x0][0x408] ;  /* 0x00010200ff307b82 */ /* 0x001e180000000a00 */
        /* <DEDUP_REMOVED lines=8> */
[----:B------:R-:W-:-:S04]  /*0bf0*/  @!P0 LEA R50, P1, R42, R50, 0x2 ;  /* 0x000000322a328211 */ /* 0x000fc800078210ff */
[----:B------:R-:W-:Y:S01]  /*0c00*/  @!P0 LEA.HI.X R51, R42, R51, R49, 0x2, P1 ;  /* 0x000000332a338211 */ /* 0x000fe200008f1431 */
[----:B------:R-:W-:-:S06]  /*0c10*/  IMAD.MOV.U32 R49, RZ, RZ, 0x7f800000 ;  /* 0x7f800000ff317424 */ /* 0x000fcc00078e00ff */
[----:B------:R0:W5:Y:S01]  /*0c20*/  @!P0 LDG.E R49, desc[UR4][R50.64] ;  /* 0x0000000432318981 */ /* 0x000162000c1e1900 */
[----:B------:R-:W-:Y:S01]  /*0c30*/  ISETP.NE.AND P1, PT, R44, RZ, PT ;  /* 0x000000ff2c00720c */ /* 0x000fe20003f25270 */
[----:B------:R-:W-:Y:S01]  /*0c40*/  BSSY.RECONVERGENT B0, `(.L_x_87) ;  /* 0x00000a4000007945 */ /* 0x000fe20003800200 */
[C---:B------:R-:W-:Y:S01]  /*0c50*/  LOP3.LUT R47, R8.reuse, 0xffff0000, RZ, 0xc0, !PT ;  /* 0xffff0000082f7812 */ /* 0x040fe200078ec0ff */
[----:B------:R-:W-:Y:S01]  /*0c60*/  IMAD.U32 R42, R8, 0x10000, RZ ;  /* 0x00010000082a7824 */ /* 0x000fe200078e00ff */
[C---:B------:R-:W-:Y:S02]  /*0c70*/  LOP3.LUT R48, R12.reuse, 0xffff0000, RZ, 0xc0, !PT ;  /* 0xffff00000c307812 */ /* 0x040fe400078ec0ff */
[----:B------:R-:W-:-:S03]  /*0c80*/  SHF.L.U32 R55, R12, 0x10, RZ ;  /* 0x000000100c377819 */ /* 0x000fc600000006ff */
[----:B------:R-:W-:Y:S01]  /*0c90*/  FMUL.FTZ R59, R47, R48 ;  /* 0x000000302f3b7220 */ /* 0x000fe20000410000 */
[C---:B------:R-:W-:Y:S01]  /*0ca0*/  IMAD.U32 R48, R14.reuse, 0x10000, RZ ;  /* 0x000100000e307824 */ /* 0x040fe200078e00ff */
[----:B------:R-:W-:Y:S02]  /*0cb0*/  LOP3.LUT R47, R14, 0xffff0000, RZ, 0xc0, !PT ;  /* 0xffff00000e2f7812 */ /* 0x000fe400078ec0ff */
[----:B------:R-:W-:Y:S01]  /*0cc0*/  LOP3.LUT R57, R20, 0xffff0000, RZ, 0xc0, !PT ;  /* 0xffff000014397812 */ /* 0x000fe200078ec0ff */
[----:B0-----:R-:W-:Y:S01]  /*0cd0*/  IMAD.U32 R51, R13, 0x10000, RZ ;  /* 0x000100000d337824 */ /* 0x001fe200078e00ff */
[----:B------:R-:W-:Y:S01]  /*0ce0*/  SHF.L.U32 R8, R9, 0x10, RZ ;  /* 0x0000001009087819 */ /* 0x000fe200000006ff */
[----:B------:R-:W-:Y:S01]  /*0cf0*/  FFMA.FTZ R55, R42, R55, R59 ;  /* 0x000000372a377223 */ /* 0x000fe2000001003b */
[----:B------:R-:W-:Y:S02]  /*0d00*/  LOP3.LUT R50, R13, 0xffff0000, RZ, 0xc0, !PT ;  /* 0xffff00000d327812 */ /* 0x000fe400078ec0ff */
[C---:B------:R-:W-:Y:S01]  /*0d10*/  LOP3.LUT R14, R16.reuse, 0xffff0000, RZ, 0xc0, !PT ;  /* 0xffff0000100e7812 */ /* 0x040fe200078ec0ff */
[----:B------:R-:W-:Y:S01]  /*0d20*/  IMAD.U32 R16, R16, 0x10000, RZ ;  /* 0x0001000010107824 */ /* 0x000fe200078e00ff */
[----:B------:R-:W-:-:S02]  /*0d30*/  SHF.L.U32 R13, R15, 0x10, RZ ;  /* 0x000000100f0d7819 */ /* 0x000fc400000006ff */
[----:B------:R-:W-:Y:S01]  /*0d40*/  LOP3.LUT R12, R15, 0xffff0000, RZ, 0xc0, !PT ;  /* 0xffff00000f0c7812 */ /* 0x000fe200078ec0ff */
[----:B------:R-:W-:Y:S02]  /*0d50*/  IMAD.U32 R15, R20, 0x10000, RZ ;  /* 0x00010000140f7824 */ /* 0x000fe400078e00ff */
[----:B------:R-:W-:Y:S01]  /*0d60*/  FMUL.FTZ R57, R14, R57 ;  /* 0x000000390e397220 */ /* 0x000fe20000410000 */
[----:B------:R-:W-:Y:S01]  /*0d70*/  LOP3.LUT R43, R9, 0xffff0000, RZ, 0xc0, !PT ;  /* 0xffff0000092b7812 */ /* 0x000fe200078ec0ff */
[----:B------:R-:W-:Y:S01]  /*0d80*/  FFMA.FTZ R14, R8, R51, R55 ;  /* 0x00000033080e7223 */ /* 0x000fe20000010037 */
[----:B------:R-:W-:Y:S01]  /*0d90*/  SHF.L.U32 R8, R17, 0x10, RZ ;  /* 0x0000001011087819 */ /* 0x000fe200000006ff */
[----:B------:R-:W-:Y:S02]  /*0da0*/  IMAD.U32 R51, R21, 0x10000, RZ ;  /* 0x0001000015337824 */ /* 0x000fe400078e00ff */
[----:B------:R-:W-:Y:S01]  /*0db0*/  FFMA.FTZ R15, R16, R15, R57 ;  /* 0x0000000f100f7223 */ /* 0x000fe20000010039 */
[----:B------:R-:W-:-:S02]  /*0dc0*/  IMAD.U32 R9, R10, 0x10000, RZ ;  /* 0x000100000a097824 */ /* 0x000fc400078e00ff */
[----:B------:R-:W-:Y:S01]  /*0dd0*/  FFMA.FTZ R50, R43, R50, R14 ;  /* 0x000000322b327223 */ /* 0x000fe2000001000e */
[----:B------:R-:W-:Y:S01]  /*0de0*/  LOP3.LUT R17, R17, 0xffff0000, RZ, 0xc0, !PT ;  /* 0xffff000011117812 */ /* 0x000fe200078ec0ff */
[----:B------:R-:W-:Y:S01]  /*0df0*/  FFMA.FTZ R16, R8, R51, R15 ;  /* 0x0000003308107223 */ /* 0x000fe2000001000f */
[----:B------:R-:W-:Y:S01]  /*0e00*/  LOP3.LUT R14, R21, 0xffff0000, RZ, 0xc0, !PT ;  /* 0xffff0000150e7812 */ /* 0x000fe200078ec0ff */
[----:B------:R-:W-:Y:S01]  /*0e10*/  FFMA.FTZ R15, R9, R48, R50 ;  /* 0x00000030090f7223 */ /* 0x000fe20000010032 */
[----:B------:R-:W-:Y:S01]  /*0e20*/  LOP3.LUT R46, R10, 0xffff0000, RZ, 0xc0, !PT ;  /* 0xffff00000a2e7812 */ /* 0x000fe200078ec0ff */
[----:B------:R-:W-:Y:S01]  /*0e30*/  IMAD.U32 R8, R18, 0x10000, RZ ;  /* 0x0001000012087824 */ /* 0x000fe200078e00ff */
[----:B------:R-:W-:Y:S01]  /*0e40*/  SHF.L.U32 R9, R22, 0x10, RZ ;  /* 0x0000001016097819 */ /* 0x000fe200000006ff */
[----:B------:R-:W-:Y:S01]  /*0e50*/  FFMA.FTZ R17, R17, R14, R16 ;  /* 0x0000000e11117223 */ /* 0x000fe20000010010 */
[C---:B------:R-:W-:Y:S02]  /*0e60*/  IMAD.U32 R10, R11.reuse, 0x10000, RZ ;  /* 0x000100000b0a7824 */ /* 0x040fe400078e00ff */
[----:B------:R-:W-:Y:S01]  /*0e70*/  FFMA.FTZ R47, R46, R47, R15 ;  /* 0x0000002f2e2f7223 */ /* 0x000fe2000001000f */
[----:B------:R-:W-:Y:S01]  /*0e80*/  LOP3.LUT R18, R18, 0xffff0000, RZ, 0xc0, !PT ;  /* 0xffff000012127812 */ /* 0x000fe200078ec0ff */
[----:B------:R-:W-:Y:S01]  /*0e90*/  FFMA.FTZ R17, R8, R9, R17 ;  /* 0x0000000908117223 */ /* 0x000fe20000010011 */
[----:B------:R-:W-:Y:S01]  /*0ea0*/  LOP3.LUT R15, R22, 0xffff0000, RZ, 0xc0, !PT ;  /* 0xffff0000160f7812 */ /* 0x000fe200078ec0ff */
[----:B------:R-:W-:Y:S01]  /*0eb0*/  FFMA.FTZ R8, R10, R13, R47 ;  /* 0x0000000d0a087223 */ /* 0x000fe2000001002f */
[----:B------:R-:W-:-:S03]  /*0ec0*/  LOP3.LUT R11, R11, 0xffff0000, RZ, 0xc0, !PT ;  /* 0xffff00000b0b7812 */ /* 0x000fc600078ec0ff */
[----:B------:R-:W-:Y:S01]  /*0ed0*/  FFMA.FTZ R15, R18, R15, R17 ;  /* 0x0000000f120f7223 */ /* 0x000fe20000010011 */
[----:B------:R-:W-:Y:S02]  /*0ee0*/  IMAD.U32 R9, R23, 0x10000, RZ ;  /* 0x0001000017097824 */ /* 0x000fe400078e00ff */
[----:B------:R-:W-:Y:S01]  /*0ef0*/  FFMA.FTZ R11, R11, R12, R8 ;  /* 0x0000000c0b0b7223 */ /* 0x000fe20000010008 */
[----:B------:R-:W-:Y:S02]  /*0f00*/  LOP3.LUT R8, R23, 0xffff0000, RZ, 0xc0, !PT ;  /* 0xffff000017087812 */ /* 0x000fe400078ec0ff */
[----:B--2---:R-:W-:Y:S02]  /*0f10*/  LOP3.LUT R21, R28, 0xffff0000, RZ, 0xc0, !PT ;  /* 0xffff00001c157812 */ /* 0x004fe400078ec0ff */
[C---:B---3--:R-:W-:Y:S02]  /*0f20*/  SHF.L.U32 R17, R24.reuse, 0x10, RZ ;  /* 0x0000001018117819 */ /* 0x048fe400000006ff */
[----:B------:R-:W-:Y:S01]  /*0f30*/  LOP3.LUT R24, R24, 0xffff0000, RZ, 0xc0, !PT ;  /* 0xffff000018187812 */ /* 0x000fe200078ec0ff */
[----:B------:R-:W-:Y:S01]  /*0f40*/  IMAD.U32 R22, R28, 0x10000, RZ ;  /* 0x000100001c167824 */ /* 0x000fe200078e00ff */
[----:B----4-:R-:W-:-:S03]  /*0f50*/  LOP3.LUT R23, R36, 0xffff0000, RZ, 0xc0, !PT ;  /* 0xffff000024177812 */ /* 0x010fc600078ec0ff */
[----:B------:R-:W-:Y:S01]  /*0f60*/  FMUL.FTZ R24, R24, R21 ;  /* 0x0000001518187220 */ /* 0x000fe20000410000 */
[C---:B------:R-:W-:Y:S01]  /*0f70*/  LOP3.LUT R18, R32.reuse, 0xffff0000, RZ, 0xc0, !PT ;  /* 0xffff000020127812 */ /* 0x040fe200078ec0ff */
[C---:B------:R-:W-:Y:S01]  /*0f80*/  IMAD.U32 R43, R29.reuse, 0x10000, RZ ;  /* 0x000100001d2b7824 */ /* 0x040fe200078e00ff */
[----:B------:R-:W-:Y:S01]  /*0f90*/  LOP3.LUT R28, R29, 0xffff0000, RZ, 0xc0, !PT ;  /* 0xffff00001d1c7812 */ /* 0x000fe200078ec0ff */
[----:B------:R-:W-:Y:S01]  /*0fa0*/  IMAD.U32 R32, R32, 0x10000, RZ ;  /* 0x0001000020207824 */ /* 0x000fe200078e00ff */
[----:B------:R-:W-:Y:S01]  /*0fb0*/  SHF.L.U32 R21, R36, 0x10, RZ ;  /* 0x0000001024157819 */ /* 0x000fe200000006ff */
[----:B------:R-:W-:Y:S01]  /*0fc0*/  FMUL.FTZ R29, R18, R23 ;  /* 0x00000017121d7220 */ /* 0x000fe20000410000 */
[----:B------:R-:W-:Y:S02]  /*0fd0*/  IMAD.U32 R20, R25, 0x10000, RZ ;  /* 0x0001000019147824 */ /* 0x000fe400078e00ff */
[----:B------:R-:W-:Y:S01]  /*0fe0*/  FFMA.FTZ R23, R17, R22, R24 ;  /* 0x0000001611177223 */ /* 0x000fe20000010018 */
[----:B------:R-:W-:-:S02]  /*0ff0*/  IMAD.U32 R17, R33, 0x10000, RZ ;  /* 0x0001000021117824 */ /* 0x000fc400078e00ff */
[----:B------:R-:W-:Y:S01]  /*1000*/  FFMA.FTZ R32, R32, R21, R29 ;  /* 0x0000001520207223 */ /* 0x000fe2000001001d */
[----:B------:R-:W-:Y:S01]  /*1010*/  IMAD.U32 R18, R37, 0x10000, RZ ;  /* 0x0001000025127824 */ /* 0x000fe200078e00ff */
[----:B------:R-:W-:Y:S01]  /*1020*/  LOP3.LUT R25, R25, 0xffff0000, RZ, 0xc0, !PT ;  /* 0xffff000019197812 */ /* 0x000fe200078ec0ff */
[----:B------:R-:W-:Y:S01]  /*1030*/  FFMA.FTZ R22, R20, R43, R23 ;  /* 0x0000002b14167223 */ /* 0x000fe20000010017 */
[----:B------:R-:W-:Y:S01]  /*1040*/  LOP3.LUT R33, R33, 0xffff0000, RZ, 0xc0, !PT ;  /* 0xffff000021217812 */ /* 0x000fe200078ec0ff */
[----:B------:R-:W-:Y:S01]  /*1050*/  IMAD.U32 R10, R19, 0x10000, RZ ;  /* 0x00010000130a7824 */ /* 0x000fe200078e00ff */
[----:B------:R-:W-:Y:S01]  /*1060*/  LOP3.LUT R20, R37, 0xffff0000, RZ, 0xc0, !PT ;  /* 0xffff000025147812 */ /* 0x000fe200078ec0ff */
[----:B------:R-:W-:Y:S01]  /*1070*/  FFMA.FTZ R32, R17, R18, R32 ;  /* 0x0000001211207223 */ /* 0x000fe20000010020 */
[----:B------:R-:W-:Y:S01]  /*1080*/  SHF.L.U32 R16, R30, 0x10, RZ ;  /* 0x000000101e107819 */ /* 0x000fe200000006ff */
[----:B------:R-:W-:Y:S02]  /*1090*/  IMAD.U32 R13, R26, 0x10000, RZ ;  /* 0x000100001a0d7824 */ /* 0x000fe400078e00ff */
[----:B------:R-:W-:Y:S01]  /*10a0*/  FFMA.FTZ R22, R25, R28, R22 ;  /* 0x0000001c19167223 */ /* 0x000fe20000010016 */
[----:B------:R-:W-:Y:S01]  /*10b0*/  SHF.L.U32 R17, R34, 0x10, RZ ;  /* 0x0000001022117819 */ /* 0x000fe200000006ff */
[----:B------:R-:W-:Y:S01]  /*10c0*/  FFMA.FTZ R10, R10, R9, R15 ;  /* 0x000000090a0a7223 */ /* 0x000fe2000001000f */
        /* <DEDUP_REMOVED lines=8> */
[----:B------:R-:W-:Y:S01]  /*1150*/  IMAD.U32 R14, R31, 0x10000, RZ ;  /* 0x000100001f0e7824 */ /* 0x000fe200078e00ff */
[----:B------:R-:W-:Y:S01]  /*1160*/  SHF.L.U32 R9, R27, 0x10, RZ ;  /* 0x000000101b097819 */ /* 0x000fe200000006ff */
        /* <DEDUP_REMOVED lines=9> */
[----:B------:R-:W-:Y:S02]  /*1200*/  LOP3.LUT R35, R35, 0xffff0000, RZ, 0xc0, !PT ;  /* 0xffff000023237812 */ /* 0x000fe400078ec0ff */
[----:B------:R-:W-:Y:S01]  /*1210*/  LOP3.LUT R14, R39, 0xffff0000, RZ, 0xc0, !PT ;  /* 0xffff0000270e7812 */ /* 0x000fe200078ec0ff */
[----:B------:R-:W-:Y:S01]  /*1220*/  FFMA.FTZ R10, R19, R8, R10 ;  /* 0x00000008130a7223 */ /* 0x000fe2000001000a */
[----:B------:R-:W-:Y:S01]  /*1230*/  FFMA.FTZ R12, R27, R12, R26 ;  /* 0x0000000c1b0c7223 */ /* 0x000fe2000001001a */
[----:B------:R-:W0:Y:S02]  /*1240*/  SHFL.BFLY PT, R8, R11, 0x4, 0x1f ;  /* 0x0c801f000b087f89 */ /* 0x000e2400000e0000 */
[----:B------:R-:W-:-:S02]  /*1250*/  FFMA.FTZ R35, R35, R14, R16 ;  /* 0x0000000e23237223 */ /* 0x000fc40000010010 */
[----:B------:R-:W1:Y:S04]  /*1260*/  SHFL.BFLY PT, R9, R10, 0x4, 0x1f ;  /* 0x0c801f000a097f89 */ /* 0x000e6800000e0000 */
[----:B------:R-:W2:Y:S04]  /*1270*/  SHFL.BFLY PT, R13, R12, 0x4, 0x1f ;  /* 0x0c801f000c0d7f89 */ /* 0x000ea800000e0000 */
[----:B------:R-:W3:Y:S01]  /*1280*/  SHFL.BFLY PT, R18, R35, 0x4, 0x1f ;  /* 0x0c801f0023127f89 */ /* 0x000ee200000e0000 */
[----:B0-----:R-:W-:Y:S01]  /*1290*/  FADD.FTZ R8, R11, R8 ;  /* 0x000000080b087221 */ /* 0x001fe20000010000 */
[----:B-1----:R-:W-:-:S04]  /*12a0*/  FADD.FTZ R14, R10, R9 ;  /* 0x000000090a0e7221 */ /* 0x002fc80000010000 */
[----:B------:R-:W0:Y:S01]  /*12b0*/  SHFL.BFLY PT, R9, R8, 0x2, 0x1f ;  /* 0x0c401f0008097f89 */ /* 0x000e2200000e0000 */
[----:B--2---:R-:W-:Y:S01]  /*12c0*/  FADD.FTZ R16, R12, R13 ;  /* 0x0000000d0c107221 */ /* 0x004fe20000010000 */
[----:B---3--:R-:W-:Y:S02]  /*12d0*/  FADD.FTZ R18, R35, R18 ;  /* 0x0000001223127221 */ /* 0x008fe40000010000 */
[----:B------:R-:W1:Y:S04]  /*12e0*/  SHFL.BFLY PT, R13, R14, 0x2, 0x1f ;  /* 0x0c401f000e0d7f89 */ /* 0x000e6800000e0000 */
[----:B------:R-:W2:Y:S04]  /*12f0*/  SHFL.BFLY PT, R17, R16, 0x2, 0x1f ;  /* 0x0c401f0010117f89 */ /* 0x000ea800000e0000 */
[----:B------:R-:W3:Y:S01]  /*1300*/  SHFL.BFLY PT, R11, R18, 0x2, 0x1f ;  /* 0x0c401f00120b7f89 */ /* 0x000ee200000e0000 */
[----:B------:R-:W-:-:S02]  /*1310*/  VIADD R20, R53, 0x7f ;  /* 0x0000007f35147836 */ /* 0x000fc40000000000 */
[----:B0-----:R-:W-:-:S03]  /*1320*/  FADD.FTZ R12, R8, R9 ;  /* 0x00000009080c7221 */ /* 0x001fc60000010000 */
[----:B------:R-:W-:-:S04]  /*1330*/  SHF.R.S32.HI R9, RZ, 0x1f, R20 ;  /* 0x0000001fff097819 */ /* 0x000fc80000011414 */
[-C--:B------:R-:W-:Y:S01]  /*1340*/  LEA.HI R9, R9, R20.reuse, RZ, 0x7 ;  /* 0x0000001409097211 */ /* 0x080fe200078f38ff */
[----:B-1----:R-:W-:Y:S02]  /*1350*/  FADD.FTZ R15, R14, R13 ;  /* 0x0000000d0e0f7221 */ /* 0x002fe40000010000 */
[----:B------:R-:W0:Y:S01]  /*1360*/  SHFL.BFLY PT, R13, R12, 0x1, 0x1f ;  /* 0x0c201f000c0d7f89 */ /* 0x000e2200000e0000 */
[----:B--2---:R-:W-:Y:S01]  /*1370*/  FADD.FTZ R17, R16, R17 ;  /* 0x0000001110117221 */ /* 0x004fe20000010000 */
[----:B------:R-:W-:Y:S01]  /*1380*/  LOP3.LUT R9, R9, 0xffffff80, RZ, 0xc0, !PT ;  /* 0xffffff8009097812 */ /* 0x000fe200078ec0ff */
[----:B---3--:R-:W-:Y:S01]  /*1390*/  FADD.FTZ R19, R18, R11 ;  /* 0x0000000b12137221 */ /* 0x008fe20000010000 */
[----:B------:R-:W1:Y:S02]  /*13a0*/  SHFL.BFLY PT, R14, R15, 0x1, 0x1f ;  /* 0x0c201f000f0e7f89 */ /* 0x000e6400000e0000 */
[----:B------:R-:W-:Y:S01]  /*13b0*/  IADD3 R21, PT, PT, R5, R20, -R9 ;  /* 0x0000001405157210 */ /* 0x000fe20007ffe809 */
[----:B------:R-:W2:Y:S01]  /*13c0*/  LDC.64 R10, c[0x0][0x440] ;  /* 0x00011000ff0a7b82 */ /* 0x000ea20000000a00 */
[----:B------:R-:W3:Y:S04]  /*13d0*/  SHFL.BFLY PT, R16, R17, 0x1, 0x1f ;  /* 0x0c201f0011107f89 */ /* 0x000ee800000e0000 */
[----:B------:R-:W4:Y:S03]  /*13e0*/  SHFL.BFLY PT, R18, R19, 0x1, 0x1f ;  /* 0x0c201f0013127f89 */ /* 0x000f2600000e0000 */
[----:B------:R-:W2:Y:S01]  /*13f0*/  LDC.64 R8, c[0x0][0x448] ;  /* 0x00011200ff087b82 */ /* 0x000ea20000000a00 */
[----:B------:R-:W-:Y:S01]  /*1400*/  IMAD.IADD R21, R20, 0x1, -R21 ;  /* 0x0000000114157824 */ /* 0x000fe200078e0a15 */
[----:B------:R-:W-:Y:S01]  /*1410*/  SHF.L.U32 R20, R0, 0xd, RZ ;  /* 0x0000000d00147819 */ /* 0x000fe200000006ff */
[----:B------:R-:W-:-:S05]  /*1420*/  IMAD.SHL.U32 R23, R4, 0x4, RZ ;  /* 0x0000000404177824 */ /* 0x000fca00078e00ff */
[----:B------:R-:W-:Y:S02]  /*1430*/  LOP3.LUT R23, R23, R20, RZ, 0xfc, !PT ;  /* 0x0000001417177212 */ /* 0x000fe400078efcff */
[----:B------:R-:W-:Y:S02]  /*1440*/  SHF.L.U32 R20, R3, 0x6, RZ ;  /* 0x0000000603147819 */ /* 0x000fe400000006ff */
[----:B------:R-:W-:Y:S01]  /*1450*/  ISETP.GE.AND P0, PT, R4, R21, PT ;  /* 0x000000150400720c */ /* 0x000fe20003f06270 */
[----:B0-----:R-:W-:Y:S01]  /*1460*/  FADD.FTZ R21, R12, R13 ;  /* 0x0000000d0c157221 */ /* 0x001fe20000010000 */
[----:B------:R-:W-:Y:S01]  /*1470*/  IADD3 R12, P2, PT, R20, R23, RZ ;  /* 0x00000017140c7210 */ /* 0x000fe20007f5e0ff */
[----:B-1----:R-:W-:Y:S01]  /*1480*/  FADD.FTZ R22, R15, R14 ;  /* 0x0000000e0f167221 */ /* 0x002fe20000010000 */
[----:B------:R-:W-:Y:S02]  /*1490*/  ISETP.GT.U32.OR P0, PT, R4, 0x7f, P0 ;  /* 0x0000007f0400780c */ /* 0x000fe40000704470 */
[----:B------:R-:W-:Y:S01]  /*14a0*/  LEA.HI.X.SX32 R13, R20, RZ, 0x1, P2 ;  /* 0x000000ff140d7211 */ /* 0x000fe200010f0eff */
[----:B---3--:R-:W-:Y:S01]  /*14b0*/  FADD.FTZ R23, R17, R16 ;  /* 0x0000001011177221 */ /* 0x008fe20000010000 */
[----:B------:R-:W-:Y:S01]  /*14c0*/  SHF.R.S32.HI R20, RZ, 0x1f, R3 ;  /* 0x0000001fff147819 */ /* 0x000fe20000011403 */
[----:B----4-:R-:W-:Y:S01]  /*14d0*/  FADD.FTZ R18, R19, R18 ;  /* 0x0000001213127221 */ /* 0x010fe20000010000 */
[----:B------:R-:W-:Y:S07]  /*14e0*/  @P1 BRA `(.L_x_88) ;  /* 0x0000000000641947 */ /* 0x000fee0003800000 */
[----:B------:R-:W0:Y:S01]  /*14f0*/  LDC.64 R16, c[0x0][0x3e8] ;  /* 0x0000fa00ff107b82 */ /* 0x000e220000000a00 */
[----:B------:R-:W1:Y:S01]  /*1500*/  LDCU.64 UR8, c[0x0][0x3f0] ;  /* 0x00007e00ff0877ac */ /* 0x000e620008000a00 */
[----:B------:R-:W-:Y:S02]  /*1510*/  IADD3 R14, P1, PT, R5, R3, RZ ;  /* 0x00000003050e7210 */ /* 0x000fe40007f3e0ff */
[-C--:B------:R-:W-:Y:S01]  /*1520*/  ISETP.GE.AND P4, PT, R6, R7.reuse, PT ;  /* 0x000000070600720c */ /* 0x080fe20003f86270 */
[----:B------:R-:W3:Y:S01]  /*1530*/  LDCU.64 UR10, c[0x0][0x3d0] ;  /* 0x00007a00ff0a77ac */ /* 0x000ee20008000a00 */
[-C--:B------:R-:W-:Y:S01]  /*1540*/  ISETP.GE.AND P3, PT, R40, R7.reuse, PT ;  /* 0x000000072800720c */ /* 0x080fe20003f66270 */
[----:B------:R-:W-:Y:S01]  /*1550*/  IMAD.X R15, RZ, RZ, R20, P1 ;  /* 0x000000ffff0f7224 */ /* 0x000fe200008e0614 */
[----:B------:R-:W-:Y:S01]  /*1560*/  ISETP.GE.AND P1, PT, R52, R7, PT ;  /* 0x000000073400720c */ /* 0x000fe20003f26270 */
[----:B0-----:R-:W-:-:S04]  /*1570*/  IMAD.WIDE.U32 R14, R16, UR6, R14 ;  /* 0x00000006100e7c25 */ /* 0x001fc8000f8e000e */
[----:B------:R-:W-:Y:S01]  /*1580*/  IMAD R15, R17, UR6, R15 ;  /* 0x00000006110f7c24 */ /* 0x000fe2000f8e020f */
[----:B------:R-:W-:Y:S01]  /*1590*/  FSEL R17, R22, RZ, !P3 ;  /* 0x000000ff16117208 */ /* 0x000fe20005800000 */
[----:B-1----:R-:W-:-:S04]  /*15a0*/  IMAD.WIDE.U32 R14, R41, UR8, R14 ;  /* 0x00000008290e7c25 */ /* 0x002fc8000f8e000e */
[----:B------:R-:W-:Y:S01]  /*15b0*/  IMAD R16, R41, UR9, R15 ;  /* 0x0000000929107c24 */ /* 0x000fe2000f8e020f */
[----:B------:R-:W-:-:S04]  /*15c0*/  IADD3 R15, P2, PT, R6, R14, RZ ;  /* 0x0000000e060f7210 */ /* 0x000fc80007f5e0ff */
[----:B------:R-:W-:Y:S02]  /*15d0*/  IADD3.X R16, PT, PT, RZ, R16, RZ, P2, !PT ;  /* 0x00000010ff107210 */ /* 0x000fe400017fe4ff */
[----:B---3--:R-:W-:Y:S02]  /*15e0*/  LEA R14, P5, R15, UR10, 0x2 ;  /* 0x0000000a0f0e7c11 */ /* 0x008fe4000f8a10ff */
[----:B------:R-:W-:Y:S02]  /*15f0*/  ISETP.GE.AND P2, PT, R45, R7, PT ;  /* 0x000000072d00720c */ /* 0x000fe40003f46270 */
[----:B------:R-:W-:Y:S02]  /*1600*/  FSEL R7, R21, RZ, !P4 ;  /* 0x000000ff15077208 */ /* 0x000fe40006000000 */
[----:B------:R-:W-:Y:S02]  /*1610*/  LEA.HI.X R15, R15, UR11, R16, 0x2, P5 ;  /* 0x0000000b0f0f7c11 */ /* 0x000fe4000a8f1410 */
[----:B------:R-:W-:-:S02]  /*1620*/  FSEL R19, R23, RZ, !P2 ;  /* 0x000000ff17137208 */ /* 0x000fc40005000000 */
[----:B------:R-:W-:Y:S01]  /*1630*/  FSEL R21, R18, RZ, !P1 ;  /* 0x000000ff12157208 */ /* 0x000fe20004800000 */
[----:B------:R0:W-:Y:S04]  /*1640*/  STG.E desc[UR4][R14.64], R7 ;  /* 0x000000070e007986 */ /* 0x0001e8000c101904 */
[----:B------:R0:W-:Y:S04]  /*1650*/  STG.E desc[UR4][R14.64+0x80], R17 ;  /* 0x000080110e007986 */ /* 0x0001e8000c101904 */
[----:B------:R0:W-:Y:S04]  /*1660*/  STG.E desc[UR4][R14.64+0x100], R19 ;  /* 0x000100130e007986 */ /* 0x0001e8000c101904 */
[----:B------:R0:W-:Y:S02]  /*1670*/  STG.E desc[UR4][R14.64+0x180], R21 ;  /* 0x000180150e007986 */ /* 0x0001e4000c101904 */
.L_x_88:
[----:B------:R-:W-:Y:S05]  /*1680*/  BSYNC.RECONVERGENT B0 ;  /* 0x0000000000007941 */ /* 0x000fea0003800200 */
.L_x_87:
[----:B------:R-:W-:Y:S04]  /*1690*/  BSSY.RECONVERGENT B0, `(.L_x_89) ;  /* 0x0000012000007945 */ /* 0x000fe80003800200 */
[----:B------:R-:W-:Y:S05]  /*16a0*/  @P0 BRA `(.L_x_90) ;  /* 0x0000000000400947 */ /* 0x000fea0003800000 */
[----:B0-----:R-:W0:Y:S01]  /*16b0*/  LDC.64 R14, c[0x0][0x418] ;  /* 0x00010600ff0e7b82 */ /* 0x001e220000000a00 */
[----:B------:R-:W-:Y:S01]  /*16c0*/  IMAD.IADD R6, R5, 0x1, R4 ;  /* 0x0000000105067824 */ /* 0x000fe200078e0204 */
[----:B------:R-:W1:Y:S04]  /*16d0*/  LDCU.64 UR8, c[0x0][0x420] ;  /* 0x00008400ff0877ac */ /* 0x000e680008000a00 */
[----:B------:R-:W-:Y:S01]  /*16e0*/  IADD3 R6, P0, PT, R6, R3, RZ ;  /* 0x0000000306067210 */ /* 0x000fe20007f1e0ff */
[----:B-----5:R-:W-:Y:S01]  /*16f0*/  FMUL.FTZ R3, R49, 1.4426950216293334961 ;  /* 0x3fb8aa3b31037820 */ /* 0x020fe20000410000 */
[----:B------:R-:W3:Y:S02]  /*1700*/  LDC.64 R16, c[0x0][0x410] ;  /* 0x00010400ff107b82 */ /* 0x000ee40000000a00 */
[----:B------:R-:W-:-:S02]  /*1710*/  IADD3.X R7, PT, PT, RZ, R20, RZ, P0, !PT ;  /* 0x00000014ff077210 */ /* 0x000fc400007fe4ff */
[----:B------:R-:W-:-:S04]  /*1720*/  FSETP.NEU.FTZ.AND P0, PT, R49, -INF , PT ;  /* 0xff8000003100780b */ /* 0x000fc80003f1d000 */
[----:B------:R-:W-:Y:S01]  /*1730*/  FSEL R3, R3, RZ, P0 ;  /* 0x000000ff03037208 */ /* 0x000fe20000000000 */
[----:B0-----:R-:W-:-:S04]  /*1740*/  IMAD.WIDE.U32 R6, R14, UR6, R6 ;  /* 0x000000060e067c25 */ /* 0x001fc8000f8e0006 */
[----:B------:R-:W-:Y:S02]  /*1750*/  IMAD R7, R15, UR6, R7 ;  /* 0x000000060f077c24 */ /* 0x000fe4000f8e0207 */
[----:B-1----:R-:W-:-:S04]  /*1760*/  IMAD.WIDE.U32 R6, R41, UR8, R6 ;  /* 0x0000000829067c25 */ /* 0x002fc8000f8e0006 */
[----:B------:R-:W-:Y:S01]  /*1770*/  IMAD R5, R41, UR9, R7 ;  /* 0x0000000929057c24 */ /* 0x000fe2000f8e0207 */
[----:B---3--:R-:W-:-:S04]  /*1780*/  LEA R14, P1, R6, R16, 0x2 ;  /* 0x00000010060e7211 */ /* 0x008fc800078210ff */
[----:B------:R-:W-:-:S05]  /*1790*/  LEA.HI.X R15, R6, R17, R5, 0x2, P1 ;  /* 0x00000011060f7211 */ /* 0x000fca00008f1405 */
[----:B------:R1:W-:Y:S04]  /*17a0*/  STG.E desc[UR4][R14.64], R3 ;  /* 0x000000030e007986 */ /* 0x0003e8000c101904 */
.L_x_90:
[----:B------:R-:W-:Y:S05]  /*17b0*/  BSYNC.RECONVERGENT B0 ;  /* 0x0000000000007941 */ /* 0x000fea0003800200 */
.L_x_89:
[----:B------:R-:W3:Y:S01]  /*17c0*/  LDCU.64 UR10, c[0x0][0x458] ;  /* 0x00008b00ff0a77ac */ /* 0x000ee20008000a00 */
[----:B--2---:R-:W-:Y:S01]  /*17d0*/  IMAD.WIDE.U32 R12, R10, UR6, R12 ;  /* 0x000000060a0c7c25 */ /* 0x004fe2000f8e000c */
[----:B------:R-:W2:Y:S03]  /*17e0*/  LDCU.64 UR8, c[0x0][0x428] ;  /* 0x00008500ff0877ac */ /* 0x000ea60008000a00 */
[----:B------:R-:W-:Y:S02]  /*17f0*/  IMAD R13, R11, UR6, R13 ;  /* 0x000000060b0d7c24 */ /* 0x000fe4000f8e020d */
[----:B0-----:R-:W-:-:S04]  /*1800*/  IMAD.WIDE.U32 R6, R41, R8, R12 ;  /* 0x0000000829067225 */ /* 0x001fc800078e000c */
[----:B------:R-:W-:Y:S01]  /*1810*/  IMAD R9, R41, R9, R7 ;  /* 0x0000000929097224 */ /* 0x000fe200078e0207 */
[----:B---3--:R-:W-:-:S04]  /*1820*/  ISETP.NE.U32.AND P0, PT, RZ, UR10, PT ;  /* 0x0000000aff007c0c */ /* 0x008fc8000bf05070 */
[----:B------:R-:W-:Y:S02]  /*1830*/  ISETP.NE.AND.EX P0, PT, RZ, UR11, PT, P0 ;  /* 0x0000000bff007c0c */ /* 0x000fe4000bf05300 */
[----:B--2---:R-:W-:Y:S02]  /*1840*/  LEA R8, P1, R6, UR8, 0x2 ;  /* 0x0000000806087c11 */ /* 0x004fe4000f8210ff */
[----:B------:R-:W-:Y:S02]  /*1850*/  ISETP.NE.OR P0, PT, R4, RZ, !P0 ;  /* 0x000000ff0400720c */ /* 0x000fe40004705670 */
        /* <DEDUP_REMOVED lines=10> */
[----:B-1----:R-:W1:Y:S01]  /*1900*/  LDC R3, c[0x0][0x390] ;  /* 0x0000e400ff037b82 */ /* 0x002e620000000800 */
[----:B------:R-:W2:Y:S07]  /*1910*/  LDCU UR7, c[0x0][0x450] ;  /* 0x00008a00ff0777ac */ /* 0x000eae0008000800 */
[----:B------:R-:W3:Y:S01]  /*1920*/  LDC.64 R4, c[0x0][0x458] ;  /* 0x00011600ff047b82 */ /* 0x000ee20000000a00 */
[----:B--2---:R-:W-:-:S04]  /*1930*/  IMAD R0, R0, UR7, R2 ;  /* 0x0000000700007c24 */ /* 0x004fc8000f8e0202 */
[----:B-1----:R-:W-:-:S04]  /*1940*/  IMAD R3, R0, R3, UR6 ;  /* 0x0000000600037e24 */ /* 0x002fc8000f8e0203 */
[----:B---3--:R-:W-:-:S05]  /*1950*/  IMAD.WIDE R2, R3, 0x4, R4 ;  /* 0x0000000403027825 */ /* 0x008fca00078e0204 */
[----:B------:R-:W-:Y:S01]  /*1960*/  STG.E desc[UR4][R2.64], RZ ;  /* 0x000000ff02007986 */ /* 0x000fe2000c101904 */
[----:B------:R-:W-:Y:S05]  /*1970*/  EXIT ;  /* 0x000000000000794d */ /* 0x000fea0003800000 */
.L_x_91:
        /* <DEDUP_REMOVED lines=16> */
.L_x_145:


//--------------------- .nv.shared._ZN7cutlass13device_kernelIN5flash19enable_sm80_to_sm89INS1_16FlashAttnBwdSm80INS1_25CollectiveMainloopBwdSm80ILi2ELi2EN4cute5tupleIJNS5_1CILi64EEENS7_ILi128EEES8_EEENS_10bfloat16_tEfNS_4arch4Sm80ELb0ELb0ELb0ELb0ELb0ELb0ELb0ELb0ELi2ELi2ELi4ELi2ELb1EEENS1_21CollectiveEpilogueBwdISA_SB_SD_Li256ELb0ELb0ELi2EEENS1_19SingleTileSchedulerILb0ELb0ELb0ELi128EEEEEEEEEvNT_6ParamsE --------------------------
	.section	.nv.shared._ZN7cutlass13device_kernelIN5flash19enable_sm80_to_sm89INS1_16FlashAttnBwdSm80INS1_25CollectiveMainloopBwdSm80ILi2ELi2EN4cute5tupleIJNS5_1CILi64EEENS7_ILi128EEES8_EEENS_10bfloat16_tEfNS_4arch4Sm80ELb0ELb0ELb0ELb0ELb0ELb0ELb0ELb0ELi2ELi2ELi4ELi2ELb1EEENS1_21CollectiveEpilogueBwdISA_SB_SD_Li256ELb0ELb0ELi2EEENS1_19SingleTileSchedulerILb0ELb0ELb0ELi128EEEEEEEEEvNT_6ParamsE,"aw",@nobits
	.sectionflags	@""
	.align	16
	.zero		1024


//--------------------- .nv.shared.reserved.0     --------------------------
	.section	.nv.shared.reserved.0,"aw",@nobits
	.weak		__nv_reservedSMEM_offset_0_alias
	.size		__nv_reservedSMEM_offset_0_alias, 0, 64
	.other		__nv_reservedSMEM_offset_0_alias,@"STO_CUDA_RESERVED_SHARED STV_DEFAULT"
__nv_reservedSMEM_offset_0_alias:
	.zero		0
	.zero		64


//--------------------- .nv.global                --------------------------
	.section	.nv.global,"aw",@nobits
.nv.global:
	.type		_ZN65_INTERNAL_ebbe5436_29_flash_bwd_hdim64_bf16_sm80_cu_744032ad_28394cute1_E,@object
	.size		_ZN65_INTERNAL_ebbe5436_29_flash_bwd_hdim64_bf16_sm80_cu_744032ad_28394cute1_E,(_ZN65_INTERNAL_ebbe5436_29_flash_bwd_hdim64_bf16_sm80_cu_744032ad_28394cuda3std3__45__cpo6cbeginE - _ZN65_INTERNAL_ebbe5436_29_flash_bwd_hdim64_bf16_sm80_cu_744032ad_28394cute1_E)
_ZN65_INTERNAL_ebbe5436_29_flash_bwd_hdim64_bf16_sm80_cu_744032ad_28394cute1_E:
	.zero		1
	.type		_ZN65_INTERNAL_ebbe5436_29_flash_bwd_hdim64_bf16_sm80_cu_744032ad_28394cuda3std3__45__cpo6cbeginE,@object
	.size		_ZN65_INTERNAL_ebbe5436_29_flash_bwd_hdim64_bf16_sm80_cu_744032ad_28394cuda3std3__45__cpo6cbeginE,(_ZN65_INTERNAL_ebbe5436_29_flash_bwd_hdim64_bf16_sm80_cu_744032ad_28394cuda3std3__48in_placeE - _ZN65_INTERNAL_ebbe5436_29_flash_bwd_hdim64_bf16_sm80_cu_744032ad_28394cuda3std3__45__cpo6cbeginE)
_ZN65_INTERNAL_ebbe5436_29_flash_bwd_hdim64_bf16_sm80_cu_744032ad_28394cuda3std3__45__cpo6cbeginE:
	.zero		1
	.type		_ZN65_INTERNAL_ebbe5436_29_flash_bwd_hdim64_bf16_sm80_cu_744032ad_28394cuda3std3__48in_placeE,@object
	.size		_ZN65_INTERNAL_ebbe5436_29_flash_bwd_hdim64_bf16_sm80_cu_744032ad_28394cuda3std3__48in_placeE,(_ZN65_INTERNAL_ebbe5436_29_flash_bwd_hdim64_bf16_sm80_cu_744032ad_28394cuda3std6ranges3__45__cpo9iter_moveE - _ZN65_INTERNAL_ebbe5436_29_flash_bwd_hdim64_bf16_sm80_cu_744032ad_28394cuda3std3__48in_placeE)
_ZN65_INTERNAL_ebbe5436_29_flash_bwd_hdim64_bf16_sm80_cu_744032ad_28394cuda3std3__48in_placeE:
	.zero		1
	.type		_ZN65_INTERNAL_ebbe5436_29_flash_bwd_hdim64_bf16_sm80_cu_744032ad_28394cuda3std6ranges3__45__cpo9iter_moveE,@object
	.size		_ZN65_INTERNAL_ebbe5436_29_flash_bwd_hdim64_bf16_sm80_cu_744032ad_28394cuda3std6ranges3__45__cpo9iter_moveE,(_ZN65_INTERNAL_ebbe5436_29_flash_bwd_hdim64_bf16_sm80_cu_744032ad_28394cuda3std3__45__cpo5beginE - _ZN65_INTERNAL_ebbe5436_29_flash_bwd_hdim64_bf16_sm80_cu_744032ad_28394cuda3std6ranges3__45__cpo9iter_moveE)
_ZN65_INTERNAL_ebbe5436_29_flash_bwd_hdim64_bf16_sm80_cu_744032ad_28394cuda3std6ranges3__45__cpo9iter_moveE:
	.zero		1
	.type		_ZN65_INTERNAL_ebbe5436_29_flash_bwd_hdim64_bf16_sm80_cu_744032ad_28394cuda3std3__45__cpo5beginE,@object
	.size		_ZN65_INTERNAL_ebbe5436_29_flash_bwd_hdim64_bf16_sm80_cu_744032ad_28394cuda3std3__45__cpo5beginE,(_ZN65_INTERNAL_ebbe5436_29_flash_bwd_hdim64_bf16_sm80_cu_744032ad_28394cuda3std3__467_GLOBAL__N__ebbe5436_29_flash_bwd_hdim64_bf16_sm80_cu_744032ad_28396ignoreE - _ZN65_INTERNAL_ebbe5436_29_flash_bwd_hdim64_bf16_sm80_cu_744032ad_28394cuda3std3__45__cpo5beginE)
_ZN65_INTERNAL_ebbe5436_29_flash_bwd_hdim64_bf16_sm80_cu_744032ad_28394cuda3std3__45__cpo5beginE:
	.zero		1
	.type		_ZN65_INTERNAL_ebbe5436_29_flash_bwd_hdim64_bf16_sm80_cu_744032ad_28394cuda3std3__467_GLOBAL__N__ebbe5436_29_flash_bwd_hdim64_bf16_sm80_cu_744032ad_28396ignoreE,@object
	.size		_ZN65_INTERNAL_ebbe5436_29_flash_bwd_hdim64_bf16_sm80_cu_744032ad_28394cuda3std3__467_GLOBAL__N__ebbe5436_29_flash_bwd_hdim64_bf16_sm80_cu_744032ad_28396ignoreE,(_ZN65_INTERNAL_ebbe5436_29_flash_bwd_hdim64_bf16_sm80_cu_744032ad_28394cute7productE - _ZN65_INTERNAL_ebbe5436_29_flash_bwd_hdim64_bf16_sm80_cu_744032ad_28394cuda3std3__467_GLOBAL__N__ebbe5436_29_flash_bwd_hdim64_bf16_sm80_cu_744032ad_28396ignoreE)
_ZN65_INTERNAL_ebbe5436_29_flash_bwd_hdim64_bf16_sm80_cu_744032ad_28394cuda3std3__467_GLOBAL__N__ebbe5436_29_flash_bwd_hdim64_bf16_sm80_cu_744032ad_28396ignoreE:
	.zero		1
	.type		_ZN65_INTERNAL_ebbe5436_29_flash_bwd_hdim64_bf16_sm80_cu_744032ad_28394cute7productE,@object
	.size		_ZN65_INTERNAL_ebbe5436_29_flash_bwd_hdim64_bf16_sm80_cu_744032ad_28394cute7productE,(_ZN65_INTERNAL_ebbe5436_29_flash_bwd_hdim64_bf16_sm80_cu_744032ad_28394cuda3std3__45__cpo3endE - _ZN65_INTERNAL_ebbe5436_29_flash_bwd_hdim64_bf16_sm80_cu_744032ad_28394cute7productE)
_ZN65_INTERNAL_ebbe5436_29_flash_bwd_hdim64_bf16_sm80_cu_744032ad_28394cute7productE:
	.zero		1
	.type		_ZN65_INTERNAL_ebbe5436_29_flash_bwd_hdim64_bf16_sm80_cu_744032ad_28394cuda3std3__45__cpo3endE,@object
	.size		_ZN65_INTERNAL_ebbe5436_29_flash_bwd_hdim64_bf16_sm80_cu_744032ad_28394cuda3std3__45__cpo3endE,(_ZN65_INTERNAL_ebbe5436_29_flash_bwd_hdim64_bf16_sm80_cu_744032ad_28394cuda3std3__419piecewise_constructE - _ZN65_INTERNAL_ebbe5436_29_flash_bwd_hdim64_bf16_sm80_cu_744032ad_28394cuda3std3__45__cpo3endE)
_ZN65_INTERNAL_ebbe5436_29_flash_bwd_hdim64_bf16_sm80_cu_744032ad_28394cuda3std3__45__cpo3endE:
	.zero		1
	.type		_ZN65_INTERNAL_ebbe5436_29_flash_bwd_hdim64_bf16_sm80_cu_744032ad_28394cuda3std3__419piecewise_constructE,@object
	.size		_ZN65_INTERNAL_ebbe5436_29_flash_bwd_hdim64_bf16_sm80_cu_744032ad_28394cuda3std3__419piecewise_constructE,(_ZN65_INTERNAL_ebbe5436_29_flash_bwd_hdim64_bf16_sm80_cu_744032ad_28394cuda3std3__45__cpo4cendE - _ZN65_INTERNAL_ebbe5436_29_flash_bwd_hdim64_bf16_sm80_cu_744032ad_28394cuda3std3__419piecewise_constructE)
_ZN65_INTERNAL_ebbe5436_29_flash_bwd_hdim64_bf16_sm80_cu_744032ad_28394cuda3std3__419piecewise_constructE:
	.zero		1
	.type		_ZN65_INTERNAL_ebbe5436_29_flash_bwd_hdim64_bf16_sm80_cu_744032ad_28394cuda3std3__45__cpo4cendE,@object
	.size		_ZN65_INTERNAL_ebbe5436_29_flash_bwd_hdim64_bf16_sm80_cu_744032ad_28394cuda3std3__45__cpo4cendE,(_ZN65_INTERNAL_ebbe5436_29_flash_bwd_hdim64_bf16_sm80_cu_744032ad_28394cuda3std6ranges3__45__cpo4swapE - _ZN65_INTERNAL_ebbe5436_29_flash_bwd_hdim64_bf16_sm80_cu_744032ad_28394cuda3std3__45__cpo4cendE)
_ZN65_INTERNAL_ebbe5436_29_flash_bwd_hdim64_bf16_sm80_cu_744032ad_28394cuda3std3__45__cpo4cendE:
	.zero		1
	.type		_ZN65_INTERNAL_ebbe5436_29_flash_bwd_hdim64_bf16_sm80_cu_744032ad_28394cuda3std6ranges3__45__cpo4swapE,@object
	.size		_ZN65_INTERNAL_ebbe5436_29_flash_bwd_hdim64_bf16_sm80_cu_744032ad_28394cuda3std6ranges3__45__cpo4swapE,(.L_7 - _ZN65_INTERNAL_ebbe5436_29_flash_bwd_hdim64_bf16_sm80_cu_744032ad_28394cuda3std6ranges3__45__cpo4swapE)
_ZN65_INTERNAL_ebbe5436_29_flash_bwd_hdim64_bf16_sm80_cu_744032ad_28394cuda3std6ranges3__45__cpo4swapE:
	.zero		1
.L_7:


//--------------------- .nv.shared._ZN7cutlass13device_kernelIN5flash19enable_sm80_to_sm89INS1_16FlashAttnBwdSm80INS1_25CollectiveMainloopBwdSm80ILi2ELi2EN4cute5tupleIJNS5_1CILi64EEENS7_ILi128EEES8_EEENS_10bfloat16_tEfNS_4arch4Sm80ELb0ELb0ELb0ELb0ELb1ELb0ELb0ELb0ELi2ELi2ELi4ELi2ELb1EEENS1_21CollectiveEpilogueBwdISA_SB_SD_Li256ELb0ELb0ELi2EEENS1_19SingleTileSchedulerILb0ELb0ELb0ELi128EEEEEEEEEvNT_6ParamsE --------------------------
	.section	.nv.shared._ZN7cutlass13device_kernelIN5flash19enable_sm80_to_sm89INS1_16FlashAttnBwdSm80INS1_25CollectiveMainloopBwdSm80ILi2ELi2EN4cute5tupleIJNS5_1CILi64EEENS7_ILi128EEES8_EEENS_10bfloat16_tEfNS_4arch4Sm80ELb0ELb0ELb0ELb0ELb1ELb0ELb0ELb0ELi2ELi2ELi4ELi2ELb1EEENS1_21CollectiveEpilogueBwdISA_SB_SD_Li256ELb0ELb0ELi2EEENS1_19SingleTileSchedulerILb0ELb0ELb0ELi128EEEEEEEEEvNT_6ParamsE,"aw",@nobits
	.sectionflags	@""
	.align	16
	.zero		1024


//--------------------- .nv.shared._ZN7cutlass13device_kernelIN5flash19enable_sm80_to_sm89INS1_16FlashAttnBwdSm80INS1_25CollectiveMainloopBwdSm80ILi2ELi2EN4cute5tupleIJNS5_1CILi64EEENS7_ILi128EEES8_EEENS_10bfloat16_tEfNS_4arch4Sm80ELb0ELb0ELb0ELb0ELb0ELb0ELb0ELb0ELi2ELi2ELi4ELi2ELb1EEENS1_24CollectiveEpilogueBwdGQAISA_fSD_Li256ELb0ELb0EEENS1_19SingleTileSchedulerILb0ELb0ELb0ELi128EEEEEEEEEvNT_6ParamsE --------------------------
	.section	.nv.shared._ZN7cutlass13device_kernelIN5flash19enable_sm80_to_sm89INS1_16FlashAttnBwdSm80INS1_25CollectiveMainloopBwdSm80ILi2ELi2EN4cute5tupleIJNS5_1CILi64EEENS7_ILi128EEES8_EEENS_10bfloat16_tEfNS_4arch4Sm80ELb0ELb0ELb0ELb0ELb0ELb0ELb0ELb0ELi2ELi2ELi4ELi2ELb1EEENS1_24CollectiveEpilogueBwdGQAISA_fSD_Li256ELb0ELb0EEENS1_19SingleTileSchedulerILb0ELb0ELb0ELi128EEEEEEEEEvNT_6ParamsE,"aw",@nobits
	.sectionflags	@""
	.align	16
	.zero		1024


//--------------------- .nv.shared._ZN7cutlass13device_kernelIN5flash19enable_sm80_to_sm89INS1_16FlashAttnBwdSm80INS1_25CollectiveMainloopBwdSm80ILi2ELi2EN4cute5tupleIJNS5_1CILi64EEENS7_ILi128EEES8_EEENS_10bfloat16_tEfNS_4arch4Sm80ELb0ELb0ELb0ELb0ELb1ELb0ELb0ELb0ELi2ELi2ELi4ELi2ELb1EEENS1_24CollectiveEpilogueBwdGQAISA_fSD_Li256ELb0ELb1EEENS1_19SingleTileSchedulerILb0ELb0ELb0ELi128EEEEEEEEEvNT_6ParamsE --------------------------
	.section	.nv.shared._ZN7cutlass13device_kernelIN5flash19enable_sm80_to_sm89INS1_16FlashAttnBwdSm80INS1_25CollectiveMainloopBwdSm80ILi2ELi2EN4cute5tupleIJNS5_1CILi64EEENS7_ILi128EEES8_EEENS_10bfloat16_tEfNS_4arch4Sm80ELb0ELb0ELb0ELb0ELb1ELb0ELb0ELb0ELi2ELi2ELi4ELi2ELb1EEENS1_24CollectiveEpilogueBwdGQAISA_fSD_Li256ELb0ELb1EEENS1_19SingleTileSchedulerILb0ELb0ELb0ELi128EEEEEEEEEvNT_6ParamsE,"aw",@nobits
	.sectionflags	@""
	.align	16
	.zero		1024


//--------------------- .nv.shared._ZN7cutlass13device_kernelIN5flash19enable_sm80_to_sm89INS1_16FlashAttnBwdSm80INS1_25CollectiveMainloopBwdSm80ILi2ELi2EN4cute5tupleIJNS5_1CILi64EEENS7_ILi128EEES8_EEENS_10bfloat16_tEfNS_4arch4Sm80ELb0ELb0ELb0ELb1ELb0ELb0ELb0ELb0ELi2ELi2ELi4ELi2ELb1EEENS1_21CollectiveEpilogueBwdISA_SB_SD_Li256ELb1ELb0ELi2EEENS1_19SingleTileSchedulerILb1ELb0ELb0ELi128EEEEEEEEEvNT_6ParamsE --------------------------
	.section	.nv.shared._ZN7cutlass13device_kernelIN5flash19enable_sm80_to_sm89INS1_16FlashAttnBwdSm80INS1_25CollectiveMainloopBwdSm80ILi2ELi2EN4cute5tupleIJNS5_1CILi64EEENS7_ILi128EEES8_EEENS_10bfloat16_tEfNS_4arch4Sm80ELb0ELb0ELb0ELb1ELb0ELb0ELb0ELb0ELi2ELi2ELi4ELi2ELb1EEENS1_21CollectiveEpilogueBwdISA_SB_SD_Li256ELb1ELb0ELi2EEENS1_19SingleTileSchedulerILb1ELb0ELb0ELi128EEEEEEEEEvNT_6ParamsE,"aw",@nobits
	.sectionflags	@""
	.align	16
	.zero		1024


//--------------------- .nv.shared._ZN7cutlass13device_kernelIN5flash19enable_sm80_to_sm89INS1_16FlashAttnBwdSm80INS1_25CollectiveMainloopBwdSm80ILi2ELi2EN4cute5tupleIJNS5_1CILi64EEENS7_ILi128EEES8_EEENS_10bfloat16_tEfNS_4arch4Sm80ELb0ELb0ELb0ELb1ELb1ELb0ELb0ELb0ELi2ELi2ELi4ELi2ELb1EEENS1_21CollectiveEpilogueBwdISA_SB_SD_Li256ELb1ELb0ELi2EEENS1_19SingleTileSchedulerILb1ELb0ELb0ELi128EEEEEEEEEvNT_6ParamsE --------------------------
	.section	.nv.shared._ZN7cutlass13device_kernelIN5flash19enable_sm80_to_sm89INS1_16FlashAttnBwdSm80INS1_25CollectiveMainloopBwdSm80ILi2ELi2EN4cute5tupleIJNS5_1CILi64EEENS7_ILi128EEES8_EEENS_10bfloat16_tEfNS_4arch4Sm80ELb0ELb0ELb0ELb1ELb1ELb0ELb0ELb0ELi2ELi2ELi4ELi2ELb1EEENS1_21CollectiveEpilogueBwdISA_SB_SD_Li256ELb1ELb0ELi2EEENS1_19SingleTileSchedulerILb1ELb0ELb0ELi128EEEEEEEEEvNT_6ParamsE,"aw",@nobits
	.sectionflags	@""
	.align	16
	.zero		1024


//--------------------- .nv.shared._ZN7cutlass13device_kernelIN5flash19enable_sm80_to_sm89INS1_16FlashAttnBwdSm80INS1_25CollectiveMainloopBwdSm80ILi2ELi2EN4cute5tupleIJNS5_1CILi64EEENS7_ILi128EEES8_EEENS_10bfloat16_tEfNS_4arch4Sm80ELb0ELb0ELb0ELb1ELb0ELb0ELb0ELb0ELi2ELi2ELi4ELi2ELb1EEENS1_24CollectiveEpilogueBwdGQAISA_fSD_Li256ELb1ELb0EEENS1_19SingleTileSchedulerILb1ELb0ELb0ELi128EEEEEEEEEvNT_6ParamsE --------------------------
	.section	.nv.shared._ZN7cutlass13device_kernelIN5flash19enable_sm80_to_sm89INS1_16FlashAttnBwdSm80INS1_25CollectiveMainloopBwdSm80ILi2ELi2EN4cute5tupleIJNS5_1CILi64EEENS7_ILi128EEES8_EEENS_10bfloat16_tEfNS_4arch4Sm80ELb0ELb0ELb0ELb1ELb0ELb0ELb0ELb0ELi2ELi2ELi4ELi2ELb1EEENS1_24CollectiveEpilogueBwdGQAISA_fSD_Li256ELb1ELb0EEENS1_19SingleTileSchedulerILb1ELb0ELb0ELi128EEEEEEEEEvNT_6ParamsE,"aw",@nobits
	.sectionflags	@""
	.align	16
	.zero		1024


//--------------------- .nv.shared._ZN7cutlass13device_kernelIN5flash19enable_sm80_to_sm89INS1_16FlashAttnBwdSm80INS1_25CollectiveMainloopBwdSm80ILi2ELi2EN4cute5tupleIJNS5_1CILi64EEENS7_ILi128EEES8_EEENS_10bfloat16_tEfNS_4arch4Sm80ELb0ELb0ELb0ELb1ELb1ELb0ELb0ELb0ELi2ELi2ELi4ELi2ELb1EEENS1_24CollectiveEpilogueBwdGQAISA_fSD_Li256ELb1ELb1EEENS1_19SingleTileSchedulerILb1ELb0ELb0ELi128EEEEEEEEEvNT_6ParamsE --------------------------
	.section	.nv.shared._ZN7cutlass13device_kernelIN5flash19enable_sm80_to_sm89INS1_16FlashAttnBwdSm80INS1_25CollectiveMainloopBwdSm80ILi2ELi2EN4cute5tupleIJNS5_1CILi64EEENS7_ILi128EEES8_EEENS_10bfloat16_tEfNS_4arch4Sm80ELb0ELb0ELb0ELb1ELb1ELb0ELb0ELb0ELi2ELi2ELi4ELi2ELb1EEENS1_24CollectiveEpilogueBwdGQAISA_fSD_Li256ELb1ELb1EEENS1_19SingleTileSchedulerILb1ELb0ELb0ELi128EEEEEEEEEvNT_6ParamsE,"aw",@nobits
	.sectionflags	@""
	.align	16
	.zero		1024


//--------------------- .nv.shared._ZN7cutlass13device_kernelIN5flash19enable_sm80_to_sm89INS1_16FlashAttnBwdSm80INS1_25CollectiveMainloopBwdSm80ILi2ELi2EN4cute5tupleIJNS5_1CILi64EEENS7_ILi128EEES8_EEENS_10bfloat16_tEfNS_4arch4Sm80ELb0ELb1ELb0ELb0ELb0ELb0ELb0ELb0ELi2ELi2ELi4ELi2ELb1EEENS1_21CollectiveEpilogueBwdISA_SB_SD_Li256ELb0ELb0ELi2EEENS1_19SingleTileSchedulerILb0ELb0ELb0ELi128EEEEEEEEEvNT_6ParamsE --------------------------
	.section	.nv.shared._ZN7cutlass13device_kernelIN5flash19enable_sm80_to_sm89INS1_16FlashAttnBwdSm80INS1_25CollectiveMainloopBwdSm80ILi2ELi2EN4cute5tupleIJNS5_1CILi64EEENS7_ILi128EEES8_EEENS_10bfloat16_tEfNS_4arch4Sm80ELb0ELb1ELb0ELb0ELb0ELb0ELb0ELb0ELi2ELi2ELi4ELi2ELb1EEENS1_21CollectiveEpilogueBwdISA_SB_SD_Li256ELb0ELb0ELi2EEENS1_19SingleTileSchedulerILb0ELb0ELb0ELi128EEEEEEEEEvNT_6ParamsE,"aw",@nobits
	.sectionflags	@""
	.align	16
	.zero		1024


//--------------------- .nv.shared._ZN7cutlass13device_kernelIN5flash19enable_sm80_to_sm89INS1_16FlashAttnBwdSm80INS1_25CollectiveMainloopBwdSm80ILi2ELi2EN4cute5tupleIJNS5_1CILi64EEENS7_ILi128EEES8_EEENS_10bfloat16_tEfNS_4arch4Sm80ELb0ELb1ELb0ELb0ELb1ELb0ELb0ELb0ELi2ELi2ELi4ELi2ELb1EEENS1_21CollectiveEpilogueBwdISA_SB_SD_Li256ELb0ELb0ELi2EEENS1_19SingleTileSchedulerILb0ELb0ELb0ELi128EEEEEEEEEvNT_6ParamsE --------------------------
	.section	.nv.shared._ZN7cutlass13device_kernelIN5flash19enable_sm80_to_sm89INS1_16FlashAttnBwdSm80INS1_25CollectiveMainloopBwdSm80ILi2ELi2EN4cute5tupleIJNS5_1CILi64EEENS7_ILi128EEES8_EEENS_10bfloat16_tEfNS_4arch4Sm80ELb0ELb1ELb0ELb0ELb1ELb0ELb0ELb0ELi2ELi2ELi4ELi2ELb1EEENS1_21CollectiveEpilogueBwdISA_SB_SD_Li256ELb0ELb0ELi2EEENS1_19SingleTileSchedulerILb0ELb0ELb0ELi128EEEEEEEEEvNT_6ParamsE,"aw",@nobits
	.sectionflags	@""
	.align	16
	.zero		1024


//--------------------- .nv.shared._ZN7cutlass13device_kernelIN5flash19enable_sm80_to_sm89INS1_16FlashAttnBwdSm80INS1_25CollectiveMainloopBwdSm80ILi2ELi2EN4cute5tupleIJNS5_1CILi64EEENS7_ILi128EEES8_EEENS_10bfloat16_tEfNS_4arch4Sm80ELb0ELb1ELb0ELb0ELb0ELb0ELb0ELb0ELi2ELi2ELi4ELi2ELb1EEENS1_24CollectiveEpilogueBwdGQAISA_fSD_Li256ELb0ELb0EEENS1_19SingleTileSchedulerILb0ELb0ELb0ELi128EEEEEEEEEvNT_6ParamsE --------------------------
	.section	.nv.shared._ZN7cutlass13device_kernelIN5flash19enable_sm80_to_sm89INS1_16FlashAttnBwdSm80INS1_25CollectiveMainloopBwdSm80ILi2ELi2EN4cute5tupleIJNS5_1CILi64EEENS7_ILi128EEES8_EEENS_10bfloat16_tEfNS_4arch4Sm80ELb0ELb1ELb0ELb0ELb0ELb0ELb0ELb0ELi2ELi2ELi4ELi2ELb1EEENS1_24CollectiveEpilogueBwdGQAISA_fSD_Li256ELb0ELb0EEENS1_19SingleTileSchedulerILb0ELb0ELb0ELi128EEEEEEEEEvNT_6ParamsE,"aw",@nobits
	.sectionflags	@""
	.align	16
	.zero		1024


//--------------------- .nv.shared._ZN7cutlass13device_kernelIN5flash19enable_sm80_to_sm89INS1_16FlashAttnBwdSm80INS1_25CollectiveMainloopBwdSm80ILi2ELi2EN4cute5tupleIJNS5_1CILi64EEENS7_ILi128EEES8_EEENS_10bfloat16_tEfNS_4arch4Sm80ELb0ELb1ELb0ELb0ELb1ELb0ELb0ELb0ELi2ELi2ELi4ELi2ELb1EEENS1_24CollectiveEpilogueBwdGQAISA_fSD_Li256ELb0ELb1EEENS1_19SingleTileSchedulerILb0ELb0ELb0ELi128EEEEEEEEEvNT_6ParamsE --------------------------
	.section	.nv.shared._ZN7cutlass13device_kernelIN5flash19enable_sm80_to_sm89INS1_16FlashAttnBwdSm80INS1_25CollectiveMainloopBwdSm80ILi2ELi2EN4cute5tupleIJNS5_1CILi64EEENS7_ILi128EEES8_EEENS_10bfloat16_tEfNS_4arch4Sm80ELb0ELb1ELb0ELb0ELb1ELb0ELb0ELb0ELi2ELi2ELi4ELi2ELb1EEENS1_24CollectiveEpilogueBwdGQAISA_fSD_Li256ELb0ELb1EEENS1_19SingleTileSchedulerILb0ELb0ELb0ELi128EEEEEEEEEvNT_6ParamsE,"aw",@nobits
	.sectionflags	@""
	.align	16
	.zero		1024


//--------------------- .nv.shared._ZN7cutlass13device_kernelIN5flash19enable_sm80_to_sm89INS1_16FlashAttnBwdSm80INS1_25CollectiveMainloopBwdSm80ILi2ELi2EN4cute5tupleIJNS5_1CILi64EEENS7_ILi128EEES8_EEENS_10bfloat16_tEfNS_4arch4Sm80ELb0ELb1ELb0ELb1ELb0ELb0ELb0ELb0ELi2ELi2ELi4ELi2ELb1EEENS1_21CollectiveEpilogueBwdISA_SB_SD_Li256ELb1ELb0ELi2EEENS1_19SingleTileSchedulerILb1ELb0ELb0ELi128EEEEEEEEEvNT_6ParamsE --------------------------
	.section	.nv.shared._ZN7cutlass13device_kernelIN5flash19enable_sm80_to_sm89INS1_16FlashAttnBwdSm80INS1_25CollectiveMainloopBwdSm80ILi2ELi2EN4cute5tupleIJNS5_1CILi64EEENS7_ILi128EEES8_EEENS_10bfloat16_tEfNS_4arch4Sm80ELb0ELb1ELb0ELb1ELb0ELb0ELb0ELb0ELi2ELi2ELi4ELi2ELb1EEENS1_21CollectiveEpilogueBwdISA_SB_SD_Li256ELb1ELb0ELi2EEENS1_19SingleTileSchedulerILb1ELb0ELb0ELi128EEEEEEEEEvNT_6ParamsE,"aw",@nobits
	.sectionflags	@""
	.align	16
	.zero		1024


//--------------------- .nv.shared._ZN7cutlass13device_kernelIN5flash19enable_sm80_to_sm89INS1_16FlashAttnBwdSm80INS1_25CollectiveMainloopBwdSm80ILi2ELi2EN4cute5tupleIJNS5_1CILi64EEENS7_ILi128EEES8_EEENS_10bfloat16_tEfNS_4arch4Sm80ELb0ELb1ELb0ELb1ELb1ELb0ELb0ELb0ELi2ELi2ELi4ELi2ELb1EEENS1_21CollectiveEpilogueBwdISA_SB_SD_Li256ELb1ELb0ELi2EEENS1_19SingleTileSchedulerILb1ELb0ELb0ELi128EEEEEEEEEvNT_6ParamsE --------------------------
	.section	.nv.shared._ZN7cutlass13device_kernelIN5flash19enable_sm80_to_sm89INS1_16FlashAttnBwdSm80INS1_25CollectiveMainloopBwdSm80ILi2ELi2EN4cute5tupleIJNS5_1CILi64EEENS7_ILi128EEES8_EEENS_10bfloat16_tEfNS_4arch4Sm80ELb0ELb1ELb0ELb1ELb1ELb0ELb0ELb0ELi2ELi2ELi4ELi2ELb1EEENS1_21CollectiveEpilogueBwdISA_SB_SD_Li256ELb1ELb0ELi2EEENS1_19SingleTileSchedulerILb1ELb0ELb0ELi128EEEEEEEEEvNT_6ParamsE,"aw",@nobits
	.sectionflags	@""
	.align	16
	.zero		1024


//--------------------- .nv.shared._ZN7cutlass13device_kernelIN5flash19enable_sm80_to_sm89INS1_16FlashAttnBwdSm80INS1_25CollectiveMainloopBwdSm80ILi2ELi2EN4cute5tupleIJNS5_1CILi64EEENS7_ILi128EEES8_EEENS_10bfloat16_tEfNS_4arch4Sm80ELb0ELb1ELb0ELb1ELb0ELb0ELb0ELb0ELi2ELi2ELi4ELi2ELb1EEENS1_24CollectiveEpilogueBwdGQAISA_fSD_Li256ELb1ELb0EEENS1_19SingleTileSchedulerILb1ELb0ELb0ELi128EEEEEEEEEvNT_6ParamsE --------------------------
	.section	.nv.shared._ZN7cutlass13device_kernelIN5flash19enable_sm80_to_sm89INS1_16FlashAttnBwdSm80INS1_25CollectiveMainloopBwdSm80ILi2ELi2EN4cute5tupleIJNS5_1CILi64EEENS7_ILi128EEES8_EEENS_10bfloat16_tEfNS_4arch4Sm80ELb0ELb1ELb0ELb1ELb0ELb0ELb0ELb0ELi2ELi2ELi4ELi2ELb1EEENS1_24CollectiveEpilogueBwdGQAISA_fSD_Li256ELb1ELb0EEENS1_19SingleTileSchedulerILb1ELb0ELb0ELi128EEEEEEEEEvNT_6ParamsE,"aw",@nobits
	.sectionflags	@""
	.align	16
	.zero		1024


//--------------------- .nv.shared._ZN7cutlass13device_kernelIN5flash19enable_sm80_to_sm89INS1_16FlashAttnBwdSm80INS1_25CollectiveMainloopBwdSm80ILi2ELi2EN4cute5tupleIJNS5_1CILi64EEENS7_ILi128EEES8_EEENS_10bfloat16_tEfNS_4arch4Sm80ELb0ELb1ELb0ELb1ELb1ELb0ELb0ELb0ELi2ELi2ELi4ELi2ELb1EEENS1_24CollectiveEpilogueBwdGQAISA_fSD_Li256ELb1ELb1EEENS1_19SingleTileSchedulerILb1ELb0ELb0ELi128EEEEEEEEEvNT_6ParamsE --------------------------
	.section	.nv.shared._ZN7cutlass13device_kernelIN5flash19enable_sm80_to_sm89INS1_16FlashAttnBwdSm80INS1_25CollectiveMainloopBwdSm80ILi2ELi2EN4cute5tupleIJNS5_1CILi64EEENS7_ILi128EEES8_EEENS_10bfloat16_tEfNS_4arch4Sm80ELb0ELb1ELb0ELb1ELb1ELb0ELb0ELb0ELi2ELi2ELi4ELi2ELb1EEENS1_24CollectiveEpilogueBwdGQAISA_fSD_Li256ELb1ELb1EEENS1_19SingleTileSchedulerILb1ELb0ELb0ELi128EEEEEEEEEvNT_6ParamsE,"aw",@nobits
	.sectionflags	@""
	.align	16
	.zero		1024


//--------------------- .nv.shared._ZN7cutlass13device_kernelIN5flash19enable_sm80_to_sm89INS1_16FlashAttnBwdSm80INS1_25CollectiveMainloopBwdSm80ILi2ELi2EN4cute5tupleIJNS5_1CILi64EEENS7_ILi128EEES8_EEENS_10bfloat16_tEfNS_4arch4Sm80ELb1ELb0ELb0ELb0ELb0ELb0ELb0ELb0ELi2ELi2ELi4ELi2ELb1EEENS1_21CollectiveEpilogueBwdISA_SB_SD_Li256ELb0ELb0ELi2EEENS1_25SingleTileBwdLPTSchedulerILb0ELi128ELb0EEEEEEEEEvNT_6ParamsE --------------------------
	.section	.nv.shared._ZN7cutlass13device_kernelIN5flash19enable_sm80_to_sm89INS1_16FlashAttnBwdSm80INS1_25CollectiveMainloopBwdSm80ILi2ELi2EN4cute5tupleIJNS5_1CILi64EEENS7_ILi128EEES8_EEENS_10bfloat16_tEfNS_4arch4Sm80ELb1ELb0ELb0ELb0ELb0ELb0ELb0ELb0ELi2ELi2ELi4ELi2ELb1EEENS1_21CollectiveEpilogueBwdISA_SB_SD_Li256ELb0ELb0ELi2EEENS1_25SingleTileBwdLPTSchedulerILb0ELi128ELb0EEEEEEEEEvNT_6ParamsE,"aw",@nobits
	.sectionflags	@""
	.align	16
	.zero		1024


//--------------------- .nv.shared._ZN7cutlass13device_kernelIN5flash19enable_sm80_to_sm89INS1_16FlashAttnBwdSm80INS1_25CollectiveMainloopBwdSm80ILi2ELi2EN4cute5tupleIJNS5_1CILi64EEENS7_ILi128EEES8_EEENS_10bfloat16_tEfNS_4arch4Sm80ELb1ELb0ELb0ELb0ELb1ELb0ELb0ELb0ELi2ELi2ELi4ELi2ELb1EEENS1_21CollectiveEpilogueBwdISA_SB_SD_Li256ELb0ELb0ELi2EEENS1_25SingleTileBwdLPTSchedulerILb0ELi128ELb1EEEEEEEEEvNT_6ParamsE --------------------------
	.section	.nv.shared._ZN7cutlass13device_kernelIN5flash19enable_sm80_to_sm89INS1_16FlashAttnBwdSm80INS1_25CollectiveMainloopBwdSm80ILi2ELi2EN4cute5tupleIJNS5_1CILi64EEENS7_ILi128EEES8_EEENS_10bfloat16_tEfNS_4arch4Sm80ELb1ELb0ELb0ELb0ELb1ELb0ELb0ELb0ELi2ELi2ELi4ELi2ELb1EEENS1_21CollectiveEpilogueBwdISA_SB_SD_Li256ELb0ELb0ELi2EEENS1_25SingleTileBwdLPTSchedulerILb0ELi128ELb1EEEEEEEEEvNT_6ParamsE,"aw",@nobits
	.sectionflags	@""
	.align	16
	.zero		1024


//--------------------- .nv.shared._ZN7cutlass13device_kernelIN5flash19enable_sm80_to_sm89INS1_16FlashAttnBwdSm80INS1_25CollectiveMainloopBwdSm80ILi2ELi2EN4cute5tupleIJNS5_1CILi64EEENS7_ILi128EEES8_EEENS_10bfloat16_tEfNS_4arch4Sm80ELb1ELb0ELb0ELb0ELb0ELb0ELb0ELb0ELi2ELi2ELi4ELi2ELb1EEENS1_24CollectiveEpilogueBwdGQAISA_fSD_Li256ELb0ELb0EEENS1_25SingleTileBwdLPTSchedulerILb0ELi128ELb0EEEEEEEEEvNT_6ParamsE --------------------------
	.section	.nv.shared._ZN7cutlass13device_kernelIN5flash19enable_sm80_to_sm89INS1_16FlashAttnBwdSm80INS1_25CollectiveMainloopBwdSm80ILi2ELi2EN4cute5tupleIJNS5_1CILi64EEENS7_ILi128EEES8_EEENS_10bfloat16_tEfNS_4arch4Sm80ELb1ELb0ELb0ELb0ELb0ELb0ELb0ELb0ELi2ELi2ELi4ELi2ELb1EEENS1_24CollectiveEpilogueBwdGQAISA_fSD_Li256ELb0ELb0EEENS1_25SingleTileBwdLPTSchedulerILb0ELi128ELb0EEEEEEEEEvNT_6ParamsE,"aw",@nobits
	.sectionflags	@""
	.align	16
	.zero		1024


//--------------------- .nv.shared._ZN7cutlass13device_kernelIN5flash19enable_sm80_to_sm89INS1_16FlashAttnBwdSm80INS1_25CollectiveMainloopBwdSm80ILi2ELi2EN4cute5tupleIJNS5_1CILi64EEENS7_ILi128EEES8_EEENS_10bfloat16_tEfNS_4arch4Sm80ELb1ELb0ELb0ELb0ELb1ELb0ELb0ELb0ELi2ELi2ELi4ELi2ELb1EEENS1_24CollectiveEpilogueBwdGQAISA_fSD_Li256ELb0ELb1EEENS1_25SingleTileBwdLPTSchedulerILb0ELi128ELb1EEEEEEEEEvNT_6ParamsE --------------------------
	.section	.nv.shared._ZN7cutlass13device_kernelIN5flash19enable_sm80_to_sm89INS1_16FlashAttnBwdSm80INS1_25CollectiveMainloopBwdSm80ILi2ELi2EN4cute5tupleIJNS5_1CILi64EEENS7_ILi128EEES8_EEENS_10bfloat16_tEfNS_4arch4Sm80ELb1ELb0ELb0ELb0ELb1ELb0ELb0ELb0ELi2ELi2ELi4ELi2ELb1EEENS1_24CollectiveEpilogueBwdGQAISA_fSD_Li256ELb0ELb1EEENS1_25SingleTileBwdLPTSchedulerILb0ELi128ELb1EEEEEEEEEvNT_6ParamsE,"aw",@nobits
	.sectionflags	@""
	.align	16
	.zero		1024


//--------------------- .nv.shared._ZN7cutlass13device_kernelIN5flash22FlashAttnBwdPreprocessIN4cute5tupleIJNS3_1CILi64EEES6_EEENS_10bfloat16_tEfNS_4arch4Sm80ELb1ELb0EEEEEvNT_6ParamsE --------------------------
	.section	.nv.shared._ZN7cutlass13device_kernelIN5flash22FlashAttnBwdPreprocessIN4cute5tupleIJNS3_1CILi64EEES6_EEENS_10bfloat16_tEfNS_4arch4Sm80ELb1ELb0EEEEEvNT_6ParamsE,"aw",@nobits
	.sectionflags	@""
	.align	16
	.zero		1024


//--------------------- .nv.shared._ZN7cutlass13device_kernelIN5flash19enable_sm80_to_sm89INS1_16FlashAttnBwdSm80INS1_25CollectiveMainloopBwdSm80ILi2ELi2EN4cute5tupleIJNS5_1CILi64EEENS7_ILi128EEES8_EEENS_10bfloat16_tEfNS_4arch4Sm80ELb1ELb0ELb0ELb1ELb0ELb0ELb0ELb0ELi2ELi2ELi4ELi2ELb1EEENS1_21CollectiveEpilogueBwdISA_SB_SD_Li256ELb1ELb0ELi2EEENS1_25SingleTileBwdLPTSchedulerILb1ELi128ELb0EEEEEEEEEvNT_6ParamsE --------------------------
	.section	.nv.shared._ZN7cutlass13device_kernelIN5flash19enable_sm80_to_sm89INS1_16FlashAttnBwdSm80INS1_25CollectiveMainloopBwdSm80ILi2ELi2EN4cute5tupleIJNS5_1CILi64EEENS7_ILi128EEES8_EEENS_10bfloat16_tEfNS_4arch4Sm80ELb1ELb0ELb0ELb1ELb0ELb0ELb0ELb0ELi2ELi2ELi4ELi2ELb1EEENS1_21CollectiveEpilogueBwdISA_SB_SD_Li256ELb1ELb0ELi2EEENS1_25SingleTileBwdLPTSchedulerILb1ELi128ELb0EEEEEEEEEvNT_6ParamsE,"aw",@nobits
	.sectionflags	@""
	.align	16
	.zero		1024


//--------------------- .nv.shared._ZN7cutlass13device_kernelIN5flash19enable_sm80_to_sm89INS1_16FlashAttnBwdSm80INS1_25CollectiveMainloopBwdSm80ILi2ELi2EN4cute5tupleIJNS5_1CILi64EEENS7_ILi128EEES8_EEENS_10bfloat16_tEfNS_4arch4Sm80ELb1ELb0ELb0ELb1ELb1ELb0ELb0ELb0ELi2ELi2ELi4ELi2ELb1EEENS1_21CollectiveEpilogueBwdISA_SB_SD_Li256ELb1ELb0ELi2EEENS1_25SingleTileBwdLPTSchedulerILb1ELi128ELb1EEEEEEEEEvNT_6ParamsE --------------------------
	.section	.nv.shared._ZN7cutlass13device_kernelIN5flash19enable_sm80_to_sm89INS1_16FlashAttnBwdSm80INS1_25CollectiveMainloopBwdSm80ILi2ELi2EN4cute5tupleIJNS5_1CILi64EEENS7_ILi128EEES8_EEENS_10bfloat16_tEfNS_4arch4Sm80ELb1ELb0ELb0ELb1ELb1ELb0ELb0ELb0ELi2ELi2ELi4ELi2ELb1EEENS1_21CollectiveEpilogueBwdISA_SB_SD_Li256ELb1ELb0ELi2EEENS1_25SingleTileBwdLPTSchedulerILb1ELi128ELb1EEEEEEEEEvNT_6ParamsE,"aw",@nobits
	.sectionflags	@""
	.align	16
	.zero		1024


//--------------------- .nv.shared._ZN7cutlass13device_kernelIN5flash19enable_sm80_to_sm89INS1_16FlashAttnBwdSm80INS1_25CollectiveMainloopBwdSm80ILi2ELi2EN4cute5tupleIJNS5_1CILi64EEENS7_ILi128EEES8_EEENS_10bfloat16_tEfNS_4arch4Sm80ELb1ELb0ELb0ELb1ELb0ELb0ELb0ELb0ELi2ELi2ELi4ELi2ELb1EEENS1_24CollectiveEpilogueBwdGQAISA_fSD_Li256ELb1ELb0EEENS1_25SingleTileBwdLPTSchedulerILb1ELi128ELb0EEEEEEEEEvNT_6ParamsE --------------------------
	.section	.nv.shared._ZN7cutlass13device_kernelIN5flash19enable_sm80_to_sm89INS1_16FlashAttnBwdSm80INS1_25CollectiveMainloopBwdSm80ILi2ELi2EN4cute5tupleIJNS5_1CILi64EEENS7_ILi128EEES8_EEENS_10bfloat16_tEfNS_4arch4Sm80ELb1ELb0ELb0ELb1ELb0ELb0ELb0ELb0ELi2ELi2ELi4ELi2ELb1EEENS1_24CollectiveEpilogueBwdGQAISA_fSD_Li256ELb1ELb0EEENS1_25SingleTileBwdLPTSchedulerILb1ELi128ELb0EEEEEEEEEvNT_6ParamsE,"aw",@nobits
	.sectionflags	@""
	.align	16
	.zero		1024


//--------------------- .nv.shared._ZN7cutlass13device_kernelIN5flash32FlashAttnBwdPostprocessConvertdQIN4cute5tupleIJNS3_1CILi64EEES6_EEENS_10bfloat16_tEfNS_4arch4Sm80ELi256ENS3_8TiledMMAINS3_8MMA_AtomIJNS3_30SM80_16x8x16_F32BF16BF16F32_TNEEEENS3_6LayoutINS4_IJNS5_ILi2EEENS5_ILi4EEENS5_ILi1EEEEEENS4_IJSI_SG_NS5_ILi0EEEEEEEENS4_IJNS5_ILi32EEES6_NS5_ILi16EEEEEEEELb0EEEEEvNT_6ParamsE --------------------------
	.section	.nv.shared._ZN7cutlass13device_kernelIN5flash32FlashAttnBwdPostprocessConvertdQIN4cute5tupleIJNS3_1CILi64EEES6_EEENS_10bfloat16_tEfNS_4arch4Sm80ELi256ENS3_8TiledMMAINS3_8MMA_AtomIJNS3_30SM80_16x8x16_F32BF16BF16F32_TNEEEENS3_6LayoutINS4_IJNS5_ILi2EEENS5_ILi4EEENS5_ILi1EEEEEENS4_IJSI_SG_NS5_ILi0EEEEEEEENS4_IJNS5_ILi32EEES6_NS5_ILi16EEEEEEEELb0EEEEEvNT_6ParamsE,"aw",@nobits
	.sectionflags	@""
	.align	16
	.zero		1024


//--------------------- .nv.shared._ZN7cutlass13device_kernelIN5flash19enable_sm80_to_sm89INS1_16FlashAttnBwdSm80INS1_25CollectiveMainloopBwdSm80ILi2ELi2EN4cute5tupleIJNS5_1CILi64EEENS7_ILi128EEES8_EEENS_10bfloat16_tEfNS_4arch4Sm80ELb1ELb0ELb0ELb1ELb1ELb0ELb0ELb0ELi2ELi2ELi4ELi2ELb1EEENS1_24CollectiveEpilogueBwdGQAISA_fSD_Li256ELb1ELb1EEENS1_25SingleTileBwdLPTSchedulerILb1ELi128ELb1EEEEEEEEEvNT_6ParamsE --------------------------
	.section	.nv.shared._ZN7cutlass13device_kernelIN5flash19enable_sm80_to_sm89INS1_16FlashAttnBwdSm80INS1_25CollectiveMainloopBwdSm80ILi2ELi2EN4cute5tupleIJNS5_1CILi64EEENS7_ILi128EEES8_EEENS_10bfloat16_tEfNS_4arch4Sm80ELb1ELb0ELb0ELb1ELb1ELb0ELb0ELb0ELi2ELi2ELi4ELi2ELb1EEENS1_24CollectiveEpilogueBwdGQAISA_fSD_Li256ELb1ELb1EEENS1_25SingleTileBwdLPTSchedulerILb1ELi128ELb1EEEEEEEEEvNT_6ParamsE,"aw",@nobits
	.sectionflags	@""
	.align	16
	.zero		1024


//--------------------- .nv.shared._ZN7cutlass13device_kernelIN5flash22FlashAttnBwdPreprocessIN4cute5tupleIJNS3_1CILi64EEES6_EEENS_10bfloat16_tEfNS_4arch4Sm80ELb1ELb1EEEEEvNT_6ParamsE --------------------------
	.section	.nv.shared._ZN7cutlass13device_kernelIN5flash22FlashAttnBwdPreprocessIN4cute5tupleIJNS3_1CILi64EEES6_EEENS_10bfloat16_tEfNS_4arch4Sm80ELb1ELb1EEEEEvNT_6ParamsE,"aw",@nobits
	.sectionflags	@""
	.align	16
	.zero		1024


//--------------------- .nv.shared._ZN7cutlass13device_kernelIN5flash19enable_sm80_to_sm89INS1_16FlashAttnBwdSm80INS1_25CollectiveMainloopBwdSm80ILi2ELi2EN4cute5tupleIJNS5_1CILi128EEES8_NS7_ILi64EEEEEENS_10bfloat16_tEfNS_4arch4Sm80ELb0ELb0ELb0ELb0ELb0ELb0ELb0ELb0ELi2ELi4ELi4ELi4ELb0EEENS1_21CollectiveEpilogueBwdISA_SB_SD_Li256ELb0ELb0ELi2EEENS1_19SingleTileSchedulerILb0ELb0ELb0ELi128EEEEEEEEEvNT_6ParamsE --------------------------
	.section	.nv.shared._ZN7cutlass13device_kernelIN5flash19enable_sm80_to_sm89INS1_16FlashAttnBwdSm80INS1_25CollectiveMainloopBwdSm80ILi2ELi2EN4cute5tupleIJNS5_1CILi128EEES8_NS7_ILi64EEEEEENS_10bfloat16_tEfNS_4arch4Sm80ELb0ELb0ELb0ELb0ELb0ELb0ELb0ELb0ELi2ELi4ELi4ELi4ELb0EEENS1_21CollectiveEpilogueBwdISA_SB_SD_Li256ELb0ELb0ELi2EEENS1_19SingleTileSchedulerILb0ELb0ELb0ELi128EEEEEEEEEvNT_6ParamsE,"aw",@nobits
	.sectionflags	@""
	.align	16
	.zero		1024


//--------------------- .nv.shared._ZN7cutlass13device_kernelIN5flash19enable_sm80_to_sm89INS1_16FlashAttnBwdSm80INS1_25CollectiveMainloopBwdSm80ILi2ELi2EN4cute5tupleIJNS5_1CILi128EEES8_NS7_ILi64EEEEEENS_10bfloat16_tEfNS_4arch4Sm80ELb0ELb0ELb0ELb0ELb1ELb0ELb0ELb0ELi2ELi4ELi4ELi4ELb0EEENS1_21CollectiveEpilogueBwdISA_SB_SD_Li256ELb0ELb0ELi2EEENS1_19SingleTileSchedulerILb0ELb0ELb0ELi128EEEEEEEEEvNT_6ParamsE --------------------------
	.section	.nv.shared._ZN7cutlass13device_kernelIN5flash19enable_sm80_to_sm89INS1_16FlashAttnBwdSm80INS1_25CollectiveMainloopBwdSm80ILi2ELi2EN4cute5tupleIJNS5_1CILi128EEES8_NS7_ILi64EEEEEENS_10bfloat16_tEfNS_4arch4Sm80ELb0ELb0ELb0ELb0ELb1ELb0ELb0ELb0ELi2ELi4ELi4ELi4ELb0EEENS1_21CollectiveEpilogueBwdISA_SB_SD_Li256ELb0ELb0ELi2EEENS1_19SingleTileSchedulerILb0ELb0ELb0ELi128EEEEEEEEEvNT_6ParamsE,"aw",@nobits
	.sectionflags	@""
	.align	16
	.zero		1024


//--------------------- .nv.shared._ZN7cutlass13device_kernelIN5flash19enable_sm80_to_sm89INS1_16FlashAttnBwdSm80INS1_25CollectiveMainloopBwdSm80ILi2ELi2EN4cute5tupleIJNS5_1CILi128EEES8_NS7_ILi64EEEEEENS_10bfloat16_tEfNS_4arch4Sm80ELb0ELb0ELb0ELb0ELb0ELb0ELb0ELb0ELi2ELi4ELi4ELi4ELb0EEENS1_24CollectiveEpilogueBwdGQAISA_fSD_Li256ELb0ELb0EEENS1_19SingleTileSchedulerILb0ELb0ELb0ELi128EEEEEEEEEvNT_6ParamsE --------------------------
	.section	.nv.shared._ZN7cutlass13device_kernelIN5flash19enable_sm80_to_sm89INS1_16FlashAttnBwdSm80INS1_25CollectiveMainloopBwdSm80ILi2ELi2EN4cute5tupleIJNS5_1CILi128EEES8_NS7_ILi64EEEEEENS_10bfloat16_tEfNS_4arch4Sm80ELb0ELb0ELb0ELb0ELb0ELb0ELb0ELb0ELi2ELi4ELi4ELi4ELb0EEENS1_24CollectiveEpilogueBwdGQAISA_fSD_Li256ELb0ELb0EEENS1_19SingleTileSchedulerILb0ELb0ELb0ELi128EEEEEEEEEvNT_6ParamsE,"aw",@nobits
	.sectionflags	@""
	.align	16
	.zero		1024


//--------------------- .nv.shared._ZN7cutlass13device_kernelIN5flash19enable_sm80_to_sm89INS1_16FlashAttnBwdSm80INS1_25CollectiveMainloopBwdSm80ILi2ELi2EN4cute5tupleIJNS5_1CILi128EEES8_NS7_ILi64EEEEEENS_10bfloat16_tEfNS_4arch4Sm80ELb0ELb0ELb0ELb0ELb1ELb0ELb0ELb0ELi2ELi4ELi4ELi4ELb0EEENS1_24CollectiveEpilogueBwdGQAISA_fSD_Li256ELb0ELb1EEENS1_19SingleTileSchedulerILb0ELb0ELb0ELi128EEEEEEEEEvNT_6ParamsE --------------------------
	.section	.nv.shared._ZN7cutlass13device_kernelIN5flash19enable_sm80_to_sm89INS1_16FlashAttnBwdSm80INS1_25CollectiveMainloopBwdSm80ILi2ELi2EN4cute5tupleIJNS5_1CILi128EEES8_NS7_ILi64EEEEEENS_10bfloat16_tEfNS_4arch4Sm80ELb0ELb0ELb0ELb0ELb1ELb0ELb0ELb0ELi2ELi4ELi4ELi4ELb0EEENS1_24CollectiveEpilogueBwdGQAISA_fSD_Li256ELb0ELb1EEENS1_19SingleTileSchedulerILb0ELb0ELb0ELi128EEEEEEEEEvNT_6ParamsE,"aw",@nobits
	.sectionflags	@""
	.align	16
	.zero		1024


//--------------------- .nv.shared._ZN7cutlass13device_kernelIN5flash19enable_sm80_to_sm89INS1_16FlashAttnBwdSm80INS1_25CollectiveMainloopBwdSm80ILi2ELi2EN4cute5tupleIJNS5_1CILi128EEES8_NS7_ILi64EEEEEENS_10bfloat16_tEfNS_4arch4Sm80ELb0ELb0ELb0ELb1ELb0ELb0ELb0ELb0ELi2ELi4ELi4ELi4ELb0EEENS1_21CollectiveEpilogueBwdISA_SB_SD_Li256ELb1ELb0ELi2EEENS1_19SingleTileSchedulerILb1ELb0ELb0ELi128EEEEEEEEEvNT_6ParamsE --------------------------
	.section	.nv.shared._ZN7cutlass13device_kernelIN5flash19enable_sm80_to_sm89INS1_16FlashAttnBwdSm80INS1_25CollectiveMainloopBwdSm80ILi2ELi2EN4cute5tupleIJNS5_1CILi128EEES8_NS7_ILi64EEEEEENS_10bfloat16_tEfNS_4arch4Sm80ELb0ELb0ELb0ELb1ELb0ELb0ELb0ELb0ELi2ELi4ELi4ELi4ELb0EEENS1_21CollectiveEpilogueBwdISA_SB_SD_Li256ELb1ELb0ELi2EEENS1_19SingleTileSchedulerILb1ELb0ELb0ELi128EEEEEEEEEvNT_6ParamsE,"aw",@nobits
	.sectionflags	@""
	.align	16
	.zero		1024


//--------------------- .nv.shared._ZN7cutlass13device_kernelIN5flash19enable_sm80_to_sm89INS1_16FlashAttnBwdSm80INS1_25CollectiveMainloopBwdSm80ILi2ELi2EN4cute5tupleIJNS5_1CILi128EEES8_NS7_ILi64EEEEEENS_10bfloat16_tEfNS_4arch4Sm80ELb0ELb0ELb0ELb1ELb1ELb0ELb0ELb0ELi2ELi4ELi4ELi4ELb0EEENS1_21CollectiveEpilogueBwdISA_SB_SD_Li256ELb1ELb0ELi2EEENS1_19SingleTileSchedulerILb1ELb0ELb0ELi128EEEEEEEEEvNT_6ParamsE --------------------------
	.section	.nv.shared._ZN7cutlass13device_kernelIN5flash19enable_sm80_to_sm89INS1_16FlashAttnBwdSm80INS1_25CollectiveMainloopBwdSm80ILi2ELi2EN4cute5tupleIJNS5_1CILi128EEES8_NS7_ILi64EEEEEENS_10bfloat16_tEfNS_4arch4Sm80ELb0ELb0ELb0ELb1ELb1ELb0ELb0ELb0ELi2ELi4ELi4ELi4ELb0EEENS1_21CollectiveEpilogueBwdISA_SB_SD_Li256ELb1ELb0ELi2EEENS1_19SingleTileSchedulerILb1ELb0ELb0ELi128EEEEEEEEEvNT_6ParamsE,"aw",@nobits
	.sectionflags	@""
	.align	16
	.zero		1024


//--------------------- .nv.shared._ZN7cutlass13device_kernelIN5flash19enable_sm80_to_sm89INS1_16FlashAttnBwdSm80INS1_25CollectiveMainloopBwdSm80ILi2ELi2EN4cute5tupleIJNS5_1CILi128EEES8_NS7_ILi64EEEEEENS_10bfloat16_tEfNS_4arch4Sm80ELb0ELb0ELb0ELb1ELb0ELb0ELb0ELb0ELi2ELi4ELi4ELi4ELb0EEENS1_24CollectiveEpilogueBwdGQAISA_fSD_Li256ELb1ELb0EEENS1_19SingleTileSchedulerILb1ELb0ELb0ELi128EEEEEEEEEvNT_6ParamsE --------------------------
	.section	.nv.shared._ZN7cutlass13device_kernelIN5flash19enable_sm80_to_sm89INS1_16FlashAttnBwdSm80INS1_25CollectiveMainloopBwdSm80ILi2ELi2EN4cute5tupleIJNS5_1CILi128EEES8_NS7_ILi64EEEEEENS_10bfloat16_tEfNS_4arch4Sm80ELb0ELb0ELb0ELb1ELb0ELb0ELb0ELb0ELi2ELi4ELi4ELi4ELb0EEENS1_24CollectiveEpilogueBwdGQAISA_fSD_Li256ELb1ELb0EEENS1_19SingleTileSchedulerILb1ELb0ELb0ELi128EEEEEEEEEvNT_6ParamsE,"aw",@nobits
	.sectionflags	@""
	.align	16
	.zero		1024


//--------------------- .nv.shared._ZN7cutlass13device_kernelIN5flash19enable_sm80_to_sm89INS1_16FlashAttnBwdSm80INS1_25CollectiveMainloopBwdSm80ILi2ELi2EN4cute5tupleIJNS5_1CILi128EEES8_NS7_ILi64EEEEEENS_10bfloat16_tEfNS_4arch4Sm80ELb0ELb0ELb0ELb1ELb1ELb0ELb0ELb0ELi2ELi4ELi4ELi4ELb0EEENS1_24CollectiveEpilogueBwdGQAISA_fSD_Li256ELb1ELb1EEENS1_19SingleTileSchedulerILb1ELb0ELb0ELi128EEEEEEEEEvNT_6ParamsE --------------------------
	.section	.nv.shared._ZN7cutlass13device_kernelIN5flash19enable_sm80_to_sm89INS1_16FlashAttnBwdSm80INS1_25CollectiveMainloopBwdSm80ILi2ELi2EN4cute5tupleIJNS5_1CILi128EEES8_NS7_ILi64EEEEEENS_10bfloat16_tEfNS_4arch4Sm80ELb0ELb0ELb0ELb1ELb1ELb0ELb0ELb0ELi2ELi4ELi4ELi4ELb0EEENS1_24CollectiveEpilogueBwdGQAISA_fSD_Li256ELb1ELb1EEENS1_19SingleTileSchedulerILb1ELb0ELb0ELi128EEEEEEEEEvNT_6ParamsE,"aw",@nobits
	.sectionflags	@""
	.align	16
	.zero		1024


//--------------------- .nv.shared._ZN7cutlass13device_kernelIN5flash19enable_sm80_to_sm89INS1_16FlashAttnBwdSm80INS1_25CollectiveMainloopBwdSm80ILi2ELi2EN4cute5tupleIJNS5_1CILi128EEES8_NS7_ILi64EEEEEENS_10bfloat16_tEfNS_4arch4Sm80ELb0ELb1ELb0ELb0ELb0ELb0ELb0ELb0ELi2ELi4ELi4ELi4ELb0EEENS1_21CollectiveEpilogueBwdISA_SB_SD_Li256ELb0ELb0ELi2EEENS1_19SingleTileSchedulerILb0ELb0ELb0ELi128EEEEEEEEEvNT_6ParamsE --------------------------
	.section	.nv.shared._ZN7cutlass13device_kernelIN5flash19enable_sm80_to_sm89INS1_16FlashAttnBwdSm80INS1_25CollectiveMainloopBwdSm80ILi2ELi2EN4cute5tupleIJNS5_1CILi128EEES8_NS7_ILi64EEEEEENS_10bfloat16_tEfNS_4arch4Sm80ELb0ELb1ELb0ELb0ELb0ELb0ELb0ELb0ELi2ELi4ELi4ELi4ELb0EEENS1_21CollectiveEpilogueBwdISA_SB_SD_Li256ELb0ELb0ELi2EEENS1_19SingleTileSchedulerILb0ELb0ELb0ELi128EEEEEEEEEvNT_6ParamsE,"aw",@nobits
	.sectionflags	@""
	.align	16
	.zero		1024


//--------------------- .nv.shared._ZN7cutlass13device_kernelIN5flash19enable_sm80_to_sm89INS1_16FlashAttnBwdSm80INS1_25CollectiveMainloopBwdSm80ILi2ELi2EN4cute5tupleIJNS5_1CILi128EEES8_NS7_ILi64EEEEEENS_10bfloat16_tEfNS_4arch4Sm80ELb0ELb1ELb0ELb0ELb1ELb0ELb0ELb0ELi2ELi4ELi4ELi4ELb0EEENS1_21CollectiveEpilogueBwdISA_SB_SD_Li256ELb0ELb0ELi2EEENS1_19SingleTileSchedulerILb0ELb0ELb0ELi128EEEEEEEEEvNT_6ParamsE --------------------------
	.section	.nv.shared._ZN7cutlass13device_kernelIN5flash19enable_sm80_to_sm89INS1_16FlashAttnBwdSm80INS1_25CollectiveMainloopBwdSm80ILi2ELi2EN4cute5tupleIJNS5_1CILi128EEES8_NS7_ILi64EEEEEENS_10bfloat16_tEfNS_4arch4Sm80ELb0ELb1ELb0ELb0ELb1ELb0ELb0ELb0ELi2ELi4ELi4ELi4ELb0EEENS1_21CollectiveEpilogueBwdISA_SB_SD_Li256ELb0ELb0ELi2EEENS1_19SingleTileSchedulerILb0ELb0ELb0ELi128EEEEEEEEEvNT_6ParamsE,"aw",@nobits
	.sectionflags	@""
	.align	16
	.zero		1024


//--------------------- .nv.shared._ZN7cutlass13device_kernelIN5flash19enable_sm80_to_sm89INS1_16FlashAttnBwdSm80INS1_25CollectiveMainloopBwdSm80ILi2ELi2EN4cute5tupleIJNS5_1CILi128EEES8_NS7_ILi64EEEEEENS_10bfloat16_tEfNS_4arch4Sm80ELb0ELb1ELb0ELb0ELb0ELb0ELb0ELb0ELi2ELi4ELi4ELi4ELb0EEENS1_24CollectiveEpilogueBwdGQAISA_fSD_Li256ELb0ELb0EEENS1_19SingleTileSchedulerILb0ELb0ELb0ELi128EEEEEEEEEvNT_6ParamsE --------------------------
	.section	.nv.shared._ZN7cutlass13device_kernelIN5flash19enable_sm80_to_sm89INS1_16FlashAttnBwdSm80INS1_25CollectiveMainloopBwdSm80ILi2ELi2EN4cute5tupleIJNS5_1CILi128EEES8_NS7_ILi64EEEEEENS_10bfloat16_tEfNS_4arch4Sm80ELb0ELb1ELb0ELb0ELb0ELb0ELb0ELb0ELi2ELi4ELi4ELi4ELb0EEENS1_24CollectiveEpilogueBwdGQAISA_fSD_Li256ELb0ELb0EEENS1_19SingleTileSchedulerILb0ELb0ELb0ELi128EEEEEEEEEvNT_6ParamsE,"aw",@nobits
	.sectionflags	@""
	.align	16
	.zero		1024


//--------------------- .nv.shared._ZN7cutlass13device_kernelIN5flash19enable_sm80_to_sm89INS1_16FlashAttnBwdSm80INS1_25CollectiveMainloopBwdSm80ILi2ELi2EN4cute5tupleIJNS5_1CILi128EEES8_NS7_ILi64EEEEEENS_10bfloat16_tEfNS_4arch4Sm80ELb0ELb1ELb0ELb0ELb1ELb0ELb0ELb0ELi2ELi4ELi4ELi4ELb0EEENS1_24CollectiveEpilogueBwdGQAISA_fSD_Li256ELb0ELb1EEENS1_19SingleTileSchedulerILb0ELb0ELb0ELi128EEEEEEEEEvNT_6ParamsE --------------------------
	.section	.nv.shared._ZN7cutlass13device_kernelIN5flash19enable_sm80_to_sm89INS1_16FlashAttnBwdSm80INS1_25CollectiveMainloopBwdSm80ILi2ELi2EN4cute5tupleIJNS5_1CILi128EEES8_NS7_ILi64EEEEEENS_10bfloat16_tEfNS_4arch4Sm80ELb0ELb1ELb0ELb0ELb1ELb0ELb0ELb0ELi2ELi4ELi4ELi4ELb0EEENS1_24CollectiveEpilogueBwdGQAISA_fSD_Li256ELb0ELb1EEENS1_19SingleTileSchedulerILb0ELb0ELb0ELi128EEEEEEEEEvNT_6ParamsE,"aw",@nobits
	.sectionflags	@""
	.align	16
	.zero		1024


//--------------------- .nv.shared._ZN7cutlass13device_kernelIN5flash19enable_sm80_to_sm89INS1_16FlashAttnBwdSm80INS1_25CollectiveMainloopBwdSm80ILi2ELi2EN4cute5tupleIJNS5_1CILi128EEES8_NS7_ILi64EEEEEENS_10bfloat16_tEfNS_4arch4Sm80ELb0ELb1ELb0ELb1ELb0ELb0ELb0ELb0ELi2ELi4ELi4ELi4ELb0EEENS1_21CollectiveEpilogueBwdISA_SB_SD_Li256ELb1ELb0ELi2EEENS1_19SingleTileSchedulerILb1ELb0ELb0ELi128EEEEEEEEEvNT_6ParamsE --------------------------
	.section	.nv.shared._ZN7cutlass13device_kernelIN5flash19enable_sm80_to_sm89INS1_16FlashAttnBwdSm80INS1_25CollectiveMainloopBwdSm80ILi2ELi2EN4cute5tupleIJNS5_1CILi128EEES8_NS7_ILi64EEEEEENS_10bfloat16_tEfNS_4arch4Sm80ELb0ELb1ELb0ELb1ELb0ELb0ELb0ELb0ELi2ELi4ELi4ELi4ELb0EEENS1_21CollectiveEpilogueBwdISA_SB_SD_Li256ELb1ELb0ELi2EEENS1_19SingleTileSchedulerILb1ELb0ELb0ELi128EEEEEEEEEvNT_6ParamsE,"aw",@nobits
	.sectionflags	@""
	.align	16
	.zero		1024


//--------------------- .nv.shared._ZN7cutlass13device_kernelIN5flash19enable_sm80_to_sm89INS1_16FlashAttnBwdSm80INS1_25CollectiveMainloopBwdSm80ILi2ELi2EN4cute5tupleIJNS5_1CILi128EEES8_NS7_ILi64EEEEEENS_10bfloat16_tEfNS_4arch4Sm80ELb0ELb1ELb0ELb1ELb1ELb0ELb0ELb0ELi2ELi4ELi4ELi4ELb0EEENS1_21CollectiveEpilogueBwdISA_SB_SD_Li256ELb1ELb0ELi2EEENS1_19SingleTileSchedulerILb1ELb0ELb0ELi128EEEEEEEEEvNT_6ParamsE --------------------------
	.section	.nv.shared._ZN7cutlass13device_kernelIN5flash19enable_sm80_to_sm89INS1_16FlashAttnBwdSm80INS1_25CollectiveMainloopBwdSm80ILi2ELi2EN4cute5tupleIJNS5_1CILi128EEES8_NS7_ILi64EEEEEENS_10bfloat16_tEfNS_4arch4Sm80ELb0ELb1ELb0ELb1ELb1ELb0ELb0ELb0ELi2ELi4ELi4ELi4ELb0EEENS1_21CollectiveEpilogueBwdISA_SB_SD_Li256ELb1ELb0ELi2EEENS1_19SingleTileSchedulerILb1ELb0ELb0ELi128EEEEEEEEEvNT_6ParamsE,"aw",@nobits
	.sectionflags	@""
	.align	16
	.zero		1024


//--------------------- .nv.shared._ZN7cutlass13device_kernelIN5flash19enable_sm80_to_sm89INS1_16FlashAttnBwdSm80INS1_25CollectiveMainloopBwdSm80ILi2ELi2EN4cute5tupleIJNS5_1CILi128EEES8_NS7_ILi64EEEEEENS_10bfloat16_tEfNS_4arch4Sm80ELb0ELb1ELb0ELb1ELb0ELb0ELb0ELb0ELi2ELi4ELi4ELi4ELb0EEENS1_24CollectiveEpilogueBwdGQAISA_fSD_Li256ELb1ELb0EEENS1_19SingleTileSchedulerILb1ELb0ELb0ELi128EEEEEEEEEvNT_6ParamsE --------------------------
	.section	.nv.shared._ZN7cutlass13device_kernelIN5flash19enable_sm80_to_sm89INS1_16FlashAttnBwdSm80INS1_25CollectiveMainloopBwdSm80ILi2ELi2EN4cute5tupleIJNS5_1CILi128EEES8_NS7_ILi64EEEEEENS_10bfloat16_tEfNS_4arch4Sm80ELb0ELb1ELb0ELb1ELb0ELb0ELb0ELb0ELi2ELi4ELi4ELi4ELb0EEENS1_24CollectiveEpilogueBwdGQAISA_fSD_Li256ELb1ELb0EEENS1_19SingleTileSchedulerILb1ELb0ELb0ELi128EEEEEEEEEvNT_6ParamsE,"aw",@nobits
	.sectionflags	@""
	.align	16
	.zero		1024


//--------------------- .nv.shared._ZN7cutlass13device_kernelIN5flash19enable_sm80_to_sm89INS1_16FlashAttnBwdSm80INS1_25CollectiveMainloopBwdSm80ILi2ELi2EN4cute5tupleIJNS5_1CILi128EEES8_NS7_ILi64EEEEEENS_10bfloat16_tEfNS_4arch4Sm80ELb0ELb1ELb0ELb1ELb1ELb0ELb0ELb0ELi2ELi4ELi4ELi4ELb0EEENS1_24CollectiveEpilogueBwdGQAISA_fSD_Li256ELb1ELb1EEENS1_19SingleTileSchedulerILb1ELb0ELb0ELi128EEEEEEEEEvNT_6ParamsE --------------------------
	.section	.nv.shared._ZN7cutlass13device_kernelIN5flash19enable_sm80_to_sm89INS1_16FlashAttnBwdSm80INS1_25CollectiveMainloopBwdSm80ILi2ELi2EN4cute5tupleIJNS5_1CILi128EEES8_NS7_ILi64EEEEEENS_10bfloat16_tEfNS_4arch4Sm80ELb0ELb1ELb0ELb1ELb1ELb0ELb0ELb0ELi2ELi4ELi4ELi4ELb0EEENS1_24CollectiveEpilogueBwdGQAISA_fSD_Li256ELb1ELb1EEENS1_19SingleTileSchedulerILb1ELb0ELb0ELi128EEEEEEEEEvNT_6ParamsE,"aw",@nobits
	.sectionflags	@""
	.align	16
	.zero		1024


//--------------------- .nv.shared._ZN7cutlass13device_kernelIN5flash19enable_sm80_to_sm89INS1_16FlashAttnBwdSm80INS1_25CollectiveMainloopBwdSm80ILi2ELi2EN4cute5tupleIJNS5_1CILi128EEES8_NS7_ILi64EEEEEENS_10bfloat16_tEfNS_4arch4Sm80ELb1ELb0ELb0ELb0ELb0ELb0ELb0ELb0ELi2ELi4ELi4ELi4ELb0EEENS1_21CollectiveEpilogueBwdISA_SB_SD_Li256ELb0ELb0ELi2EEENS1_25SingleTileBwdLPTSchedulerILb0ELi128ELb0EEEEEEEEEvNT_6ParamsE --------------------------
	.section	.nv.shared._ZN7cutlass13device_kernelIN5flash19enable_sm80_to_sm89INS1_16FlashAttnBwdSm80INS1_25CollectiveMainloopBwdSm80ILi2ELi2EN4cute5tupleIJNS5_1CILi128EEES8_NS7_ILi64EEEEEENS_10bfloat16_tEfNS_4arch4Sm80ELb1ELb0ELb0ELb0ELb0ELb0ELb0ELb0ELi2ELi4ELi4ELi4ELb0EEENS1_21CollectiveEpilogueBwdISA_SB_SD_Li256ELb0ELb0ELi2EEENS1_25SingleTileBwdLPTSchedulerILb0ELi128ELb0EEEEEEEEEvNT_6ParamsE,"aw",@nobits
	.sectionflags	@""
	.align	16
	.zero		1024


//--------------------- .nv.shared._ZN7cutlass13device_kernelIN5flash19enable_sm80_to_sm89INS1_16FlashAttnBwdSm80INS1_25CollectiveMainloopBwdSm80ILi2ELi2EN4cute5tupleIJNS5_1CILi128EEES8_NS7_ILi64EEEEEENS_10bfloat16_tEfNS_4arch4Sm80ELb1ELb0ELb0ELb0ELb1ELb0ELb0ELb0ELi2ELi4ELi4ELi4ELb0EEENS1_21CollectiveEpilogueBwdISA_SB_SD_Li256ELb0ELb0ELi2EEENS1_25SingleTileBwdLPTSchedulerILb0ELi128ELb1EEEEEEEEEvNT_6ParamsE --------------------------
	.section	.nv.shared._ZN7cutlass13device_kernelIN5flash19enable_sm80_to_sm89INS1_16FlashAttnBwdSm80INS1_25CollectiveMainloopBwdSm80ILi2ELi2EN4cute5tupleIJNS5_1CILi128EEES8_NS7_ILi64EEEEEENS_10bfloat16_tEfNS_4arch4Sm80ELb1ELb0ELb0ELb0ELb1ELb0ELb0ELb0ELi2ELi4ELi4ELi4ELb0EEENS1_21CollectiveEpilogueBwdISA_SB_SD_Li256ELb0ELb0ELi2EEENS1_25SingleTileBwdLPTSchedulerILb0ELi128ELb1EEEEEEEEEvNT_6ParamsE,"aw",@nobits
	.sectionflags	@""
	.align	16
	.zero		1024


//--------------------- .nv.shared._ZN7cutlass13device_kernelIN5flash19enable_sm80_to_sm89INS1_16FlashAttnBwdSm80INS1_25CollectiveMainloopBwdSm80ILi2ELi2EN4cute5tupleIJNS5_1CILi128EEES8_NS7_ILi64EEEEEENS_10bfloat16_tEfNS_4arch4Sm80ELb1ELb0ELb0ELb0ELb0ELb0ELb0ELb0ELi2ELi4ELi4ELi4ELb0EEENS1_24CollectiveEpilogueBwdGQAISA_fSD_Li256ELb0ELb0EEENS1_25SingleTileBwdLPTSchedulerILb0ELi128ELb0EEEEEEEEEvNT_6ParamsE --------------------------
	.section	.nv.shared._ZN7cutlass13device_kernelIN5flash19enable_sm80_to_sm89INS1_16FlashAttnBwdSm80INS1_25CollectiveMainloopBwdSm80ILi2ELi2EN4cute5tupleIJNS5_1CILi128EEES8_NS7_ILi64EEEEEENS_10bfloat16_tEfNS_4arch4Sm80ELb1ELb0ELb0ELb0ELb0ELb0ELb0ELb0ELi2ELi4ELi4ELi4ELb0EEENS1_24CollectiveEpilogueBwdGQAISA_fSD_Li256ELb0ELb0EEENS1_25SingleTileBwdLPTSchedulerILb0ELi128ELb0EEEEEEEEEvNT_6ParamsE,"aw",@nobits
	.sectionflags	@""
	.align	16
	.zero		1024


//--------------------- .nv.shared._ZN7cutlass13device_kernelIN5flash19enable_sm80_to_sm89INS1_16FlashAttnBwdSm80INS1_25CollectiveMainloopBwdSm80ILi2ELi2EN4cute5tupleIJNS5_1CILi128EEES8_NS7_ILi64EEEEEENS_10bfloat16_tEfNS_4arch4Sm80ELb1ELb0ELb0ELb0ELb1ELb0ELb0ELb0ELi2ELi4ELi4ELi4ELb0EEENS1_24CollectiveEpilogueBwdGQAISA_fSD_Li256ELb0ELb1EEENS1_25SingleTileBwdLPTSchedulerILb0ELi128ELb1EEEEEEEEEvNT_6ParamsE --------------------------
	.section	.nv.shared._ZN7cutlass13device_kernelIN5flash19enable_sm80_to_sm89INS1_16FlashAttnBwdSm80INS1_25CollectiveMainloopBwdSm80ILi2ELi2EN4cute5tupleIJNS5_1CILi128EEES8_NS7_ILi64EEEEEENS_10bfloat16_tEfNS_4arch4Sm80ELb1ELb0ELb0ELb0ELb1ELb0ELb0ELb0ELi2ELi4ELi4ELi4ELb0EEENS1_24CollectiveEpilogueBwdGQAISA_fSD_Li256ELb0ELb1EEENS1_25SingleTileBwdLPTSchedulerILb0ELi128ELb1EEEEEEEEEvNT_6ParamsE,"aw",@nobits
	.sectionflags	@""
	.align	16
	.zero		1024


//--------------------- .nv.shared._ZN7cutlass13device_kernelIN5flash22FlashAttnBwdPreprocessIN4cute5tupleIJNS3_1CILi128EEENS5_ILi64EEEEEENS_10bfloat16_tEfNS_4arch4Sm80ELb1ELb0EEEEEvNT_6ParamsE --------------------------
	.section	.nv.shared._ZN7cutlass13device_kernelIN5flash22FlashAttnBwdPreprocessIN4cute5tupleIJNS3_1CILi128EEENS5_ILi64EEEEEENS_10bfloat16_tEfNS_4arch4Sm80ELb1ELb0EEEEEvNT_6ParamsE,"aw",@nobits
	.sectionflags	@""
	.align	16
	.zero		1024


//--------------------- .nv.shared._ZN7cutlass13device_kernelIN5flash19enable_sm80_to_sm89INS1_16FlashAttnBwdSm80INS1_25CollectiveMainloopBwdSm80ILi2ELi2EN4cute5tupleIJNS5_1CILi128EEES8_NS7_ILi64EEEEEENS_10bfloat16_tEfNS_4arch4Sm80ELb1ELb0ELb0ELb1ELb0ELb0ELb0ELb0ELi2ELi4ELi4ELi4ELb0EEENS1_21CollectiveEpilogueBwdISA_SB_SD_Li256ELb1ELb0ELi2EEENS1_25SingleTileBwdLPTSchedulerILb1ELi128ELb0EEEEEEEEEvNT_6ParamsE --------------------------
	.section	.nv.shared._ZN7cutlass13device_kernelIN5flash19enable_sm80_to_sm89INS1_16FlashAttnBwdSm80INS1_25CollectiveMainloopBwdSm80ILi2ELi2EN4cute5tupleIJNS5_1CILi128EEES8_NS7_ILi64EEEEEENS_10bfloat16_tEfNS_4arch4Sm80ELb1ELb0ELb0ELb1ELb0ELb0ELb0ELb0ELi2ELi4ELi4ELi4ELb0EEENS1_21CollectiveEpilogueBwdISA_SB_SD_Li256ELb1ELb0ELi2EEENS1_25SingleTileBwdLPTSchedulerILb1ELi128ELb0EEEEEEEEEvNT_6ParamsE,"aw",@nobits
	.sectionflags	@""
	.align	16
	.zero		1024


//--------------------- .nv.shared._ZN7cutlass13device_kernelIN5flash19enable_sm80_to_sm89INS1_16FlashAttnBwdSm80INS1_25CollectiveMainloopBwdSm80ILi2ELi2EN4cute5tupleIJNS5_1CILi128EEES8_NS7_ILi64EEEEEENS_10bfloat16_tEfNS_4arch4Sm80ELb1ELb0ELb0ELb1ELb1ELb0ELb0ELb0ELi2ELi4ELi4ELi4ELb0EEENS1_21CollectiveEpilogueBwdISA_SB_SD_Li256ELb1ELb0ELi2EEENS1_25SingleTileBwdLPTSchedulerILb1ELi128ELb1EEEEEEEEEvNT_6ParamsE --------------------------
	.section	.nv.shared._ZN7cutlass13device_kernelIN5flash19enable_sm80_to_sm89INS1_16FlashAttnBwdSm80INS1_25CollectiveMainloopBwdSm80ILi2ELi2EN4cute5tupleIJNS5_1CILi128EEES8_NS7_ILi64EEEEEENS_10bfloat16_tEfNS_4arch4Sm80ELb1ELb0ELb0ELb1ELb1ELb0ELb0ELb0ELi2ELi4ELi4ELi4ELb0EEENS1_21CollectiveEpilogueBwdISA_SB_SD_Li256ELb1ELb0ELi2EEENS1_25SingleTileBwdLPTSchedulerILb1ELi128ELb1EEEEEEEEEvNT_6ParamsE,"aw",@nobits
	.sectionflags	@""
	.align	16
	.zero		1024


//--------------------- .nv.shared._ZN7cutlass13device_kernelIN5flash19enable_sm80_to_sm89INS1_16FlashAttnBwdSm80INS1_25CollectiveMainloopBwdSm80ILi2ELi2EN4cute5tupleIJNS5_1CILi128EEES8_NS7_ILi64EEEEEENS_10bfloat16_tEfNS_4arch4Sm80ELb1ELb0ELb0ELb1ELb0ELb0ELb0ELb0ELi2ELi4ELi4ELi4ELb0EEENS1_24CollectiveEpilogueBwdGQAISA_fSD_Li256ELb1ELb0EEENS1_25SingleTileBwdLPTSchedulerILb1ELi128ELb0EEEEEEEEEvNT_6ParamsE --------------------------
	.section	.nv.shared._ZN7cutlass13device_kernelIN5flash19enable_sm80_to_sm89INS1_16FlashAttnBwdSm80INS1_25CollectiveMainloopBwdSm80ILi2ELi2EN4cute5tupleIJNS5_1CILi128EEES8_NS7_ILi64EEEEEENS_10bfloat16_tEfNS_4arch4Sm80ELb1ELb0ELb0ELb1ELb0ELb0ELb0ELb0ELi2ELi4ELi4ELi4ELb0EEENS1_24CollectiveEpilogueBwdGQAISA_fSD_Li256ELb1ELb0EEENS1_25SingleTileBwdLPTSchedulerILb1ELi128ELb0EEEEEEEEEvNT_6ParamsE,"aw",@nobits
	.sectionflags	@""
	.align	16
	.zero		1024


//--------------------- .nv.shared._ZN7cutlass13device_kernelIN5flash32FlashAttnBwdPostprocessConvertdQIN4cute5tupleIJNS3_1CILi128EEENS5_ILi64EEEEEENS_10bfloat16_tEfNS_4arch4Sm80ELi256ENS3_8TiledMMAINS3_8MMA_AtomIJNS3_30SM80_16x8x16_F32BF16BF16F32_TNEEEENS3_6LayoutINS4_IJNS5_ILi4EEENS5_ILi2EEENS5_ILi1EEEEEENS4_IJSJ_SH_NS5_ILi0EEEEEEEENS4_IJS7_NS5_ILi32EEENS5_ILi16EEEEEEEELb0EEEEEvNT_6ParamsE --------------------------
	.section	.nv.shared._ZN7cutlass13device_kernelIN5flash32FlashAttnBwdPostprocessConvertdQIN4cute5tupleIJNS3_1CILi128EEENS5_ILi64EEEEEENS_10bfloat16_tEfNS_4arch4Sm80ELi256ENS3_8TiledMMAINS3_8MMA_AtomIJNS3_30SM80_16x8x16_F32BF16BF16F32_TNEEEENS3_6LayoutINS4_IJNS5_ILi4EEENS5_ILi2EEENS5_ILi1EEEEEENS4_IJSJ_SH_NS5_ILi0EEEEEEEENS4_IJS7_NS5_ILi32EEENS5_ILi16EEEEEEEELb0EEEEEvNT_6ParamsE,"aw",@nobits
	.sectionflags	@""
	.align	16
	.zero		1024


//--------------------- .nv.shared._ZN7cutlass13device_kernelIN5flash19enable_sm80_to_sm89INS1_16FlashAttnBwdSm80INS1_25CollectiveMainloopBwdSm80ILi2ELi2EN4cute5tupleIJNS5_1CILi128EEES8_NS7_ILi64EEEEEENS_10bfloat16_tEfNS_4arch4Sm80ELb1ELb0ELb0ELb1ELb1ELb0ELb0ELb0ELi2ELi4ELi4ELi4ELb0EEENS1_24CollectiveEpilogueBwdGQAISA_fSD_Li256ELb1ELb1EEENS1_25SingleTileBwdLPTSchedulerILb1ELi128ELb1EEEEEEEEEvNT_6ParamsE --------------------------
	.section	.nv.shared._ZN7cutlass13device_kernelIN5flash19enable_sm80_to_sm89INS1_16FlashAttnBwdSm80INS1_25CollectiveMainloopBwdSm80ILi2ELi2EN4cute5tupleIJNS5_1CILi128EEES8_NS7_ILi64EEEEEENS_10bfloat16_tEfNS_4arch4Sm80ELb1ELb0ELb0ELb1ELb1ELb0ELb0ELb0ELi2ELi4ELi4ELi4ELb0EEENS1_24CollectiveEpilogueBwdGQAISA_fSD_Li256ELb1ELb1EEENS1_25SingleTileBwdLPTSchedulerILb1ELi128ELb1EEEEEEEEEvNT_6ParamsE,"aw",@nobits
	.sectionflags	@""
	.align	16
	.zero		1024


//--------------------- .nv.shared._ZN7cutlass13device_kernelIN5flash22FlashAttnBwdPreprocessIN4cute5tupleIJNS3_1CILi128EEENS5_ILi64EEEEEENS_10bfloat16_tEfNS_4arch4Sm80ELb1ELb1EEEEEvNT_6ParamsE --------------------------
	.section	.nv.shared._ZN7cutlass13device_kernelIN5flash22FlashAttnBwdPreprocessIN4cute5tupleIJNS3_1CILi128EEENS5_ILi64EEEEEENS_10bfloat16_tEfNS_4arch4Sm80ELb1ELb1EEEEEvNT_6ParamsE,"aw",@nobits
	.sectionflags	@""
	.align	16
	.zero		1024


//--------------------- .nv.constant0._ZN7cutlass13device_kernelIN5flash19enable_sm80_to_sm89INS1_16FlashAttnBwdSm80INS1_25CollectiveMainloopBwdSm80ILi2ELi2EN4cute5tupleIJNS5_1CILi64EEENS7_ILi128EEES8_EEENS_10bfloat16_tEfNS_4arch4Sm80ELb0ELb0ELb0ELb0ELb0ELb0ELb0ELb0ELi2ELi2ELi4ELi2ELb1EEENS1_21CollectiveEpilogueBwdISA_SB_SD_Li256ELb0ELb0ELi2EEENS1_19SingleTileSchedulerILb0ELb0ELb0ELi128EEEEEEEEEvNT_6ParamsE --------------------------
	.section	.nv.constant0._ZN7cutlass13device_kernelIN5flash19enable_sm80_to_sm89INS1_16FlashAttnBwdSm80INS1_25CollectiveMainloopBwdSm80ILi2ELi2EN4cute5tupleIJNS5_1CILi64EEENS7_ILi128EEES8_EEENS_10bfloat16_tEfNS_4arch4Sm80ELb0ELb0ELb0ELb0ELb0ELb0ELb0ELb0ELi2ELi2ELi4ELi2ELb1EEENS1_21CollectiveEpilogueBwdISA_SB_SD_Li256ELb0ELb0ELi2EEENS1_19SingleTileSchedulerILb0ELb0ELb0ELi128EEEEEEEEEvNT_6ParamsE,"a",@progbits
	.sectionflags	@""
	.align	4
.nv.constant0._ZN7cutlass13device_kernelIN5flash19enable_sm80_to_sm89INS1_16FlashAttnBwdSm80INS1_25CollectiveMainloopBwdSm80ILi2ELi2EN4cute5tupleIJNS5_1CILi64EEENS7_ILi128EEES8_EEENS_10bfloat16_tEfNS_4arch4Sm80ELb0ELb0ELb0ELb0ELb0ELb0ELb0ELb0ELi2ELi2ELi4ELi2ELb1EEENS1_21CollectiveEpilogueBwdISA_SB_SD_Li256ELb0ELb0ELi2EEENS1_19SingleTileSchedulerILb0ELb0ELb0ELi128EEEEEEEEEvNT_6ParamsE:
	.zero		1520


//--------------------- .nv.constant0._ZN7cutlass13device_kernelIN5flash19enable_sm80_to_sm89INS1_16FlashAttnBwdSm80INS1_25CollectiveMainloopBwdSm80ILi2ELi2EN4cute5tupleIJNS5_1CILi64EEENS7_ILi128EEES8_EEENS_10bfloat16_tEfNS_4arch4Sm80ELb0ELb0ELb0ELb0ELb1ELb0ELb0ELb0ELi2ELi2ELi4ELi2ELb1EEENS1_21CollectiveEpilogueBwdISA_SB_SD_Li256ELb0ELb0ELi2EEENS1_19SingleTileSchedulerILb0ELb0ELb0ELi128EEEEEEEEEvNT_6ParamsE --------------------------
	.section	.nv.constant0._ZN7cutlass13device_kernelIN5flash19enable_sm80_to_sm89INS1_16FlashAttnBwdSm80INS1_25CollectiveMainloopBwdSm80ILi2ELi2EN4cute5tupleIJNS5_1CILi64EEENS7_ILi128EEES8_EEENS_10bfloat16_tEfNS_4arch4Sm80ELb0ELb0ELb0ELb0ELb1ELb0ELb0ELb0ELi2ELi2ELi4ELi2ELb1EEENS1_21CollectiveEpilogueBwdISA_SB_SD_Li256ELb0ELb0ELi2EEENS1_19SingleTileSchedulerILb0ELb0ELb0ELi128EEEEEEEEEvNT_6ParamsE,"a",@progbits
	.sectionflags	@""
	.align	4
.nv.constant0._ZN7cutlass13device_kernelIN5flash19enable_sm80_to_sm89INS1_16FlashAttnBwdSm80INS1_25CollectiveMainloopBwdSm80ILi2ELi2EN4cute5tupleIJNS5_1CILi64EEENS7_ILi128EEES8_EEENS_10bfloat16_tEfNS_4arch4Sm80ELb0ELb0ELb0ELb0ELb1ELb0ELb0ELb0ELi2ELi2ELi4ELi2ELb1EEENS1_21CollectiveEpilogueBwdISA_SB_SD_Li256ELb0ELb0ELi2EEENS1_19SingleTileSchedulerILb0ELb0ELb0ELi128EEEEEEEEEvNT_6ParamsE:
	.zero		1520


//--------------------- .nv.constant0._ZN7cutlass13device_kernelIN5flash19enable_sm80_to_sm89INS1_16FlashAttnBwdSm80INS1_25CollectiveMainloopBwdSm80ILi2ELi2EN4cute5tupleIJNS5_1CILi64EEENS7_ILi128EEES8_EEENS_10bfloat16_tEfNS_4arch4Sm80ELb0ELb0ELb0ELb0ELb0ELb0ELb0ELb0ELi2ELi2ELi4ELi2ELb1EEENS1_24CollectiveEpilogueBwdGQAISA_fSD_Li256ELb0ELb0EEENS1_19SingleTileSchedulerILb0ELb0ELb0ELi128EEEEEEEEEvNT_6ParamsE --------------------------
	.section	.nv.constant0._ZN7cutlass13device_kernelIN5flash19enable_sm80_to_sm89INS1_16FlashAttnBwdSm80INS1_25CollectiveMainloopBwdSm80ILi2ELi2EN4cute5tupleIJNS5_1CILi64EEENS7_ILi128EEES8_EEENS_10bfloat16_tEfNS_4arch4Sm80ELb0ELb0ELb0ELb0ELb0ELb0ELb0ELb0ELi2ELi2ELi4ELi2ELb1EEENS1_24CollectiveEpilogueBwdGQAISA_fSD_Li256ELb0ELb0EEENS1_19SingleTileSchedulerILb0ELb0ELb0ELi128EEEEEEEEEvNT_6ParamsE,"a",@progbits
	.sectionflags	@""
	.align	4
.nv.constant0._ZN7cutlass13device_kernelIN5flash19enable_sm80_to_sm89INS1_16FlashAttnBwdSm80INS1_25CollectiveMainloopBwdSm80ILi2ELi2EN4cute5tupleIJNS5_1CILi64EEENS7_ILi128EEES8_EEENS_10bfloat16_tEfNS_4arch4Sm80ELb0ELb0ELb0ELb0ELb0ELb0ELb0ELb0ELi2ELi2ELi4ELi2ELb1EEENS1_24CollectiveEpilogueBwdGQAISA_fSD_Li256ELb0ELb0EEENS1_19SingleTileSchedulerILb0ELb0ELb0ELi128EEEEEEEEEvNT_6ParamsE:
	.zero		1528


//--------------------- .nv.constant0._ZN7cutlass13device_kernelIN5flash19enable_sm80_to_sm89INS1_16FlashAttnBwdSm80INS1_25CollectiveMainloopBwdSm80ILi2ELi2EN4cute5tupleIJNS5_1CILi64EEENS7_ILi128EEES8_EEENS_10bfloat16_tEfNS_4arch4Sm80ELb0ELb0ELb0ELb0ELb1ELb0ELb0ELb0ELi2ELi2ELi4ELi2ELb1EEENS1_24CollectiveEpilogueBwdGQAISA_fSD_Li256ELb0ELb1EEENS1_19SingleTileSchedulerILb0ELb0ELb0ELi128EEEEEEEEEvNT_6ParamsE --------------------------
	.section	.nv.constant0._ZN7cutlass13device_kernelIN5flash19enable_sm80_to_sm89INS1_16FlashAttnBwdSm80INS1_25CollectiveMainloopBwdSm80ILi2ELi2EN4cute5tupleIJNS5_1CILi64EEENS7_ILi128EEES8_EEENS_10bfloat16_tEfNS_4arch4Sm80ELb0ELb0ELb0ELb0ELb1ELb0ELb0ELb0ELi2ELi2ELi4ELi2ELb1EEENS1_24CollectiveEpilogueBwdGQAISA_fSD_Li256ELb0ELb1EEENS1_19SingleTileSchedulerILb0ELb0ELb0ELi128EEEEEEEEEvNT_6ParamsE,"a",@progbits
	.sectionflags	@""
	.align	4
.nv.constant0._ZN7cutlass13device_kernelIN5flash19enable_sm80_to_sm89INS1_16FlashAttnBwdSm80INS1_25CollectiveMainloopBwdSm80ILi2ELi2EN4cute5tupleIJNS5_1CILi64EEENS7_ILi128EEES8_EEENS_10bfloat16_tEfNS_4arch4Sm80ELb0ELb0ELb0ELb0ELb1ELb0ELb0ELb0ELi2ELi2ELi4ELi2ELb1EEENS1_24CollectiveEpilogueBwdGQAISA_fSD_Li256ELb0ELb1EEENS1_19SingleTileSchedulerILb0ELb0ELb0ELi128EEEEEEEEEvNT_6ParamsE:
	.zero		1528


//--------------------- .nv.constant0._ZN7cutlass13device_kernelIN5flash19enable_sm80_to_sm89INS1_16FlashAttnBwdSm80INS1_25CollectiveMainloopBwdSm80ILi2ELi2EN4cute5tupleIJNS5_1CILi64EEENS7_ILi128EEES8_EEENS_10bfloat16_tEfNS_4arch4Sm80ELb0ELb0ELb0ELb1ELb0ELb0ELb0ELb0ELi2ELi2ELi4ELi2ELb1EEENS1_21CollectiveEpilogueBwdISA_SB_SD_Li256ELb1ELb0ELi2EEENS1_19SingleTileSchedulerILb1ELb0ELb0ELi128EEEEEEEEEvNT_6ParamsE --------------------------
	.section	.nv.constant0._ZN7cutlass13device_kernelIN5flash19enable_sm80_to_sm89INS1_16FlashAttnBwdSm80INS1_25CollectiveMainloopBwdSm80ILi2ELi2EN4cute5tupleIJNS5_1CILi64EEENS7_ILi128EEES8_EEENS_10bfloat16_tEfNS_4arch4Sm80ELb0ELb0ELb0ELb1ELb0ELb0ELb0ELb0ELi2ELi2ELi4ELi2ELb1EEENS1_21CollectiveEpilogueBwdISA_SB_SD_Li256ELb1ELb0ELi2EEENS1_19SingleTileSchedulerILb1ELb0ELb0ELi128EEEEEEEEEvNT_6ParamsE,"a",@progbits
	.sectionflags	@""
	.align	4
.nv.constant0._ZN7cutlass13device_kernelIN5flash19enable_sm80_to_sm89INS1_16FlashAttnBwdSm80INS1_25CollectiveMainloopBwdSm80ILi2ELi2EN4cute5tupleIJNS5_1CILi64EEENS7_ILi128EEES8_EEENS_10bfloat16_tEfNS_4arch4Sm80ELb0ELb0ELb0ELb1ELb0ELb0ELb0ELb0ELi2ELi2ELi4ELi2ELb1EEENS1_21CollectiveEpilogueBwdISA_SB_SD_Li256ELb1ELb0ELi2EEENS1_19SingleTileSchedulerILb1ELb0ELb0ELi128EEEEEEEEEvNT_6ParamsE:
	.zero		1520


//--------------------- .nv.constant0._ZN7cutlass13device_kernelIN5flash19enable_sm80_to_sm89INS1_16FlashAttnBwdSm80INS1_25CollectiveMainloopBwdSm80ILi2ELi2EN4cute5tupleIJNS5_1CILi64EEENS7_ILi128EEES8_EEENS_10bfloat16_tEfNS_4arch4Sm80ELb0ELb0ELb0ELb1ELb1ELb0ELb0ELb0ELi2ELi2ELi4ELi2ELb1EEENS1_21CollectiveEpilogueBwdISA_SB_SD_Li256ELb1ELb0ELi2EEENS1_19SingleTileSchedulerILb1ELb0ELb0ELi128EEEEEEEEEvNT_6ParamsE --------------------------
	.section	.nv.constant0._ZN7cutlass13device_kernelIN5flash19enable_sm80_to_sm89INS1_16FlashAttnBwdSm80INS1_25CollectiveMainloopBwdSm80ILi2ELi2EN4cute5tupleIJNS5_1CILi64EEENS7_ILi128EEES8_EEENS_10bfloat16_tEfNS_4arch4Sm80ELb0ELb0ELb0ELb1ELb1ELb0ELb0ELb0ELi2ELi2ELi4ELi2ELb1EEENS1_21CollectiveEpilogueBwdISA_SB_SD_Li256ELb1ELb0ELi2EEENS1_19SingleTileSchedulerILb1ELb0ELb0ELi128EEEEEEEEEvNT_6ParamsE,"a",@progbits
	.sectionflags	@""
	.align	4
.nv.constant0._ZN7cutlass13device_kernelIN5flash19enable_sm80_to_sm89INS1_16FlashAttnBwdSm80INS1_25CollectiveMainloopBwdSm80ILi2ELi2EN4cute5tupleIJNS5_1CILi64EEENS7_ILi128EEES8_EEENS_10bfloat16_tEfNS_4arch4Sm80ELb0ELb0ELb0ELb1ELb1ELb0ELb0ELb0ELi2ELi2ELi4ELi2ELb1EEENS1_21CollectiveEpilogueBwdISA_SB_SD_Li256ELb1ELb0ELi2EEENS1_19SingleTileSchedulerILb1ELb0ELb0ELi128EEEEEEEEEvNT_6ParamsE:
	.zero		1520


//--------------------- .nv.constant0._ZN7cutlass13device_kernelIN5flash19enable_sm80_to_sm89INS1_16FlashAttnBwdSm80INS1_25CollectiveMainloopBwdSm80ILi2ELi2EN4cute5tupleIJNS5_1CILi64EEENS7_ILi128EEES8_EEENS_10bfloat16_tEfNS_4arch4Sm80ELb0ELb0ELb0ELb1ELb0ELb0ELb0ELb0ELi2ELi2ELi4ELi2ELb1EEENS1_24CollectiveEpilogueBwdGQAISA_fSD_Li256ELb1ELb0EEENS1_19SingleTileSchedulerILb1ELb0ELb0ELi128EEEEEEEEEvNT_6ParamsE --------------------------
	.section	.nv.constant0._ZN7cutlass13device_kernelIN5flash19enable_sm80_to_sm89INS1_16FlashAttnBwdSm80INS1_25CollectiveMainloopBwdSm80ILi2ELi2EN4cute5tupleIJNS5_1CILi64EEENS7_ILi128EEES8_EEENS_10bfloat16_tEfNS_4arch4Sm80ELb0ELb0ELb0ELb1ELb0ELb0ELb0ELb0ELi2ELi2ELi4ELi2ELb1EEENS1_24CollectiveEpilogueBwdGQAISA_fSD_Li256ELb1ELb0EEENS1_19SingleTileSchedulerILb1ELb0ELb0ELi128EEEEEEEEEvNT_6ParamsE,"a",@progbits
	.sectionflags	@""
	.align	4
.nv.constant0._ZN7cutlass13device_kernelIN5flash19enable_sm80_to_sm89INS1_16FlashAttnBwdSm80INS1_25CollectiveMainloopBwdSm80ILi2ELi2EN4cute5tupleIJNS5_1CILi64EEENS7_ILi128EEES8_EEENS_10bfloat16_tEfNS_4arch4Sm80ELb0ELb0ELb0ELb1ELb0ELb0ELb0ELb0ELi2ELi2ELi4ELi2ELb1EEENS1_24CollectiveEpilogueBwdGQAISA_fSD_Li256ELb1ELb0EEENS1_19SingleTileSchedulerILb1ELb0ELb0ELi128EEEEEEEEEvNT_6ParamsE:
	.zero		1528


//--------------------- .nv.constant0._ZN7cutlass13device_kernelIN5flash19enable_sm80_to_sm89INS1_16FlashAttnBwdSm80INS1_25CollectiveMainloopBwdSm80ILi2ELi2EN4cute5tupleIJNS5_1CILi64EEENS7_ILi128EEES8_EEENS_10bfloat16_tEfNS_4arch4Sm80ELb0ELb0ELb0ELb1ELb1ELb0ELb0ELb0ELi2ELi2ELi4ELi2ELb1EEENS1_24CollectiveEpilogueBwdGQAISA_fSD_Li256ELb1ELb1EEENS1_19SingleTileSchedulerILb1ELb0ELb0ELi128EEEEEEEEEvNT_6ParamsE --------------------------
	.section	.nv.constant0._ZN7cutlass13device_kernelIN5flash19enable_sm80_to_sm89INS1_16FlashAttnBwdSm80INS1_25CollectiveMainloopBwdSm80ILi2ELi2EN4cute5tupleIJNS5_1CILi64EEENS7_ILi128EEES8_EEENS_10bfloat16_tEfNS_4arch4Sm80ELb0ELb0ELb0ELb1ELb1ELb0ELb0ELb0ELi2ELi2ELi4ELi2ELb1EEENS1_24CollectiveEpilogueBwdGQAISA_fSD_Li256ELb1ELb1EEENS1_19SingleTileSchedulerILb1ELb0ELb0ELi128EEEEEEEEEvNT_6ParamsE,"a",@progbits
	.sectionflags	@""
	.align	4
.nv.constant0._ZN7cutlass13device_kernelIN5flash19enable_sm80_to_sm89INS1_16FlashAttnBwdSm80INS1_25CollectiveMainloopBwdSm80ILi2ELi2EN4cute5tupleIJNS5_1CILi64EEENS7_ILi128EEES8_EEENS_10bfloat16_tEfNS_4arch4Sm80ELb0ELb0ELb0ELb1ELb1ELb0ELb0ELb0ELi2ELi2ELi4ELi2ELb1EEENS1_24CollectiveEpilogueBwdGQAISA_fSD_Li256ELb1ELb1EEENS1_19SingleTileSchedulerILb1ELb0ELb0ELi128EEEEEEEEEvNT_6ParamsE:
	.zero		1528


//--------------------- .nv.constant0._ZN7cutlass13device_kernelIN5flash19enable_sm80_to_sm89INS1_16FlashAttnBwdSm80INS1_25CollectiveMainloopBwdSm80ILi2ELi2EN4cute5tupleIJNS5_1CILi64EEENS7_ILi128EEES8_EEENS_10bfloat16_tEfNS_4arch4Sm80ELb0ELb1ELb0ELb0ELb0ELb0ELb0ELb0ELi2ELi2ELi4ELi2ELb1EEENS1_21CollectiveEpilogueBwdISA_SB_SD_Li256ELb0ELb0ELi2EEENS1_19SingleTileSchedulerILb0ELb0ELb0ELi128EEEEEEEEEvNT_6ParamsE --------------------------
	.section	.nv.constant0._ZN7cutlass13device_kernelIN5flash19enable_sm80_to_sm89INS1_16FlashAttnBwdSm80INS1_25CollectiveMainloopBwdSm80ILi2ELi2EN4cute5tupleIJNS5_1CILi64EEENS7_ILi128EEES8_EEENS_10bfloat16_tEfNS_4arch4Sm80ELb0ELb1ELb0ELb0ELb0ELb0ELb0ELb0ELi2ELi2ELi4ELi2ELb1EEENS1_21CollectiveEpilogueBwdISA_SB_SD_Li256ELb0ELb0ELi2EEENS1_19SingleTileSchedulerILb0ELb0ELb0ELi128EEEEEEEEEvNT_6ParamsE,"a",@progbits
	.sectionflags	@""
	.align	4
.nv.constant0._ZN7cutlass13device_kernelIN5flash19enable_sm80_to_sm89INS1_16FlashAttnBwdSm80INS1_25CollectiveMainloopBwdSm80ILi2ELi2EN4cute5tupleIJNS5_1CILi64EEENS7_ILi128EEES8_EEENS_10bfloat16_tEfNS_4arch4Sm80ELb0ELb1ELb0ELb0ELb0ELb0ELb0ELb0ELi2ELi2ELi4ELi2ELb1EEENS1_21CollectiveEpilogueBwdISA_SB_SD_Li256ELb0ELb0ELi2EEENS1_19SingleTileSchedulerILb0ELb0ELb0ELi128EEEEEEEEEvNT_6ParamsE:
	.zero		1520


//--------------------- .nv.constant0._ZN7cutlass13device_kernelIN5flash19enable_sm80_to_sm89INS1_16FlashAttnBwdSm80INS1_25CollectiveMainloopBwdSm80ILi2ELi2EN4cute5tupleIJNS5_1CILi64EEENS7_ILi128EEES8_EEENS_10bfloat16_tEfNS_4arch4Sm80ELb0ELb1ELb0ELb0ELb1ELb0ELb0ELb0ELi2ELi2ELi4ELi2ELb1EEENS1_21CollectiveEpilogueBwdISA_SB_SD_Li256ELb0ELb0ELi2EEENS1_19SingleTileSchedulerILb0ELb0ELb0ELi128EEEEEEEEEvNT_6ParamsE --------------------------
	.section	.nv.constant0._ZN7cutlass13device_kernelIN5flash19enable_sm80_to_sm89INS1_16FlashAttnBwdSm80INS1_25CollectiveMainloopBwdSm80ILi2ELi2EN4cute5tupleIJNS5_1CILi64EEENS7_ILi128EEES8_EEENS_10bfloat16_tEfNS_4arch4Sm80ELb0ELb1ELb0ELb0ELb1ELb0ELb0ELb0ELi2ELi2ELi4ELi2ELb1EEENS1_21CollectiveEpilogueBwdISA_SB_SD_Li256ELb0ELb0ELi2EEENS1_19SingleTileSchedulerILb0ELb0ELb0ELi128EEEEEEEEEvNT_6ParamsE,"a",@progbits
	.sectionflags	@""
	.align	4
.nv.constant0._ZN7cutlass13device_kernelIN5flash19enable_sm80_to_sm89INS1_16FlashAttnBwdSm80INS1_25CollectiveMainloopBwdSm80ILi2ELi2EN4cute5tupleIJNS5_1CILi64EEENS7_ILi128EEES8_EEENS_10bfloat16_tEfNS_4arch4Sm80ELb0ELb1ELb0ELb0ELb1ELb0ELb0ELb0ELi2ELi2ELi4ELi2ELb1EEENS1_21CollectiveEpilogueBwdISA_SB_SD_Li256ELb0ELb0ELi2EEENS1_19SingleTileSchedulerILb0ELb0ELb0ELi128EEEEEEEEEvNT_6ParamsE:
	.zero		1520


//--------------------- .nv.constant0._ZN7cutlass13device_kernelIN5flash19enable_sm80_to_sm89INS1_16FlashAttnBwdSm80INS1_25CollectiveMainloopBwdSm80ILi2ELi2EN4cute5tupleIJNS5_1CILi64EEENS7_ILi128EEES8_EEENS_10bfloat16_tEfNS_4arch4Sm80ELb0ELb1ELb0ELb0ELb0ELb0ELb0ELb0ELi2ELi2ELi4ELi2ELb1EEENS1_24CollectiveEpilogueBwdGQAISA_fSD_Li256ELb0ELb0EEENS1_19SingleTileSchedulerILb0ELb0ELb0ELi128EEEEEEEEEvNT_6ParamsE --------------------------
	.section	.nv.constant0._ZN7cutlass13device_kernelIN5flash19enable_sm80_to_sm89INS1_16FlashAttnBwdSm80INS1_25CollectiveMainloopBwdSm80ILi2ELi2EN4cute5tupleIJNS5_1CILi64EEENS7_ILi128EEES8_EEENS_10bfloat16_tEfNS_4arch4Sm80ELb0ELb1ELb0ELb0ELb0ELb0ELb0ELb0ELi2ELi2ELi4ELi2ELb1EEENS1_24CollectiveEpilogueBwdGQAISA_fSD_Li256ELb0ELb0EEENS1_19SingleTileSchedulerILb0ELb0ELb0ELi128EEEEEEEEEvNT_6ParamsE,"a",@progbits
	.sectionflags	@""
	.align	4
.nv.constant0._ZN7cutlass13device_kernelIN5flash19enable_sm80_to_sm89INS1_16FlashAttnBwdSm80INS1_25CollectiveMainloopBwdSm80ILi2ELi2EN4cute5tupleIJNS5_1CILi64EEENS7_ILi128EEES8_EEENS_10bfloat16_tEfNS_4arch4Sm80ELb0ELb1ELb0ELb0ELb0ELb0ELb0ELb0ELi2ELi2ELi4ELi2ELb1EEENS1_24CollectiveEpilogueBwdGQAISA_fSD_Li256ELb0ELb0EEENS1_19SingleTileSchedulerILb0ELb0ELb0ELi128EEEEEEEEEvNT_6ParamsE:
	.zero		1528


//--------------------- .nv.constant0._ZN7cutlass13device_kernelIN5flash19enable_sm80_to_sm89INS1_16FlashAttnBwdSm80INS1_25CollectiveMainloopBwdSm80ILi2ELi2EN4cute5tupleIJNS5_1CILi64EEENS7_ILi128EEES8_EEENS_10bfloat16_tEfNS_4arch4Sm80ELb0ELb1ELb0ELb0ELb1ELb0ELb0ELb0ELi2ELi2ELi4ELi2ELb1EEENS1_24CollectiveEpilogueBwdGQAISA_fSD_Li256ELb0ELb1EEENS1_19SingleTileSchedulerILb0ELb0ELb0ELi128EEEEEEEEEvNT_6ParamsE --------------------------
	.section	.nv.constant0._ZN7cutlass13device_kernelIN5flash19enable_sm80_to_sm89INS1_16FlashAttnBwdSm80INS1_25CollectiveMainloopBwdSm80ILi2ELi2EN4cute5tupleIJNS5_1CILi64EEENS7_ILi128EEES8_EEENS_10bfloat16_tEfNS_4arch4Sm80ELb0ELb1ELb0ELb0ELb1ELb0ELb0ELb0ELi2ELi2ELi4ELi2ELb1EEENS1_24CollectiveEpilogueBwdGQAISA_fSD_Li256ELb0ELb1EEENS1_19SingleTileSchedulerILb0ELb0ELb0ELi128EEEEEEEEEvNT_6ParamsE,"a",@progbits
	.sectionflags	@""
	.align	4
.nv.constant0._ZN7cutlass13device_kernelIN5flash19enable_sm80_to_sm89INS1_16FlashAttnBwdSm80INS1_25CollectiveMainloopBwdSm80ILi2ELi2EN4cute5tupleIJNS5_1CILi64EEENS7_ILi128EEES8_EEENS_10bfloat16_tEfNS_4arch4Sm80ELb0ELb1ELb0ELb0ELb1ELb0ELb0ELb0ELi2ELi2ELi4ELi2ELb1EEENS1_24CollectiveEpilogueBwdGQAISA_fSD_Li256ELb0ELb1EEENS1_19SingleTileSchedulerILb0ELb0ELb0ELi128EEEEEEEEEvNT_6ParamsE:
	.zero		1528


//--------------------- .nv.constant0._ZN7cutlass13device_kernelIN5flash19enable_sm80_to_sm89INS1_16FlashAttnBwdSm80INS1_25CollectiveMainloopBwdSm80ILi2ELi2EN4cute5tupleIJNS5_1CILi64EEENS7_ILi128EEES8_EEENS_10bfloat16_tEfNS_4arch4Sm80ELb0ELb1ELb0ELb1ELb0ELb0ELb0ELb0ELi2ELi2ELi4ELi2ELb1EEENS1_21CollectiveEpilogueBwdISA_SB_SD_Li256ELb1ELb0ELi2EEENS1_19SingleTileSchedulerILb1ELb0ELb0ELi128EEEEEEEEEvNT_6ParamsE --------------------------
	.section	.nv.constant0._ZN7cutlass13device_kernelIN5flash19enable_sm80_to_sm89INS1_16FlashAttnBwdSm80INS1_25CollectiveMainloopBwdSm80ILi2ELi2EN4cute5tupleIJNS5_1CILi64EEENS7_ILi128EEES8_EEENS_10bfloat16_tEfNS_4arch4Sm80ELb0ELb1ELb0ELb1ELb0ELb0ELb0ELb0ELi2ELi2ELi4ELi2ELb1EEENS1_21CollectiveEpilogueBwdISA_SB_SD_Li256ELb1ELb0ELi2EEENS1_19SingleTileSchedulerILb1ELb0ELb0ELi128EEEEEEEEEvNT_6ParamsE,"a",@progbits
	.sectionflags	@""
	.align	4
.nv.constant0._ZN7cutlass13device_kernelIN5flash19enable_sm80_to_sm89INS1_16FlashAttnBwdSm80INS1_25CollectiveMainloopBwdSm80ILi2ELi2EN4cute5tupleIJNS5_1CILi64EEENS7_ILi128EEES8_EEENS_10bfloat16_tEfNS_4arch4Sm80ELb0ELb1ELb0ELb1ELb0ELb0ELb0ELb0ELi2ELi2ELi4ELi2ELb1EEENS1_21CollectiveEpilogueBwdISA_SB_SD_Li256ELb1ELb0ELi2EEENS1_19SingleTileSchedulerILb1ELb0ELb0ELi128EEEEEEEEEvNT_6ParamsE:
	.zero		1520


//--------------------- .nv.constant0._ZN7cutlass13device_kernelIN5flash19enable_sm80_to_sm89INS1_16FlashAttnBwdSm80INS1_25CollectiveMainloopBwdSm80ILi2ELi2EN4cute5tupleIJNS5_1CILi64EEENS7_ILi128EEES8_EEENS_10bfloat16_tEfNS_4arch4Sm80ELb0ELb1ELb0ELb1ELb1ELb0ELb0ELb0ELi2ELi2ELi4ELi2ELb1EEENS1_21CollectiveEpilogueBwdISA_SB_SD_Li256ELb1ELb0ELi2EEENS1_19SingleTileSchedulerILb1ELb0ELb0ELi128EEEEEEEEEvNT_6ParamsE --------------------------
	.section	.nv.constant0._ZN7cutlass13device_kernelIN5flash19enable_sm80_to_sm89INS1_16FlashAttnBwdSm80INS1_25CollectiveMainloopBwdSm80ILi2ELi2EN4cute5tupleIJNS5_1CILi64EEENS7_ILi128EEES8_EEENS_10bfloat16_tEfNS_4arch4Sm80ELb0ELb1ELb0ELb1ELb1ELb0ELb0ELb0ELi2ELi2ELi4ELi2ELb1EEENS1_21CollectiveEpilogueBwdISA_SB_SD_Li256ELb1ELb0ELi2EEENS1_19SingleTileSchedulerILb1ELb0ELb0ELi128EEEEEEEEEvNT_6ParamsE,"a",@progbits
	.sectionflags	@""
	.align	4
.nv.constant0._ZN7cutlass13device_kernelIN5flash19enable_sm80_to_sm89INS1_16FlashAttnBwdSm80INS1_25CollectiveMainloopBwdSm80ILi2ELi2EN4cute5tupleIJNS5_1CILi64EEENS7_ILi128EEES8_EEENS_10bfloat16_tEfNS_4arch4Sm80ELb0ELb1ELb0ELb1ELb1ELb0ELb0ELb0ELi2ELi2ELi4ELi2ELb1EEENS1_21CollectiveEpilogueBwdISA_SB_SD_Li256ELb1ELb0ELi2EEENS1_19SingleTileSchedulerILb1ELb0ELb0ELi128EEEEEEEEEvNT_6ParamsE:
	.zero		1520


//--------------------- .nv.constant0._ZN7cutlass13device_kernelIN5flash19enable_sm80_to_sm89INS1_16FlashAttnBwdSm80INS1_25CollectiveMainloopBwdSm80ILi2ELi2EN4cute5tupleIJNS5_1CILi64EEENS7_ILi128EEES8_EEENS_10bfloat16_tEfNS_4arch4Sm80ELb0ELb1ELb0ELb1ELb0ELb0ELb0ELb0ELi2ELi2ELi4ELi2ELb1EEENS1_24CollectiveEpilogueBwdGQAISA_fSD_Li256ELb1ELb0EEENS1_19SingleTileSchedulerILb1ELb0ELb0ELi128EEEEEEEEEvNT_6ParamsE --------------------------
	.section	.nv.constant0._ZN7cutlass13device_kernelIN5flash19enable_sm80_to_sm89INS1_16FlashAttnBwdSm80INS1_25CollectiveMainloopBwdSm80ILi2ELi2EN4cute5tupleIJNS5_1CILi64EEENS7_ILi128EEES8_EEENS_10bfloat16_tEfNS_4arch4Sm80ELb0ELb1ELb0ELb1ELb0ELb0ELb0ELb0ELi2ELi2ELi4ELi2ELb1EEENS1_24CollectiveEpilogueBwdGQAISA_fSD_Li256ELb1ELb0EEENS1_19SingleTileSchedulerILb1ELb0ELb0ELi128EEEEEEEEEvNT_6ParamsE,"a",@progbits
	.sectionflags	@""
	.align	4
.nv.constant0._ZN7cutlass13device_kernelIN5flash19enable_sm80_to_sm89INS1_16FlashAttnBwdSm80INS1_25CollectiveMainloopBwdSm80ILi2ELi2EN4cute5tupleIJNS5_1CILi64EEENS7_ILi128EEES8_EEENS_10bfloat16_tEfNS_4arch4Sm80ELb0ELb1ELb0ELb1ELb0ELb0ELb0ELb0ELi2ELi2ELi4ELi2ELb1EEENS1_24CollectiveEpilogueBwdGQAISA_fSD_Li256ELb1ELb0EEENS1_19SingleTileSchedulerILb1ELb0ELb0ELi128EEEEEEEEEvNT_6ParamsE:
	.zero		1528


//--------------------- .nv.constant0._ZN7cutlass13device_kernelIN5flash19enable_sm80_to_sm89INS1_16FlashAttnBwdSm80INS1_25CollectiveMainloopBwdSm80ILi2ELi2EN4cute5tupleIJNS5_1CILi64EEENS7_ILi128EEES8_EEENS_10bfloat16_tEfNS_4arch4Sm80ELb0ELb1ELb0ELb1ELb1ELb0ELb0ELb0ELi2ELi2ELi4ELi2ELb1EEENS1_24CollectiveEpilogueBwdGQAISA_fSD_Li256ELb1ELb1EEENS1_19SingleTileSchedulerILb1ELb0ELb0ELi128EEEEEEEEEvNT_6ParamsE --------------------------
	.section	.nv.constant0._ZN7cutlass13device_kernelIN5flash19enable_sm80_to_sm89INS1_16FlashAttnBwdSm80INS1_25CollectiveMainloopBwdSm80ILi2ELi2EN4cute5tupleIJNS5_1CILi64EEENS7_ILi128EEES8_EEENS_10bfloat16_tEfNS_4arch4Sm80ELb0ELb1ELb0ELb1ELb1ELb0ELb0ELb0ELi2ELi2ELi4ELi2ELb1EEENS1_24CollectiveEpilogueBwdGQAISA_fSD_Li256ELb1ELb1EEENS1_19SingleTileSchedulerILb1ELb0ELb0ELi128EEEEEEEEEvNT_6ParamsE,"a",@progbits
	.sectionflags	@""
	.align	4
.nv.constant0._ZN7cutlass13device_kernelIN5flash19enable_sm80_to_sm89INS1_16FlashAttnBwdSm80INS1_25CollectiveMainloopBwdSm80ILi2ELi2EN4cute5tupleIJNS5_1CILi64EEENS7_ILi128EEES8_EEENS_10bfloat16_tEfNS_4arch4Sm80ELb0ELb1ELb0ELb1ELb1ELb0ELb0ELb0ELi2ELi2ELi4ELi2ELb1EEENS1_24CollectiveEpilogueBwdGQAISA_fSD_Li256ELb1ELb1EEENS1_19SingleTileSchedulerILb1ELb0ELb0ELi128EEEEEEEEEvNT_6ParamsE:
	.zero		1528


//--------------------- .nv.constant0._ZN7cutlass13device_kernelIN5flash19enable_sm80_to_sm89INS1_16FlashAttnBwdSm80INS1_25CollectiveMainloopBwdSm80ILi2ELi2EN4cute5tupleIJNS5_1CILi64EEENS7_ILi128EEES8_EEENS_10bfloat16_tEfNS_4arch4Sm80ELb1ELb0ELb0ELb0ELb0ELb0ELb0ELb0ELi2ELi2ELi4ELi2ELb1EEENS1_21CollectiveEpilogueBwdISA_SB_SD_Li256ELb0ELb0ELi2EEENS1_25SingleTileBwdLPTSchedulerILb0ELi128ELb0EEEEEEEEEvNT_6ParamsE --------------------------
	.section	.nv.constant0._ZN7cutlass13device_kernelIN5flash19enable_sm80_to_sm89INS1_16FlashAttnBwdSm80INS1_25CollectiveMainloopBwdSm80ILi2ELi2EN4cute5tupleIJNS5_1CILi64EEENS7_ILi128EEES8_EEENS_10bfloat16_tEfNS_4arch4Sm80ELb1ELb0ELb0ELb0ELb0ELb0ELb0ELb0ELi2ELi2ELi4ELi2ELb1EEENS1_21CollectiveEpilogueBwdISA_SB_SD_Li256ELb0ELb0ELi2EEENS1_25SingleTileBwdLPTSchedulerILb0ELi128ELb0EEEEEEEEEvNT_6ParamsE,"a",@progbits
	.sectionflags	@""
	.align	4
.nv.constant0._ZN7cutlass13device_kernelIN5flash19enable_sm80_to_sm89INS1_16FlashAttnBwdSm80INS1_25CollectiveMainloopBwdSm80ILi2ELi2EN4cute5tupleIJNS5_1CILi64EEENS7_ILi128EEES8_EEENS_10bfloat16_tEfNS_4arch4Sm80ELb1ELb0ELb0ELb0ELb0ELb0ELb0ELb0ELi2ELi2ELi4ELi2ELb1EEENS1_21CollectiveEpilogueBwdISA_SB_SD_Li256ELb0ELb0ELi2EEENS1_25SingleTileBwdLPTSchedulerILb0ELi128ELb0EEEEEEEEEvNT_6ParamsE:
	.zero		1544


//--------------------- .nv.constant0._ZN7cutlass13device_kernelIN5flash19enable_sm80_to_sm89INS1_16FlashAttnBwdSm80INS1_25CollectiveMainloopBwdSm80ILi2ELi2EN4cute5tupleIJNS5_1CILi64EEENS7_ILi128EEES8_EEENS_10bfloat16_tEfNS_4arch4Sm80ELb1ELb0ELb0ELb0ELb1ELb0ELb0ELb0ELi2ELi2ELi4ELi2ELb1EEENS1_21CollectiveEpilogueBwdISA_SB_SD_Li256ELb0ELb0ELi2EEENS1_25SingleTileBwdLPTSchedulerILb0ELi128ELb1EEEEEEEEEvNT_6ParamsE --------------------------
	.section	.nv.constant0._ZN7cutlass13device_kernelIN5flash19enable_sm80_to_sm89INS1_16FlashAttnBwdSm80INS1_25CollectiveMainloopBwdSm80ILi2ELi2EN4cute5tupleIJNS5_1CILi64EEENS7_ILi128EEES8_EEENS_10bfloat16_tEfNS_4arch4Sm80ELb1ELb0ELb0ELb0ELb1ELb0ELb0ELb0ELi2ELi2ELi4ELi2ELb1EEENS1_21CollectiveEpilogueBwdISA_SB_SD_Li256ELb0ELb0ELi2EEENS1_25SingleTileBwdLPTSchedulerILb0ELi128ELb1EEEEEEEEEvNT_6ParamsE,"a",@progbits
	.sectionflags	@""
	.align	4
.nv.constant0._ZN7cutlass13device_kernelIN5flash19enable_sm80_to_sm89INS1_16FlashAttnBwdSm80INS1_25CollectiveMainloopBwdSm80ILi2ELi2EN4cute5tupleIJNS5_1CILi64EEENS7_ILi128EEES8_EEENS_10bfloat16_tEfNS_4arch4Sm80ELb1ELb0ELb0ELb0ELb1ELb0ELb0ELb0ELi2ELi2ELi4ELi2ELb1EEENS1_21CollectiveEpilogueBwdISA_SB_SD_Li256ELb0ELb0ELi2EEENS1_25SingleTileBwdLPTSchedulerILb0ELi128ELb1EEEEEEEEEvNT_6ParamsE:
	.zero		1544


//--------------------- .nv.constant0._ZN7cutlass13device_kernelIN5flash19enable_sm80_to_sm89INS1_16FlashAttnBwdSm80INS1_25CollectiveMainloopBwdSm80ILi2ELi2EN4cute5tupleIJNS5_1CILi64EEENS7_ILi128EEES8_EEENS_10bfloat16_tEfNS_4arch4Sm80ELb1ELb0ELb0ELb0ELb0ELb0ELb0ELb0ELi2ELi2ELi4ELi2ELb1EEENS1_24CollectiveEpilogueBwdGQAISA_fSD_Li256ELb0ELb0EEENS1_25SingleTileBwdLPTSchedulerILb0ELi128ELb0EEEEEEEEEvNT_6ParamsE --------------------------
	.section	.nv.constant0._ZN7cutlass13device_kernelIN5flash19enable_sm80_to_sm89INS1_16FlashAttnBwdSm80INS1_25CollectiveMainloopBwdSm80ILi2ELi2EN4cute5tupleIJNS5_1CILi64EEENS7_ILi128EEES8_EEENS_10bfloat16_tEfNS_4arch4Sm80ELb1ELb0ELb0ELb0ELb0ELb0ELb0ELb0ELi2ELi2ELi4ELi2ELb1EEENS1_24CollectiveEpilogueBwdGQAISA_fSD_Li256ELb0ELb0EEENS1_25SingleTileBwdLPTSchedulerILb0ELi128ELb0EEEEEEEEEvNT_6ParamsE,"a",@progbits
	.sectionflags	@""
	.align	4
.nv.constant0._ZN7cutlass13device_kernelIN5flash19enable_sm80_to_sm89INS1_16FlashAttnBwdSm80INS1_25CollectiveMainloopBwdSm80ILi2ELi2EN4cute5tupleIJNS5_1CILi64EEENS7_ILi128EEES8_EEENS_10bfloat16_tEfNS_4arch4Sm80ELb1ELb0ELb0ELb0ELb0ELb0ELb0ELb0ELi2ELi2ELi4ELi2ELb1EEENS1_24CollectiveEpilogueBwdGQAISA_fSD_Li256ELb0ELb0EEENS1_25SingleTileBwdLPTSchedulerILb0ELi128ELb0EEEEEEEEEvNT_6ParamsE:
	.zero		1552


//--------------------- .nv.constant0._ZN7cutlass13device_kernelIN5flash19enable_sm80_to_sm89INS1_16FlashAttnBwdSm80INS1_25CollectiveMainloopBwdSm80ILi2ELi2EN4cute5tupleIJNS5_1CILi64EEENS7_ILi128EEES8_EEENS_10bfloat16_tEfNS_4arch4Sm80ELb1ELb0ELb0ELb0ELb1ELb0ELb0ELb0ELi2ELi2ELi4ELi2ELb1EEENS1_24CollectiveEpilogueBwdGQAISA_fSD_Li256ELb0ELb1EEENS1_25SingleTileBwdLPTSchedulerILb0ELi128ELb1EEEEEEEEEvNT_6ParamsE --------------------------
	.section	.nv.constant0._ZN7cutlass13device_kernelIN5flash19enable_sm80_to_sm89INS1_16FlashAttnBwdSm80INS1_25CollectiveMainloopBwdSm80ILi2ELi2EN4cute5tupleIJNS5_1CILi64EEENS7_ILi128EEES8_EEENS_10bfloat16_tEfNS_4arch4Sm80ELb1ELb0ELb0ELb0ELb1ELb0ELb0ELb0ELi2ELi2ELi4ELi2ELb1EEENS1_24CollectiveEpilogueBwdGQAISA_fSD_Li256ELb0ELb1EEENS1_25SingleTileBwdLPTSchedulerILb0ELi128ELb1EEEEEEEEEvNT_6ParamsE,"a",@progbits
	.sectionflags	@""
	.align	4
.nv.constant0._ZN7cutlass13device_kernelIN5flash19enable_sm80_to_sm89INS1_16FlashAttnBwdSm80INS1_25CollectiveMainloopBwdSm80ILi2ELi2EN4cute5tupleIJNS5_1CILi64EEENS7_ILi128EEES8_EEENS_10bfloat16_tEfNS_4arch4Sm80ELb1ELb0ELb0ELb0ELb1ELb0ELb0ELb0ELi2ELi2ELi4ELi2ELb1EEENS1_24CollectiveEpilogueBwdGQAISA_fSD_Li256ELb0ELb1EEENS1_25SingleTileBwdLPTSchedulerILb0ELi128ELb1EEEEEEEEEvNT_6ParamsE:
	.zero		1552


//--------------------- .nv.constant0._ZN7cutlass13device_kernelIN5flash22FlashAttnBwdPreprocessIN4cute5tupleIJNS3_1CILi64EEES6_EEENS_10bfloat16_tEfNS_4arch4Sm80ELb1ELb0EEEEEvNT_6ParamsE --------------------------
	.section	.nv.constant0._ZN7cutlass13device_kernelIN5flash22FlashAttnBwdPreprocessIN4cute5tupleIJNS3_1CILi64EEES6_EEENS_10bfloat16_tEfNS_4arch4Sm80ELb1ELb0EEEEEvNT_6ParamsE,"a",@progbits
	.sectionflags	@""
	.align	4
.nv.constant0._ZN7cutlass13device_kernelIN5flash22FlashAttnBwdPreprocessIN4cute5tupleIJNS3_1CILi64EEES6_EEENS_10bfloat16_tEfNS_4arch4Sm80ELb1ELb0EEEEEvNT_6ParamsE:
	.zero		1136


//--------------------- .nv.constant0._ZN7cutlass13device_kernelIN5flash19enable_sm80_to_sm89INS1_16FlashAttnBwdSm80INS1_25CollectiveMainloopBwdSm80ILi2ELi2EN4cute5tupleIJNS5_1CILi64EEENS7_ILi128EEES8_EEENS_10bfloat16_tEfNS_4arch4Sm80ELb1ELb0ELb0ELb1ELb0ELb0ELb0ELb0ELi2ELi2ELi4ELi2ELb1EEENS1_21CollectiveEpilogueBwdISA_SB_SD_Li256ELb1ELb0ELi2EEENS1_25SingleTileBwdLPTSchedulerILb1ELi128ELb0EEEEEEEEEvNT_6ParamsE --------------------------
	.section	.nv.constant0._ZN7cutlass13device_kernelIN5flash19enable_sm80_to_sm89INS1_16FlashAttnBwdSm80INS1_25CollectiveMainloopBwdSm80ILi2ELi2EN4cute5tupleIJNS5_1CILi64EEENS7_ILi128EEES8_EEENS_10bfloat16_tEfNS_4arch4Sm80ELb1ELb0ELb0ELb1ELb0ELb0ELb0ELb0ELi2ELi2ELi4ELi2ELb1EEENS1_21CollectiveEpilogueBwdISA_SB_SD_Li256ELb1ELb0ELi2EEENS1_25SingleTileBwdLPTSchedulerILb1ELi128ELb0EEEEEEEEEvNT_6ParamsE,"a",@progbits
	.sectionflags	@""
	.align	4
.nv.constant0._ZN7cutlass13device_kernelIN5flash19enable_sm80_to_sm89INS1_16FlashAttnBwdSm80INS1_25CollectiveMainloopBwdSm80ILi2ELi2EN4cute5tupleIJNS5_1CILi64EEENS7_ILi128EEES8_EEENS_10bfloat16_tEfNS_4arch4Sm80ELb1ELb0ELb0ELb1ELb0ELb0ELb0ELb0ELi2ELi2ELi4ELi2ELb1EEENS1_21CollectiveEpilogueBwdISA_SB_SD_Li256ELb1ELb0ELi2EEENS1_25SingleTileBwdLPTSchedulerILb1ELi128ELb0EEEEEEEEEvNT_6ParamsE:
	.zero		1544


//--------------------- .nv.constant0._ZN7cutlass13device_kernelIN5flash19enable_sm80_to_sm89INS1_16FlashAttnBwdSm80INS1_25CollectiveMainloopBwdSm80ILi2ELi2EN4cute5tupleIJNS5_1CILi64EEENS7_ILi128EEES8_EEENS_10bfloat16_tEfNS_4arch4Sm80ELb1ELb0ELb0ELb1ELb1ELb0ELb0ELb0ELi2ELi2ELi4ELi2ELb1EEENS1_21CollectiveEpilogueBwdISA_SB_SD_Li256ELb1ELb0ELi2EEENS1_25SingleTileBwdLPTSchedulerILb1ELi128ELb1EEEEEEEEEvNT_6ParamsE --------------------------
	.section	.nv.constant0._ZN7cutlass13device_kernelIN5flash19enable_sm80_to_sm89INS1_16FlashAttnBwdSm80INS1_25CollectiveMainloopBwdSm80ILi2ELi2EN4cute5tupleIJNS5_1CILi64EEENS7_ILi128EEES8_EEENS_10bfloat16_tEfNS_4arch4Sm80ELb1ELb0ELb0ELb1ELb1ELb0ELb0ELb0ELi2ELi2ELi4ELi2ELb1EEENS1_21CollectiveEpilogueBwdISA_SB_SD_Li256ELb1ELb0ELi2EEENS1_25SingleTileBwdLPTSchedulerILb1ELi128ELb1EEEEEEEEEvNT_6ParamsE,"a",@progbits
	.sectionflags	@""
	.align	4
.nv.constant0._ZN7cutlass13device_kernelIN5flash19enable_sm80_to_sm89INS1_16FlashAttnBwdSm80INS1_25CollectiveMainloopBwdSm80ILi2ELi2EN4cute5tupleIJNS5_1CILi64EEENS7_ILi128EEES8_EEENS_10bfloat16_tEfNS_4arch4Sm80ELb1ELb0ELb0ELb1ELb1ELb0ELb0ELb0ELi2ELi2ELi4ELi2ELb1EEENS1_21CollectiveEpilogueBwdISA_SB_SD_Li256ELb1ELb0ELi2EEENS1_25SingleTileBwdLPTSchedulerILb1ELi128ELb1EEEEEEEEEvNT_6ParamsE:
	.zero		1544


//--------------------- .nv.constant0._ZN7cutlass13device_kernelIN5flash19enable_sm80_to_sm89INS1_16FlashAttnBwdSm80INS1_25CollectiveMainloopBwdSm80ILi2ELi2EN4cute5tupleIJNS5_1CILi64EEENS7_ILi128EEES8_EEENS_10bfloat16_tEfNS_4arch4Sm80ELb1ELb0ELb0ELb1ELb0ELb0ELb0ELb0ELi2ELi2ELi4ELi2ELb1EEENS1_24CollectiveEpilogueBwdGQAISA_fSD_Li256ELb1ELb0EEENS1_25SingleTileBwdLPTSchedulerILb1ELi128ELb0EEEEEEEEEvNT_6ParamsE --------------------------
	.section	.nv.constant0._ZN7cutlass13device_kernelIN5flash19enable_sm80_to_sm89INS1_16FlashAttnBwdSm80INS1_25CollectiveMainloopBwdSm80ILi2ELi2EN4cute5tupleIJNS5_1CILi64EEENS7_ILi128EEES8_EEENS_10bfloat16_tEfNS_4arch4Sm80ELb1ELb0ELb0ELb1ELb0ELb0ELb0ELb0ELi2ELi2ELi4ELi2ELb1EEENS1_24CollectiveEpilogueBwdGQAISA_fSD_Li256ELb1ELb0EEENS1_25SingleTileBwdLPTSchedulerILb1ELi128ELb0EEEEEEEEEvNT_6ParamsE,"a",@progbits
	.sectionflags	@""
	.align	4
.nv.constant0._ZN7cutlass13device_kernelIN5flash19enable_sm80_to_sm89INS1_16FlashAttnBwdSm80INS1_25CollectiveMainloopBwdSm80ILi2ELi2EN4cute5tupleIJNS5_1CILi64EEENS7_ILi128EEES8_EEENS_10bfloat16_tEfNS_4arch4Sm80ELb1ELb0ELb0ELb1ELb0ELb0ELb0ELb0ELi2ELi2ELi4ELi2ELb1EEENS1_24CollectiveEpilogueBwdGQAISA_fSD_Li256ELb1ELb0EEENS1_25SingleTileBwdLPTSchedulerILb1ELi128ELb0EEEEEEEEEvNT_6ParamsE:
	.zero		1552


//--------------------- .nv.constant0._ZN7cutlass13device_kernelIN5flash32FlashAttnBwdPostprocessConvertdQIN4cute5tupleIJNS3_1CILi64EEES6_EEENS_10bfloat16_tEfNS_4arch4Sm80ELi256ENS3_8TiledMMAINS3_8MMA_AtomIJNS3_30SM80_16x8x16_F32BF16BF16F32_TNEEEENS3_6LayoutINS4_IJNS5_ILi2EEENS5_ILi4EEENS5_ILi1EEEEEENS4_IJSI_SG_NS5_ILi0EEEEEEEENS4_IJNS5_ILi32EEES6_NS5_ILi16EEEEEEEELb0EEEEEvNT_6ParamsE --------------------------
	.section	.nv.constant0._ZN7cutlass13device_kernelIN5flash32FlashAttnBwdPostprocessConvertdQIN4cute5tupleIJNS3_1CILi64EEES6_EEENS_10bfloat16_tEfNS_4arch4Sm80ELi256ENS3_8TiledMMAINS3_8MMA_AtomIJNS3_30SM80_16x8x16_F32BF16BF16F32_TNEEEENS3_6LayoutINS4_IJNS5_ILi2EEENS5_ILi4EEENS5_ILi1EEEEEENS4_IJSI_SG_NS5_ILi0EEEEEEEENS4_IJNS5_ILi32EEES6_NS5_ILi16EEEEEEEELb0EEEEEvNT_6ParamsE,"a",@progbits
	.sectionflags	@""
	.align	4
.nv.constant0._ZN7cutlass13device_kernelIN5flash32FlashAttnBwdPostprocessConvertdQIN4cute5tupleIJNS3_1CILi64EEES6_EEENS_10bfloat16_tEfNS_4arch4Sm80ELi256ENS3_8TiledMMAINS3_8MMA_AtomIJNS3_30SM80_16x8x16_F32BF16BF16F32_TNEEEENS3_6LayoutINS4_IJNS5_ILi2EEENS5_ILi4EEENS5_ILi1EEEEEENS4_IJSI_SG_NS5_ILi0EEEEEEEENS4_IJNS5_ILi32EEES6_NS5_ILi16EEEEEEEELb0EEEEEvNT_6ParamsE:
	.zero		1008


//--------------------- .nv.constant0._ZN7cutlass13device_kernelIN5flash19enable_sm80_to_sm89INS1_16FlashAttnBwdSm80INS1_25CollectiveMainloopBwdSm80ILi2ELi2EN4cute5tupleIJNS5_1CILi64EEENS7_ILi128EEES8_EEENS_10bfloat16_tEfNS_4arch4Sm80ELb1ELb0ELb0ELb1ELb1ELb0ELb0ELb0ELi2ELi2ELi4ELi2ELb1EEENS1_24CollectiveEpilogueBwdGQAISA_fSD_Li256ELb1ELb1EEENS1_25SingleTileBwdLPTSchedulerILb1ELi128ELb1EEEEEEEEEvNT_6ParamsE --------------------------
	.section	.nv.constant0._ZN7cutlass13device_kernelIN5flash19enable_sm80_to_sm89INS1_16FlashAttnBwdSm80INS1_25CollectiveMainloopBwdSm80ILi2ELi2EN4cute5tupleIJNS5_1CILi64EEENS7_ILi128EEES8_EEENS_10bfloat16_tEfNS_4arch4Sm80ELb1ELb0ELb0ELb1ELb1ELb0ELb0ELb0ELi2ELi2ELi4ELi2ELb1EEENS1_24CollectiveEpilogueBwdGQAISA_fSD_Li256ELb1ELb1EEENS1_25SingleTileBwdLPTSchedulerILb1ELi128ELb1EEEEEEEEEvNT_6ParamsE,"a",@progbits
	.sectionflags	@""
	.align	4
.nv.constant0._ZN7cutlass13device_kernelIN5flash19enable_sm80_to_sm89INS1_16FlashAttnBwdSm80INS1_25CollectiveMainloopBwdSm80ILi2ELi2EN4cute5tupleIJNS5_1CILi64EEENS7_ILi128EEES8_EEENS_10bfloat16_tEfNS_4arch4Sm80ELb1ELb0ELb0ELb1ELb1ELb0ELb0ELb0ELi2ELi2ELi4ELi2ELb1EEENS1_24CollectiveEpilogueBwdGQAISA_fSD_Li256ELb1ELb1EEENS1_25SingleTileBwdLPTSchedulerILb1ELi128ELb1EEEEEEEEEvNT_6ParamsE:
	.zero		1552


//--------------------- .nv.constant0._ZN7cutlass13device_kernelIN5flash22FlashAttnBwdPreprocessIN4cute5tupleIJNS3_1CILi64EEES6_EEENS_10bfloat16_tEfNS_4arch4Sm80ELb1ELb1EEEEEvNT_6ParamsE --------------------------
	.section	.nv.constant0._ZN7cutlass13device_kernelIN5flash22FlashAttnBwdPreprocessIN4cute5tupleIJNS3_1CILi64EEES6_EEENS_10bfloat16_tEfNS_4arch4Sm80ELb1ELb1EEEEEvNT_6ParamsE,"a",@progbits
	.sectionflags	@""
	.align	4
.nv.constant0._ZN7cutlass13device_kernelIN5flash22FlashAttnBwdPreprocessIN4cute5tupleIJNS3_1CILi64EEES6_EEENS_10bfloat16_tEfNS_4arch4Sm80ELb1ELb1EEEEEvNT_6ParamsE:
	.zero		1136


//--------------------- .nv.constant0._ZN7cutlass13device_kernelIN5flash19enable_sm80_to_sm89INS1_16FlashAttnBwdSm80INS1_25CollectiveMainloopBwdSm80ILi2ELi2EN4cute5tupleIJNS5_1CILi128EEES8_NS7_ILi64EEEEEENS_10bfloat16_tEfNS_4arch4Sm80ELb0ELb0ELb0ELb0ELb0ELb0ELb0ELb0ELi2ELi4ELi4ELi4ELb0EEENS1_21CollectiveEpilogueBwdISA_SB_SD_Li256ELb0ELb0ELi2EEENS1_19SingleTileSchedulerILb0ELb0ELb0ELi128EEEEEEEEEvNT_6ParamsE --------------------------
	.section	.nv.constant0._ZN7cutlass13device_kernelIN5flash19enable_sm80_to_sm89INS1_16FlashAttnBwdSm80INS1_25CollectiveMainloopBwdSm80ILi2ELi2EN4cute5tupleIJNS5_1CILi128EEES8_NS7_ILi64EEEEEENS_10bfloat16_tEfNS_4arch4Sm80ELb0ELb0ELb0ELb0ELb0ELb0ELb0ELb0ELi2ELi4ELi4ELi4ELb0EEENS1_21CollectiveEpilogueBwdISA_SB_SD_Li256ELb0ELb0ELi2EEENS1_19SingleTileSchedulerILb0ELb0ELb0ELi128EEEEEEEEEvNT_6ParamsE,"a",@progbits
	.sectionflags	@""
	.align	4
.nv.constant0._ZN7cutlass13device_kernelIN5flash19enable_sm80_to_sm89INS1_16FlashAttnBwdSm80INS1_25CollectiveMainloopBwdSm80ILi2ELi2EN4cute5tupleIJNS5_1CILi128EEES8_NS7_ILi64EEEEEENS_10bfloat16_tEfNS_4arch4Sm80ELb0ELb0ELb0ELb0ELb0ELb0ELb0ELb0ELi2ELi4ELi4ELi4ELb0EEENS1_21CollectiveEpilogueBwdISA_SB_SD_Li256ELb0ELb0ELi2EEENS1_19SingleTileSchedulerILb0ELb0ELb0ELi128EEEEEEEEEvNT_6ParamsE:
	.zero		1520


//--------------------- .nv.constant0._ZN7cutlass13device_kernelIN5flash19enable_sm80_to_sm89INS1_16FlashAttnBwdSm80INS1_25CollectiveMainloopBwdSm80ILi2ELi2EN4cute5tupleIJNS5_1CILi128EEES8_NS7_ILi64EEEEEENS_10bfloat16_tEfNS_4arch4Sm80ELb0ELb0ELb0ELb0ELb1ELb0ELb0ELb0ELi2ELi4ELi4ELi4ELb0EEENS1_21CollectiveEpilogueBwdISA_SB_SD_Li256ELb0ELb0ELi2EEENS1_19SingleTileSchedulerILb0ELb0ELb0ELi128EEEEEEEEEvNT_6ParamsE --------------------------
	.section	.nv.constant0._ZN7cutlass13device_kernelIN5flash19enable_sm80_to_sm89INS1_16FlashAttnBwdSm80INS1_25CollectiveMainloopBwdSm80ILi2ELi2EN4cute5tupleIJNS5_1CILi128EEES8_NS7_ILi64EEEEEENS_10bfloat16_tEfNS_4arch4Sm80ELb0ELb0ELb0ELb0ELb1ELb0ELb0ELb0ELi2ELi4ELi4ELi4ELb0EEENS1_21CollectiveEpilogueBwdISA_SB_SD_Li256ELb0ELb0ELi2EEENS1_19SingleTileSchedulerILb0ELb0ELb0ELi128EEEEEEEEEvNT_6ParamsE,"a",@progbits
	.sectionflags	@""
	.align	4
.nv.constant0._ZN7cutlass13device_kernelIN5flash19enable_sm80_to_sm89INS1_16FlashAttnBwdSm80INS1_25CollectiveMainloopBwdSm80ILi2ELi2EN4cute5tupleIJNS5_1CILi128EEES8_NS7_ILi64EEEEEENS_10bfloat16_tEfNS_4arch4Sm80ELb0ELb0ELb0ELb0ELb1ELb0ELb0ELb0ELi2ELi4ELi4ELi4ELb0EEENS1_21CollectiveEpilogueBwdISA_SB_SD_Li256ELb0ELb0ELi2EEENS1_19SingleTileSchedulerILb0ELb0ELb0ELi128EEEEEEEEEvNT_6ParamsE:
	.zero		1520


//--------------------- .nv.constant0._ZN7cutlass13device_kernelIN5flash19enable_sm80_to_sm89INS1_16FlashAttnBwdSm80INS1_25CollectiveMainloopBwdSm80ILi2ELi2EN4cute5tupleIJNS5_1CILi128EEES8_NS7_ILi64EEEEEENS_10bfloat16_tEfNS_4arch4Sm80ELb0ELb0ELb0ELb0ELb0ELb0ELb0ELb0ELi2ELi4ELi4ELi4ELb0EEENS1_24CollectiveEpilogueBwdGQAISA_fSD_Li256ELb0ELb0EEENS1_19SingleTileSchedulerILb0ELb0ELb0ELi128EEEEEEEEEvNT_6ParamsE --------------------------
	.section	.nv.constant0._ZN7cutlass13device_kernelIN5flash19enable_sm80_to_sm89INS1_16FlashAttnBwdSm80INS1_25CollectiveMainloopBwdSm80ILi2ELi2EN4cute5tupleIJNS5_1CILi128EEES8_NS7_ILi64EEEEEENS_10bfloat16_tEfNS_4arch4Sm80ELb0ELb0ELb0ELb0ELb0ELb0ELb0ELb0ELi2ELi4ELi4ELi4ELb0EEENS1_24CollectiveEpilogueBwdGQAISA_fSD_Li256ELb0ELb0EEENS1_19SingleTileSchedulerILb0ELb0ELb0ELi128EEEEEEEEEvNT_6ParamsE,"a",@progbits
	.sectionflags	@""
	.align	4
.nv.constant0._ZN7cutlass13device_kernelIN5flash19enable_sm80_to_sm89INS1_16FlashAttnBwdSm80INS1_25CollectiveMainloopBwdSm80ILi2ELi2EN4cute5tupleIJNS5_1CILi128EEES8_NS7_ILi64EEEEEENS_10bfloat16_tEfNS_4arch4Sm80ELb0ELb0ELb0ELb0ELb0ELb0ELb0ELb0ELi2ELi4ELi4ELi4ELb0EEENS1_24CollectiveEpilogueBwdGQAISA_fSD_Li256ELb0ELb0EEENS1_19SingleTileSchedulerILb0ELb0ELb0ELi128EEEEEEEEEvNT_6ParamsE:
	.zero		1528


//--------------------- .nv.constant0._ZN7cutlass13device_kernelIN5flash19enable_sm80_to_sm89INS1_16FlashAttnBwdSm80INS1_25CollectiveMainloopBwdSm80ILi2ELi2EN4cute5tupleIJNS5_1CILi128EEES8_NS7_ILi64EEEEEENS_10bfloat16_tEfNS_4arch4Sm80ELb0ELb0ELb0ELb0ELb1ELb0ELb0ELb0ELi2ELi4ELi4ELi4ELb0EEENS1_24CollectiveEpilogueBwdGQAISA_fSD_Li256ELb0ELb1EEENS1_19SingleTileSchedulerILb0ELb0ELb0ELi128EEEEEEEEEvNT_6ParamsE --------------------------
	.section	.nv.constant0._ZN7cutlass13device_kernelIN5flash19enable_sm80_to_sm89INS1_16FlashAttnBwdSm80INS1_25CollectiveMainloopBwdSm80ILi2ELi2EN4cute5tupleIJNS5_1CILi128EEES8_NS7_ILi64EEEEEENS_10bfloat16_tEfNS_4arch4Sm80ELb0ELb0ELb0ELb0ELb1ELb0ELb0ELb0ELi2ELi4ELi4ELi4ELb0EEENS1_24CollectiveEpilogueBwdGQAISA_fSD_Li256ELb0ELb1EEENS1_19SingleTileSchedulerILb0ELb0ELb0ELi128EEEEEEEEEvNT_6ParamsE,"a",@progbits
	.sectionflags	@""
	.align	4
.nv.constant0._ZN7cutlass13device_kernelIN5flash19enable_sm80_to_sm89INS1_16FlashAttnBwdSm80INS1_25CollectiveMainloopBwdSm80ILi2ELi2EN4cute5tupleIJNS5_1CILi128EEES8_NS7_ILi64EEEEEENS_10bfloat16_tEfNS_4arch4Sm80ELb0ELb0ELb0ELb0ELb1ELb0ELb0ELb0ELi2ELi4ELi4ELi4ELb0EEENS1_24CollectiveEpilogueBwdGQAISA_fSD_Li256ELb0ELb1EEENS1_19SingleTileSchedulerILb0ELb0ELb0ELi128EEEEEEEEEvNT_6ParamsE:
	.zero		1528


//--------------------- .nv.constant0._ZN7cutlass13device_kernelIN5flash19enable_sm80_to_sm89INS1_16FlashAttnBwdSm80INS1_25CollectiveMainloopBwdSm80ILi2ELi2EN4cute5tupleIJNS5_1CILi128EEES8_NS7_ILi64EEEEEENS_10bfloat16_tEfNS_4arch4Sm80ELb0ELb0ELb0ELb1ELb0ELb0ELb0ELb0ELi2ELi4ELi4ELi4ELb0EEENS1_21CollectiveEpilogueBwdISA_SB_SD_Li256ELb1ELb0ELi2EEENS1_19SingleTileSchedulerILb1ELb0ELb0ELi128EEEEEEEEEvNT_6ParamsE --------------------------
	.section	.nv.constant0._ZN7cutlass13device_kernelIN5flash19enable_sm80_to_sm89INS1_16FlashAttnBwdSm80INS1_25CollectiveMainloopBwdSm80ILi2ELi2EN4cute5tupleIJNS5_1CILi128EEES8_NS7_ILi64EEEEEENS_10bfloat16_tEfNS_4arch4Sm80ELb0ELb0ELb0ELb1ELb0ELb0ELb0ELb0ELi2ELi4ELi4ELi4ELb0EEENS1_21CollectiveEpilogueBwdISA_SB_SD_Li256ELb1ELb0ELi2EEENS1_19SingleTileSchedulerILb1ELb0ELb0ELi128EEEEEEEEEvNT_6ParamsE,"a",@progbits
	.sectionflags	@""
	.align	4
.nv.constant0._ZN7cutlass13device_kernelIN5flash19enable_sm80_to_sm89INS1_16FlashAttnBwdSm80INS1_25CollectiveMainloopBwdSm80ILi2ELi2EN4cute5tupleIJNS5_1CILi128EEES8_NS7_ILi64EEEEEENS_10bfloat16_tEfNS_4arch4Sm80ELb0ELb0ELb0ELb1ELb0ELb0ELb0ELb0ELi2ELi4ELi4ELi4ELb0EEENS1_21CollectiveEpilogueBwdISA_SB_SD_Li256ELb1ELb0ELi2EEENS1_19SingleTileSchedulerILb1ELb0ELb0ELi128EEEEEEEEEvNT_6ParamsE:
	.zero		1520


//--------------------- .nv.constant0._ZN7cutlass13device_kernelIN5flash19enable_sm80_to_sm89INS1_16FlashAttnBwdSm80INS1_25CollectiveMainloopBwdSm80ILi2ELi2EN4cute5tupleIJNS5_1CILi128EEES8_NS7_ILi64EEEEEENS_10bfloat16_tEfNS_4arch4Sm80ELb0ELb0ELb0ELb1ELb1ELb0ELb0ELb0ELi2ELi4ELi4ELi4ELb0EEENS1_21CollectiveEpilogueBwdISA_SB_SD_Li256ELb1ELb0ELi2EEENS1_19SingleTileSchedulerILb1ELb0ELb0ELi128EEEEEEEEEvNT_6ParamsE --------------------------
	.section	.nv.constant0._ZN7cutlass13device_kernelIN5flash19enable_sm80_to_sm89INS1_16FlashAttnBwdSm80INS1_25CollectiveMainloopBwdSm80ILi2ELi2EN4cute5tupleIJNS5_1CILi128EEES8_NS7_ILi64EEEEEENS_10bfloat16_tEfNS_4arch4Sm80ELb0ELb0ELb0ELb1ELb1ELb0ELb0ELb0ELi2ELi4ELi4ELi4ELb0EEENS1_21CollectiveEpilogueBwdISA_SB_SD_Li256ELb1ELb0ELi2EEENS1_19SingleTileSchedulerILb1ELb0ELb0ELi128EEEEEEEEEvNT_6ParamsE,"a",@progbits
	.sectionflags	@""
	.align	4
.nv.constant0._ZN7cutlass13device_kernelIN5flash19enable_sm80_to_sm89INS1_16FlashAttnBwdSm80INS1_25CollectiveMainloopBwdSm80ILi2ELi2EN4cute5tupleIJNS5_1CILi128EEES8_NS7_ILi64EEEEEENS_10bfloat16_tEfNS_4arch4Sm80ELb0ELb0ELb0ELb1ELb1ELb0ELb0ELb0ELi2ELi4ELi4ELi4ELb0EEENS1_21CollectiveEpilogueBwdISA_SB_SD_Li256ELb1ELb0ELi2EEENS1_19SingleTileSchedulerILb1ELb0ELb0ELi128EEEEEEEEEvNT_6ParamsE:
	.zero		1520


//--------------------- .nv.constant0._ZN7cutlass13device_kernelIN5flash19enable_sm80_to_sm89INS1_16FlashAttnBwdSm80INS1_25CollectiveMainloopBwdSm80ILi2ELi2EN4cute5tupleIJNS5_1CILi128EEES8_NS7_ILi64EEEEEENS_10bfloat16_tEfNS_4arch4Sm80ELb0ELb0ELb0ELb1ELb0ELb0ELb0ELb0ELi2ELi4ELi4ELi4ELb0EEENS1_24CollectiveEpilogueBwdGQAISA_fSD_Li256ELb1ELb0EEENS1_19SingleTileSchedulerILb1ELb0ELb0ELi128EEEEEEEEEvNT_6ParamsE --------------------------
	.section	.nv.constant0._ZN7cutlass13device_kernelIN5flash19enable_sm80_to_sm89INS1_16FlashAttnBwdSm80INS1_25CollectiveMainloopBwdSm80ILi2ELi2EN4cute5tupleIJNS5_1CILi128EEES8_NS7_ILi64EEEEEENS_10bfloat16_tEfNS_4arch4Sm80ELb0ELb0ELb0ELb1ELb0ELb0ELb0ELb0ELi2ELi4ELi4ELi4ELb0EEENS1_24CollectiveEpilogueBwdGQAISA_fSD_Li256ELb1ELb0EEENS1_19SingleTileSchedulerILb1ELb0ELb0ELi128EEEEEEEEEvNT_6ParamsE,"a",@progbits
	.sectionflags	@""
	.align	4
.nv.constant0._ZN7cutlass13device_kernelIN5flash19enable_sm80_to_sm89INS1_16FlashAttnBwdSm80INS1_25CollectiveMainloopBwdSm80ILi2ELi2EN4cute5tupleIJNS5_1CILi128EEES8_NS7_ILi64EEEEEENS_10bfloat16_tEfNS_4arch4Sm80ELb0ELb0ELb0ELb1ELb0ELb0ELb0ELb0ELi2ELi4ELi4ELi4ELb0EEENS1_24CollectiveEpilogueBwdGQAISA_fSD_Li256ELb1ELb0EEENS1_19SingleTileSchedulerILb1ELb0ELb0ELi128EEEEEEEEEvNT_6ParamsE:
	.zero		1528


//--------------------- .nv.constant0._ZN7cutlass13device_kernelIN5flash19enable_sm80_to_sm89INS1_16FlashAttnBwdSm80INS1_25CollectiveMainloopBwdSm80ILi2ELi2EN4cute5tupleIJNS5_1CILi128EEES8_NS7_ILi64EEEEEENS_10bfloat16_tEfNS_4arch4Sm80ELb0ELb0ELb0ELb1ELb1ELb0ELb0ELb0ELi2ELi4ELi4ELi4ELb0EEENS1_24CollectiveEpilogueBwdGQAISA_fSD_Li256ELb1ELb1EEENS1_19SingleTileSchedulerILb1ELb0ELb0ELi128EEEEEEEEEvNT_6ParamsE --------------------------
	.section	.nv.constant0._ZN7cutlass13device_kernelIN5flash19enable_sm80_to_sm89INS1_16FlashAttnBwdSm80INS1_25CollectiveMainloopBwdSm80ILi2ELi2EN4cute5tupleIJNS5_1CILi128EEES8_NS7_ILi64EEEEEENS_10bfloat16_tEfNS_4arch4Sm80ELb0ELb0ELb0ELb1ELb1ELb0ELb0ELb0ELi2ELi4ELi4ELi4ELb0EEENS1_24CollectiveEpilogueBwdGQAISA_fSD_Li256ELb1ELb1EEENS1_19SingleTileSchedulerILb1ELb0ELb0ELi128EEEEEEEEEvNT_6ParamsE,"a",@progbits
	.sectionflags	@""
	.align	4
.nv.constant0._ZN7cutlass13device_kernelIN5flash19enable_sm80_to_sm89INS1_16FlashAttnBwdSm80INS1_25CollectiveMainloopBwdSm80ILi2ELi2EN4cute5tupleIJNS5_1CILi128EEES8_NS7_ILi64EEEEEENS_10bfloat16_tEfNS_4arch4Sm80ELb0ELb0ELb0ELb1ELb1ELb0ELb0ELb0ELi2ELi4ELi4ELi4ELb0EEENS1_24CollectiveEpilogueBwdGQAISA_fSD_Li256ELb1ELb1EEENS1_19SingleTileSchedulerILb1ELb0ELb0ELi128EEEEEEEEEvNT_6ParamsE:
	.zero		1528


//--------------------- .nv.constant0._ZN7cutlass13device_kernelIN5flash19enable_sm80_to_sm89INS1_16FlashAttnBwdSm80INS1_25CollectiveMainloopBwdSm80ILi2ELi2EN4cute5tupleIJNS5_1CILi128EEES8_NS7_ILi64EEEEEENS_10bfloat16_tEfNS_4arch4Sm80ELb0ELb1ELb0ELb0ELb0ELb0ELb0ELb0ELi2ELi4ELi4ELi4ELb0EEENS1_21CollectiveEpilogueBwdISA_SB_SD_Li256ELb0ELb0ELi2EEENS1_19SingleTileSchedulerILb0ELb0ELb0ELi128EEEEEEEEEvNT_6ParamsE --------------------------
	.section	.nv.constant0._ZN7cutlass13device_kernelIN5flash19enable_sm80_to_sm89INS1_16FlashAttnBwdSm80INS1_25CollectiveMainloopBwdSm80ILi2ELi2EN4cute5tupleIJNS5_1CILi128EEES8_NS7_ILi64EEEEEENS_10bfloat16_tEfNS_4arch4Sm80ELb0ELb1ELb0ELb0ELb0ELb0ELb0ELb0ELi2ELi4ELi4ELi4ELb0EEENS1_21CollectiveEpilogueBwdISA_SB_SD_Li256ELb0ELb0ELi2EEENS1_19SingleTileSchedulerILb0ELb0ELb0ELi128EEEEEEEEEvNT_6ParamsE,"a",@progbits
	.sectionflags	@""
	.align	4
.nv.constant0._ZN7cutlass13device_kernelIN5flash19enable_sm80_to_sm89INS1_16FlashAttnBwdSm80INS1_25CollectiveMainloopBwdSm80ILi2ELi2EN4cute5tupleIJNS5_1CILi128EEES8_NS7_ILi64EEEEEENS_10bfloat16_tEfNS_4arch4Sm80ELb0ELb1ELb0ELb0ELb0ELb0ELb0ELb0ELi2ELi4ELi4ELi4ELb0EEENS1_21CollectiveEpilogueBwdISA_SB_SD_Li256ELb0ELb0ELi2EEENS1_19SingleTileSchedulerILb0ELb0ELb0ELi128EEEEEEEEEvNT_6ParamsE:
	.zero		1520


//--------------------- .nv.constant0._ZN7cutlass13device_kernelIN5flash19enable_sm80_to_sm89INS1_16FlashAttnBwdSm80INS1_25CollectiveMainloopBwdSm80ILi2ELi2EN4cute5tupleIJNS5_1CILi128EEES8_NS7_ILi64EEEEEENS_10bfloat16_tEfNS_4arch4Sm80ELb0ELb1ELb0ELb0ELb1ELb0ELb0ELb0ELi2ELi4ELi4ELi4ELb0EEENS1_21CollectiveEpilogueBwdISA_SB_SD_Li256ELb0ELb0ELi2EEENS1_19SingleTileSchedulerILb0ELb0ELb0ELi128EEEEEEEEEvNT_6ParamsE --------------------------
	.section	.nv.constant0._ZN7cutlass13device_kernelIN5flash19enable_sm80_to_sm89INS1_16FlashAttnBwdSm80INS1_25CollectiveMainloopBwdSm80ILi2ELi2EN4cute5tupleIJNS5_1CILi128EEES8_NS7_ILi64EEEEEENS_10bfloat16_tEfNS_4arch4Sm80ELb0ELb1ELb0ELb0ELb1ELb0ELb0ELb0ELi2ELi4ELi4ELi4ELb0EEENS1_21CollectiveEpilogueBwdISA_SB_SD_Li256ELb0ELb0ELi2EEENS1_19SingleTileSchedulerILb0ELb0ELb0ELi128EEEEEEEEEvNT_6ParamsE,"a",@progbits
	.sectionflags	@""
	.align	4
.nv.constant0._ZN7cutlass13device_kernelIN5flash19enable_sm80_to_sm89INS1_16FlashAttnBwdSm80INS1_25CollectiveMainloopBwdSm80ILi2ELi2EN4cute5tupleIJNS5_1CILi128EEES8_NS7_ILi64EEEEEENS_10bfloat16_tEfNS_4arch4Sm80ELb0ELb1ELb0ELb0ELb1ELb0ELb0ELb0ELi2ELi4ELi4ELi4ELb0EEENS1_21CollectiveEpilogueBwdISA_SB_SD_Li256ELb0ELb0ELi2EEENS1_19SingleTileSchedulerILb0ELb0ELb0ELi128EEEEEEEEEvNT_6ParamsE:
	.zero		1520


//--------------------- .nv.constant0._ZN7cutlass13device_kernelIN5flash19enable_sm80_to_sm89INS1_16FlashAttnBwdSm80INS1_25CollectiveMainloopBwdSm80ILi2ELi2EN4cute5tupleIJNS5_1CILi128EEES8_NS7_ILi64EEEEEENS_10bfloat16_tEfNS_4arch4Sm80ELb0ELb1ELb0ELb0ELb0ELb0ELb0ELb0ELi2ELi4ELi4ELi4ELb0EEENS1_24CollectiveEpilogueBwdGQAISA_fSD_Li256ELb0ELb0EEENS1_19SingleTileSchedulerILb0ELb0ELb0ELi128EEEEEEEEEvNT_6ParamsE --------------------------
	.section	.nv.constant0._ZN7cutlass13device_kernelIN5flash19enable_sm80_to_sm89INS1_16FlashAttnBwdSm80INS1_25CollectiveMainloopBwdSm80ILi2ELi2EN4cute5tupleIJNS5_1CILi128EEES8_NS7_ILi64EEEEEENS_10bfloat16_tEfNS_4arch4Sm80ELb0ELb1ELb0ELb0ELb0ELb0ELb0ELb0ELi2ELi4ELi4ELi4ELb0EEENS1_24CollectiveEpilogueBwdGQAISA_fSD_Li256ELb0ELb0EEENS1_19SingleTileSchedulerILb0ELb0ELb0ELi128EEEEEEEEEvNT_6ParamsE,"a",@progbits
	.sectionflags	@""
	.align	4
.nv.constant0._ZN7cutlass13device_kernelIN5flash19enable_sm80_to_sm89INS1_16FlashAttnBwdSm80INS1_25CollectiveMainloopBwdSm80ILi2ELi2EN4cute5tupleIJNS5_1CILi128EEES8_NS7_ILi64EEEEEENS_10bfloat16_tEfNS_4arch4Sm80ELb0ELb1ELb0ELb0ELb0ELb0ELb0ELb0ELi2ELi4ELi4ELi4ELb0EEENS1_24CollectiveEpilogueBwdGQAISA_fSD_Li256ELb0ELb0EEENS1_19SingleTileSchedulerILb0ELb0ELb0ELi128EEEEEEEEEvNT_6ParamsE:
	.zero		1528


//--------------------- .nv.constant0._ZN7cutlass13device_kernelIN5flash19enable_sm80_to_sm89INS1_16FlashAttnBwdSm80INS1_25CollectiveMainloopBwdSm80ILi2ELi2EN4cute5tupleIJNS5_1CILi128EEES8_NS7_ILi64EEEEEENS_10bfloat16_tEfNS_4arch4Sm80ELb0ELb1ELb0ELb0ELb1ELb0ELb0ELb0ELi2ELi4ELi4ELi4ELb0EEENS1_24CollectiveEpilogueBwdGQAISA_fSD_Li256ELb0ELb1EEENS1_19SingleTileSchedulerILb0ELb0ELb0ELi128EEEEEEEEEvNT_6ParamsE --------------------------
	.section	.nv.constant0._ZN7cutlass13device_kernelIN5flash19enable_sm80_to_sm89INS1_16FlashAttnBwdSm80INS1_25CollectiveMainloopBwdSm80ILi2ELi2EN4cute5tupleIJNS5_1CILi128EEES8_NS7_ILi64EEEEEENS_10bfloat16_tEfNS_4arch4Sm80ELb0ELb1ELb0ELb0ELb1ELb0ELb0ELb0ELi2ELi4ELi4ELi4ELb0EEENS1_24CollectiveEpilogueBwdGQAISA_fSD_Li256ELb0ELb1EEENS1_19SingleTileSchedulerILb0ELb0ELb0ELi128EEEEEEEEEvNT_6ParamsE,"a",@progbits
	.sectionflags	@""
	.align	4
.nv.constant0._ZN7cutlass13device_kernelIN5flash19enable_sm80_to_sm89INS1_16FlashAttnBwdSm80INS1_25CollectiveMainloopBwdSm80ILi2ELi2EN4cute5tupleIJNS5_1CILi128EEES8_NS7_ILi64EEEEEENS_10bfloat16_tEfNS_4arch4Sm80ELb0ELb1ELb0ELb0ELb1ELb0ELb0ELb0ELi2ELi4ELi4ELi4ELb0EEENS1_24CollectiveEpilogueBwdGQAISA_fSD_Li256ELb0ELb1EEENS1_19SingleTileSchedulerILb0ELb0ELb0ELi128EEEEEEEEEvNT_6ParamsE:
	.zero		1528


//--------------------- .nv.constant0._ZN7cutlass13device_kernelIN5flash19enable_sm80_to_sm89INS1_16FlashAttnBwdSm80INS1_25CollectiveMainloopBwdSm80ILi2ELi2EN4cute5tupleIJNS5_1CILi128EEES8_NS7_ILi64EEEEEENS_10bfloat16_tEfNS_4arch4Sm80ELb0ELb1ELb0ELb1ELb0ELb0ELb0ELb0ELi2ELi4ELi4ELi4ELb0EEENS1_21CollectiveEpilogueBwdISA_SB_SD_Li256ELb1ELb0ELi2EEENS1_19SingleTileSchedulerILb1ELb0ELb0ELi128EEEEEEEEEvNT_6ParamsE --------------------------
	.section	.nv.constant0._ZN7cutlass13device_kernelIN5flash19enable_sm80_to_sm89INS1_16FlashAttnBwdSm80INS1_25CollectiveMainloopBwdSm80ILi2ELi2EN4cute5tupleIJNS5_1CILi128EEES8_NS7_ILi64EEEEEENS_10bfloat16_tEfNS_4arch4Sm80ELb0ELb1ELb0ELb1ELb0ELb0ELb0ELb0ELi2ELi4ELi4ELi4ELb0EEENS1_21CollectiveEpilogueBwdISA_SB_SD_Li256ELb1ELb0ELi2EEENS1_19SingleTileSchedulerILb1ELb0ELb0ELi128EEEEEEEEEvNT_6ParamsE,"a",@progbits
	.sectionflags	@""
	.align	4
.nv.constant0._ZN7cutlass13device_kernelIN5flash19enable_sm80_to_sm89INS1_16FlashAttnBwdSm80INS1_25CollectiveMainloopBwdSm80ILi2ELi2EN4cute5tupleIJNS5_1CILi128EEES8_NS7_ILi64EEEEEENS_10bfloat16_tEfNS_4arch4Sm80ELb0ELb1ELb0ELb1ELb0ELb0ELb0ELb0ELi2ELi4ELi4ELi4ELb0EEENS1_21CollectiveEpilogueBwdISA_SB_SD_Li256ELb1ELb0ELi2EEENS1_19SingleTileSchedulerILb1ELb0ELb0ELi128EEEEEEEEEvNT_6ParamsE:
	.zero		1520


//--------------------- .nv.constant0._ZN7cutlass13device_kernelIN5flash19enable_sm80_to_sm89INS1_16FlashAttnBwdSm80INS1_25CollectiveMainloopBwdSm80ILi2ELi2EN4cute5tupleIJNS5_1CILi128EEES8_NS7_ILi64EEEEEENS_10bfloat16_tEfNS_4arch4Sm80ELb0ELb1ELb0ELb1ELb1ELb0ELb0ELb0ELi2ELi4ELi4ELi4ELb0EEENS1_21CollectiveEpilogueBwdISA_SB_SD_Li256ELb1ELb0ELi2EEENS1_19SingleTileSchedulerILb1ELb0ELb0ELi128EEEEEEEEEvNT_6ParamsE --------------------------
	.section	.nv.constant0._ZN7cutlass13device_kernelIN5flash19enable_sm80_to_sm89INS1_16FlashAttnBwdSm80INS1_25CollectiveMainloopBwdSm80ILi2ELi2EN4cute5tupleIJNS5_1CILi128EEES8_NS7_ILi64EEEEEENS_10bfloat16_tEfNS_4arch4Sm80ELb0ELb1ELb0ELb1ELb1ELb0ELb0ELb0ELi2ELi4ELi4ELi4ELb0EEENS1_21CollectiveEpilogueBwdISA_SB_SD_Li256ELb1ELb0ELi2EEENS1_19SingleTileSchedulerILb1ELb0ELb0ELi128EEEEEEEEEvNT_6ParamsE,"a",@progbits
	.sectionflags	@""
	.align	4
.nv.constant0._ZN7cutlass13device_kernelIN5flash19enable_sm80_to_sm89INS1_16FlashAttnBwdSm80INS1_25CollectiveMainloopBwdSm80ILi2ELi2EN4cute5tupleIJNS5_1CILi128EEES8_NS7_ILi64EEEEEENS_10bfloat16_tEfNS_4arch4Sm80ELb0ELb1ELb0ELb1ELb1ELb0ELb0ELb0ELi2ELi4ELi4ELi4ELb0EEENS1_21CollectiveEpilogueBwdISA_SB_SD_Li256ELb1ELb0ELi2EEENS1_19SingleTileSchedulerILb1ELb0ELb0ELi128EEEEEEEEEvNT_6ParamsE:
	.zero		1520


//--------------------- .nv.constant0._ZN7cutlass13device_kernelIN5flash19enable_sm80_to_sm89INS1_16FlashAttnBwdSm80INS1_25CollectiveMainloopBwdSm80ILi2ELi2EN4cute5tupleIJNS5_1CILi128EEES8_NS7_ILi64EEEEEENS_10bfloat16_tEfNS_4arch4Sm80ELb0ELb1ELb0ELb1ELb0ELb0ELb0ELb0ELi2ELi4ELi4ELi4ELb0EEENS1_24CollectiveEpilogueBwdGQAISA_fSD_Li256ELb1ELb0EEENS1_19SingleTileSchedulerILb1ELb0ELb0ELi128EEEEEEEEEvNT_6ParamsE --------------------------
	.section	.nv.constant0._ZN7cutlass13device_kernelIN5flash19enable_sm80_to_sm89INS1_16FlashAttnBwdSm80INS1_25CollectiveMainloopBwdSm80ILi2ELi2EN4cute5tupleIJNS5_1CILi128EEES8_NS7_ILi64EEEEEENS_10bfloat16_tEfNS_4arch4Sm80ELb0ELb1ELb0ELb1ELb0ELb0ELb0ELb0ELi2ELi4ELi4ELi4ELb0EEENS1_24CollectiveEpilogueBwdGQAISA_fSD_Li256ELb1ELb0EEENS1_19SingleTileSchedulerILb1ELb0ELb0ELi128EEEEEEEEEvNT_6ParamsE,"a",@progbits
	.sectionflags	@""
	.align	4
.nv.constant0._ZN7cutlass13device_kernelIN5flash19enable_sm80_to_sm89INS1_16FlashAttnBwdSm80INS1_25CollectiveMainloopBwdSm80ILi2ELi2EN4cute5tupleIJNS5_1CILi128EEES8_NS7_ILi64EEEEEENS_10bfloat16_tEfNS_4arch4Sm80ELb0ELb1ELb0ELb1ELb0ELb0ELb0ELb0ELi2ELi4ELi4ELi4ELb0EEENS1_24CollectiveEpilogueBwdGQAISA_fSD_Li256ELb1ELb0EEENS1_19SingleTileSchedulerILb1ELb0ELb0ELi128EEEEEEEEEvNT_6ParamsE:
	.zero		1528


//--------------------- .nv.constant0._ZN7cutlass13device_kernelIN5flash19enable_sm80_to_sm89INS1_16FlashAttnBwdSm80INS1_25CollectiveMainloopBwdSm80ILi2ELi2EN4cute5tupleIJNS5_1CILi128EEES8_NS7_ILi64EEEEEENS_10bfloat16_tEfNS_4arch4Sm80ELb0ELb1ELb0ELb1ELb1ELb0ELb0ELb0ELi2ELi4ELi4ELi4ELb0EEENS1_24CollectiveEpilogueBwdGQAISA_fSD_Li256ELb1ELb1EEENS1_19SingleTileSchedulerILb1ELb0ELb0ELi128EEEEEEEEEvNT_6ParamsE --------------------------
	.section	.nv.constant0._ZN7cutlass13device_kernelIN5flash19enable_sm80_to_sm89INS1_16FlashAttnBwdSm80INS1_25CollectiveMainloopBwdSm80ILi2ELi2EN4cute5tupleIJNS5_1CILi128EEES8_NS7_ILi64EEEEEENS_10bfloat16_tEfNS_4arch4Sm80ELb0ELb1ELb0ELb1ELb1ELb0ELb0ELb0ELi2ELi4ELi4ELi4ELb0EEENS1_24CollectiveEpilogueBwdGQAISA_fSD_Li256ELb1ELb1EEENS1_19SingleTileSchedulerILb1ELb0ELb0ELi128EEEEEEEEEvNT_6ParamsE,"a",@progbits
	.sectionflags	@""
	.align	4
.nv.constant0._ZN7cutlass13device_kernelIN5flash19enable_sm80_to_sm89INS1_16FlashAttnBwdSm80INS1_25CollectiveMainloopBwdSm80ILi2ELi2EN4cute5tupleIJNS5_1CILi128EEES8_NS7_ILi64EEEEEENS_10bfloat16_tEfNS_4arch4Sm80ELb0ELb1ELb0ELb1ELb1ELb0ELb0ELb0ELi2ELi4ELi4ELi4ELb0EEENS1_24CollectiveEpilogueBwdGQAISA_fSD_Li256ELb1ELb1EEENS1_19SingleTileSchedulerILb1ELb0ELb0ELi128EEEEEEEEEvNT_6ParamsE:
	.zero		1528


//--------------------- .nv.constant0._ZN7cutlass13device_kernelIN5flash19enable_sm80_to_sm89INS1_16FlashAttnBwdSm80INS1_25CollectiveMainloopBwdSm80ILi2ELi2EN4cute5tupleIJNS5_1CILi128EEES8_NS7_ILi64EEEEEENS_10bfloat16_tEfNS_4arch4Sm80ELb1ELb0ELb0ELb0ELb0ELb0ELb0ELb0ELi2ELi4ELi4ELi4ELb0EEENS1_21CollectiveEpilogueBwdISA_SB_SD_Li256ELb0ELb0ELi2EEENS1_25SingleTileBwdLPTSchedulerILb0ELi128ELb0EEEEEEEEEvNT_6ParamsE --------------------------
	.section	.nv.constant0._ZN7cutlass13device_kernelIN5flash19enable_sm80_to_sm89INS1_16FlashAttnBwdSm80INS1_25CollectiveMainloopBwdSm80ILi2ELi2EN4cute5tupleIJNS5_1CILi128EEES8_NS7_ILi64EEEEEENS_10bfloat16_tEfNS_4arch4Sm80ELb1ELb0ELb0ELb0ELb0ELb0ELb0ELb0ELi2ELi4ELi4ELi4ELb0EEENS1_21CollectiveEpilogueBwdISA_SB_SD_Li256ELb0ELb0ELi2EEENS1_25SingleTileBwdLPTSchedulerILb0ELi128ELb0EEEEEEEEEvNT_6ParamsE,"a",@progbits
	.sectionflags	@""
	.align	4
.nv.constant0._ZN7cutlass13device_kernelIN5flash19enable_sm80_to_sm89INS1_16FlashAttnBwdSm80INS1_25CollectiveMainloopBwdSm80ILi2ELi2EN4cute5tupleIJNS5_1CILi128EEES8_NS7_ILi64EEEEEENS_10bfloat16_tEfNS_4arch4Sm80ELb1ELb0ELb0ELb0ELb0ELb0ELb0ELb0ELi2ELi4ELi4ELi4ELb0EEENS1_21CollectiveEpilogueBwdISA_SB_SD_Li256ELb0ELb0ELi2EEENS1_25SingleTileBwdLPTSchedulerILb0ELi128ELb0EEEEEEEEEvNT_6ParamsE:
	.zero		1544


//--------------------- .nv.constant0._ZN7cutlass13device_kernelIN5flash19enable_sm80_to_sm89INS1_16FlashAttnBwdSm80INS1_25CollectiveMainloopBwdSm80ILi2ELi2EN4cute5tupleIJNS5_1CILi128EEES8_NS7_ILi64EEEEEENS_10bfloat16_tEfNS_4arch4Sm80ELb1ELb0ELb0ELb0ELb1ELb0ELb0ELb0ELi2ELi4ELi4ELi4ELb0EEENS1_21CollectiveEpilogueBwdISA_SB_SD_Li256ELb0ELb0ELi2EEENS1_25SingleTileBwdLPTSchedulerILb0ELi128ELb1EEEEEEEEEvNT_6ParamsE --------------------------
	.section	.nv.constant0._ZN7cutlass13device_kernelIN5flash19enable_sm80_to_sm89INS1_16FlashAttnBwdSm80INS1_25CollectiveMainloopBwdSm80ILi2ELi2EN4cute5tupleIJNS5_1CILi128EEES8_NS7_ILi64EEEEEENS_10bfloat16_tEfNS_4arch4Sm80ELb1ELb0ELb0ELb0ELb1ELb0ELb0ELb0ELi2ELi4ELi4ELi4ELb0EEENS1_21CollectiveEpilogueBwdISA_SB_SD_Li256ELb0ELb0ELi2EEENS1_25SingleTileBwdLPTSchedulerILb0ELi128ELb1EEEEEEEEEvNT_6ParamsE,"a",@progbits
	.sectionflags	@""
	.align	4
.nv.constant0._ZN7cutlass13device_kernelIN5flash19enable_sm80_to_sm89INS1_16FlashAttnBwdSm80INS1_25CollectiveMainloopBwdSm80ILi2ELi2EN4cute5tupleIJNS5_1CILi128EEES8_NS7_ILi64EEEEEENS_10bfloat16_tEfNS_4arch4Sm80ELb1ELb0ELb0ELb0ELb1ELb0ELb0ELb0ELi2ELi4ELi4ELi4ELb0EEENS1_21CollectiveEpilogueBwdISA_SB_SD_Li256ELb0ELb0ELi2EEENS1_25SingleTileBwdLPTSchedulerILb0ELi128ELb1EEEEEEEEEvNT_6ParamsE:
	.zero		1544


//--------------------- .nv.constant0._ZN7cutlass13device_kernelIN5flash19enable_sm80_to_sm89INS1_16FlashAttnBwdSm80INS1_25CollectiveMainloopBwdSm80ILi2ELi2EN4cute5tupleIJNS5_1CILi128EEES8_NS7_ILi64EEEEEENS_10bfloat16_tEfNS_4arch4Sm80ELb1ELb0ELb0ELb0ELb0ELb0ELb0ELb0ELi2ELi4ELi4ELi4ELb0EEENS1_24CollectiveEpilogueBwdGQAISA_fSD_Li256ELb0ELb0EEENS1_25SingleTileBwdLPTSchedulerILb0ELi128ELb0EEEEEEEEEvNT_6ParamsE --------------------------
	.section	.nv.constant0._ZN7cutlass13device_kernelIN5flash19enable_sm80_to_sm89INS1_16FlashAttnBwdSm80INS1_25CollectiveMainloopBwdSm80ILi2ELi2EN4cute5tupleIJNS5_1CILi128EEES8_NS7_ILi64EEEEEENS_10bfloat16_tEfNS_4arch4Sm80ELb1ELb0ELb0ELb0ELb0ELb0ELb0ELb0ELi2ELi4ELi4ELi4ELb0EEENS1_24CollectiveEpilogueBwdGQAISA_fSD_Li256ELb0ELb0EEENS1_25SingleTileBwdLPTSchedulerILb0ELi128ELb0EEEEEEEEEvNT_6ParamsE,"a",@progbits
	.sectionflags	@""
	.align	4
.nv.constant0._ZN7cutlass13device_kernelIN5flash19enable_sm80_to_sm89INS1_16FlashAttnBwdSm80INS1_25CollectiveMainloopBwdSm80ILi2ELi2EN4cute5tupleIJNS5_1CILi128EEES8_NS7_ILi64EEEEEENS_10bfloat16_tEfNS_4arch4Sm80ELb1ELb0ELb0ELb0ELb0ELb0ELb0ELb0ELi2ELi4ELi4ELi4ELb0EEENS1_24CollectiveEpilogueBwdGQAISA_fSD_Li256ELb0ELb0EEENS1_25SingleTileBwdLPTSchedulerILb0ELi128ELb0EEEEEEEEEvNT_6ParamsE:
	.zero		1552


//--------------------- .nv.constant0._ZN7cutlass13device_kernelIN5flash19enable_sm80_to_sm89INS1_16FlashAttnBwdSm80INS1_25CollectiveMainloopBwdSm80ILi2ELi2EN4cute5tupleIJNS5_1CILi128EEES8_NS7_ILi64EEEEEENS_10bfloat16_tEfNS_4arch4Sm80ELb1ELb0ELb0ELb0ELb1ELb0ELb0ELb0ELi2ELi4ELi4ELi4ELb0EEENS1_24CollectiveEpilogueBwdGQAISA_fSD_Li256ELb0ELb1EEENS1_25SingleTileBwdLPTSchedulerILb0ELi128ELb1EEEEEEEEEvNT_6ParamsE --------------------------
	.section	.nv.constant0._ZN7cutlass13device_kernelIN5flash19enable_sm80_to_sm89INS1_16FlashAttnBwdSm80INS1_25CollectiveMainloopBwdSm80ILi2ELi2EN4cute5tupleIJNS5_1CILi128EEES8_NS7_ILi64EEEEEENS_10bfloat16_tEfNS_4arch4Sm80ELb1ELb0ELb0ELb0ELb1ELb0ELb0ELb0ELi2ELi4ELi4ELi4ELb0EEENS1_24CollectiveEpilogueBwdGQAISA_fSD_Li256ELb0ELb1EEENS1_25SingleTileBwdLPTSchedulerILb0ELi128ELb1EEEEEEEEEvNT_6ParamsE,"a",@progbits
	.sectionflags	@""
	.align	4
.nv.constant0._ZN7cutlass13device_kernelIN5flash19enable_sm80_to_sm89INS1_16FlashAttnBwdSm80INS1_25CollectiveMainloopBwdSm80ILi2ELi2EN4cute5tupleIJNS5_1CILi128EEES8_NS7_ILi64EEEEEENS_10bfloat16_tEfNS_4arch4Sm80ELb1ELb0ELb0ELb0ELb1ELb0ELb0ELb0ELi2ELi4ELi4ELi4ELb0EEENS1_24CollectiveEpilogueBwdGQAISA_fSD_Li256ELb0ELb1EEENS1_25SingleTileBwdLPTSchedulerILb0ELi128ELb1EEEEEEEEEvNT_6ParamsE:
	.zero		1552


//--------------------- .nv.constant0._ZN7cutlass13device_kernelIN5flash22FlashAttnBwdPreprocessIN4cute5tupleIJNS3_1CILi128EEENS5_ILi64EEEEEENS_10bfloat16_tEfNS_4arch4Sm80ELb1ELb0EEEEEvNT_6ParamsE --------------------------
	.section	.nv.constant0._ZN7cutlass13device_kernelIN5flash22FlashAttnBwdPreprocessIN4cute5tupleIJNS3_1CILi128EEENS5_ILi64EEEEEENS_10bfloat16_tEfNS_4arch4Sm80ELb1ELb0EEEEEvNT_6ParamsE,"a",@progbits
	.sectionflags	@""
	.align	4
.nv.constant0._ZN7cutlass13device_kernelIN5flash22FlashAttnBwdPreprocessIN4cute5tupleIJNS3_1CILi128EEENS5_ILi64EEEEEENS_10bfloat16_tEfNS_4arch4Sm80ELb1ELb0EEEEEvNT_6ParamsE:
	.zero		1136


//--------------------- .nv.constant0._ZN7cutlass13device_kernelIN5flash19enable_sm80_to_sm89INS1_16FlashAttnBwdSm80INS1_25CollectiveMainloopBwdSm80ILi2ELi2EN4cute5tupleIJNS5_1CILi128EEES8_NS7_ILi64EEEEEENS_10bfloat16_tEfNS_4arch4Sm80ELb1ELb0ELb0ELb1ELb0ELb0ELb0ELb0ELi2ELi4ELi4ELi4ELb0EEENS1_21CollectiveEpilogueBwdISA_SB_SD_Li256ELb1ELb0ELi2EEENS1_25SingleTileBwdLPTSchedulerILb1ELi128ELb0EEEEEEEEEvNT_6ParamsE --------------------------
	.section	.nv.constant0._ZN7cutlass13device_kernelIN5flash19enable_sm80_to_sm89INS1_16FlashAttnBwdSm80INS1_25CollectiveMainloopBwdSm80ILi2ELi2EN4cute5tupleIJNS5_1CILi128EEES8_NS7_ILi64EEEEEENS_10bfloat16_tEfNS_4arch4Sm80ELb1ELb0ELb0ELb1ELb0ELb0ELb0ELb0ELi2ELi4ELi4ELi4ELb0EEENS1_21CollectiveEpilogueBwdISA_SB_SD_Li256ELb1ELb0ELi2EEENS1_25SingleTileBwdLPTSchedulerILb1ELi128ELb0EEEEEEEEEvNT_6ParamsE,"a",@progbits
	.sectionflags	@""
	.align	4
.nv.constant0._ZN7cutlass13device_kernelIN5flash19enable_sm80_to_sm89INS1_16FlashAttnBwdSm80INS1_25CollectiveMainloopBwdSm80ILi2ELi2EN4cute5tupleIJNS5_1CILi128EEES8_NS7_ILi64EEEEEENS_10bfloat16_tEfNS_4arch4Sm80ELb1ELb0ELb0ELb1ELb0ELb0ELb0ELb0ELi2ELi4ELi4ELi4ELb0EEENS1_21CollectiveEpilogueBwdISA_SB_SD_Li256ELb1ELb0ELi2EEENS1_25SingleTileBwdLPTSchedulerILb1ELi128ELb0EEEEEEEEEvNT_6ParamsE:
	.zero		1544


//--------------------- .nv.constant0._ZN7cutlass13device_kernelIN5flash19enable_sm80_to_sm89INS1_16FlashAttnBwdSm80INS1_25CollectiveMainloopBwdSm80ILi2ELi2EN4cute5tupleIJNS5_1CILi128EEES8_NS7_ILi64EEEEEENS_10bfloat16_tEfNS_4arch4Sm80ELb1ELb0ELb0ELb1ELb1ELb0ELb0ELb0ELi2ELi4ELi4ELi4ELb0EEENS1_21CollectiveEpilogueBwdISA_SB_SD_Li256ELb1ELb0ELi2EEENS1_25SingleTileBwdLPTSchedulerILb1ELi128ELb1EEEEEEEEEvNT_6ParamsE --------------------------
	.section	.nv.constant0._ZN7cutlass13device_kernelIN5flash19enable_sm80_to_sm89INS1_16FlashAttnBwdSm80INS1_25CollectiveMainloopBwdSm80ILi2ELi2EN4cute5tupleIJNS5_1CILi128EEES8_NS7_ILi64EEEEEENS_10bfloat16_tEfNS_4arch4Sm80ELb1ELb0ELb0ELb1ELb1ELb0ELb0ELb0ELi2ELi4ELi4ELi4ELb0EEENS1_21CollectiveEpilogueBwdISA_SB_SD_Li256ELb1ELb0ELi2EEENS1_25SingleTileBwdLPTSchedulerILb1ELi128ELb1EEEEEEEEEvNT_6ParamsE,"a",@progbits
	.sectionflags	@""
	.align	4
.nv.constant0._ZN7cutlass13device_kernelIN5flash19enable_sm80_to_sm89INS1_16FlashAttnBwdSm80INS1_25CollectiveMainloopBwdSm80ILi2ELi2EN4cute5tupleIJNS5_1CILi128EEES8_NS7_ILi64EEEEEENS_10bfloat16_tEfNS_4arch4Sm80ELb1ELb0ELb0ELb1ELb1ELb0ELb0ELb0ELi2ELi4ELi4ELi4ELb0EEENS1_21CollectiveEpilogueBwdISA_SB_SD_Li256ELb1ELb0ELi2EEENS1_25SingleTileBwdLPTSchedulerILb1ELi128ELb1EEEEEEEEEvNT_6ParamsE:
	.zero		1544


//--------------------- .nv.constant0._ZN7cutlass13device_kernelIN5flash19enable_sm80_to_sm89INS1_16FlashAttnBwdSm80INS1_25CollectiveMainloopBwdSm80ILi2ELi2EN4cute5tupleIJNS5_1CILi128EEES8_NS7_ILi64EEEEEENS_10bfloat16_tEfNS_4arch4Sm80ELb1ELb0ELb0ELb1ELb0ELb0ELb0ELb0ELi2ELi4ELi4ELi4ELb0EEENS1_24CollectiveEpilogueBwdGQAISA_fSD_Li256ELb1ELb0EEENS1_25SingleTileBwdLPTSchedulerILb1ELi128ELb0EEEEEEEEEvNT_6ParamsE --------------------------
	.section	.nv.constant0._ZN7cutlass13device_kernelIN5flash19enable_sm80_to_sm89INS1_16FlashAttnBwdSm80INS1_25CollectiveMainloopBwdSm80ILi2ELi2EN4cute5tupleIJNS5_1CILi128EEES8_NS7_ILi64EEEEEENS_10bfloat16_tEfNS_4arch4Sm80ELb1ELb0ELb0ELb1ELb0ELb0ELb0ELb0ELi2ELi4ELi4ELi4ELb0EEENS1_24CollectiveEpilogueBwdGQAISA_fSD_Li256ELb1ELb0EEENS1_25SingleTileBwdLPTSchedulerILb1ELi128ELb0EEEEEEEEEvNT_6ParamsE,"a",@progbits
	.sectionflags	@""
	.align	4
.nv.constant0._ZN7cutlass13device_kernelIN5flash19enable_sm80_to_sm89INS1_16FlashAttnBwdSm80INS1_25CollectiveMainloopBwdSm80ILi2ELi2EN4cute5tupleIJNS5_1CILi128EEES8_NS7_ILi64EEEEEENS_10bfloat16_tEfNS_4arch4Sm80ELb1ELb0ELb0ELb1ELb0ELb0ELb0ELb0ELi2ELi4ELi4ELi4ELb0EEENS1_24CollectiveEpilogueBwdGQAISA_fSD_Li256ELb1ELb0EEENS1_25SingleTileBwdLPTSchedulerILb1ELi128ELb0EEEEEEEEEvNT_6ParamsE:
	.zero		1552


//--------------------- .nv.constant0._ZN7cutlass13device_kernelIN5flash32FlashAttnBwdPostprocessConvertdQIN4cute5tupleIJNS3_1CILi128EEENS5_ILi64EEEEEENS_10bfloat16_tEfNS_4arch4Sm80ELi256ENS3_8TiledMMAINS3_8MMA_AtomIJNS3_30SM80_16x8x16_F32BF16BF16F32_TNEEEENS3_6LayoutINS4_IJNS5_ILi4EEENS5_ILi2EEENS5_ILi1EEEEEENS4_IJSJ_SH_NS5_ILi0EEEEEEEENS4_IJS7_NS5_ILi32EEENS5_ILi16EEEEEEEELb0EEEEEvNT_6ParamsE --------------------------
	.section	.nv.constant0._ZN7cutlass13device_kernelIN5flash32FlashAttnBwdPostprocessConvertdQIN4cute5tupleIJNS3_1CILi128EEENS5_ILi64EEEEEENS_10bfloat16_tEfNS_4arch4Sm80ELi256ENS3_8TiledMMAINS3_8MMA_AtomIJNS3_30SM80_16x8x16_F32BF16BF16F32_TNEEEENS3_6LayoutINS4_IJNS5_ILi4EEENS5_ILi2EEENS5_ILi1EEEEEENS4_IJSJ_SH_NS5_ILi0EEEEEEEENS4_IJS7_NS5_ILi32EEENS5_ILi16EEEEEEEELb0EEEEEvNT_6ParamsE,"a",@progbits
	.sectionflags	@""
	.align	4
.nv.constant0._ZN7cutlass13device_kernelIN5flash32FlashAttnBwdPostprocessConvertdQIN4cute5tupleIJNS3_1CILi128EEENS5_ILi64EEEEEENS_10bfloat16_tEfNS_4arch4Sm80ELi256ENS3_8TiledMMAINS3_8MMA_AtomIJNS3_30SM80_16x8x16_F32BF16BF16F32_TNEEEENS3_6LayoutINS4_IJNS5_ILi4EEENS5_ILi2EEENS5_ILi1EEEEEENS4_IJSJ_SH_NS5_ILi0EEEEEEEENS4_IJS7_NS5_ILi32EEENS5_ILi16EEEEEEEELb0EEEEEvNT_6ParamsE:
	.zero		1008


//--------------------- .nv.constant0._ZN7cutlass13device_kernelIN5flash19enable_sm80_to_sm89INS1_16FlashAttnBwdSm80INS1_25CollectiveMainloopBwdSm80ILi2ELi2EN4cute5tupleIJNS5_1CILi128EEES8_NS7_ILi64EEEEEENS_10bfloat16_tEfNS_4arch4Sm80ELb1ELb0ELb0ELb1ELb1ELb0ELb0ELb0ELi2ELi4ELi4ELi4ELb0EEENS1_24CollectiveEpilogueBwdGQAISA_fSD_Li256ELb1ELb1EEENS1_25SingleTileBwdLPTSchedulerILb1ELi128ELb1EEEEEEEEEvNT_6ParamsE --------------------------
	.section	.nv.constant0._ZN7cutlass13device_kernelIN5flash19enable_sm80_to_sm89INS1_16FlashAttnBwdSm80INS1_25CollectiveMainloopBwdSm80ILi2ELi2EN4cute5tupleIJNS5_1CILi128EEES8_NS7_ILi64EEEEEENS_10bfloat16_tEfNS_4arch4Sm80ELb1ELb0ELb0ELb1ELb1ELb0ELb0ELb0ELi2ELi4ELi4ELi4ELb0EEENS1_24CollectiveEpilogueBwdGQAISA_fSD_Li256ELb1ELb1EEENS1_25SingleTileBwdLPTSchedulerILb1ELi128ELb1EEEEEEEEEvNT_6ParamsE,"a",@progbits
	.sectionflags	@""
	.align	4
.nv.constant0._ZN7cutlass13device_kernelIN5flash19enable_sm80_to_sm89INS1_16FlashAttnBwdSm80INS1_25CollectiveMainloopBwdSm80ILi2ELi2EN4cute5tupleIJNS5_1CILi128EEES8_NS7_ILi64EEEEEENS_10bfloat16_tEfNS_4arch4Sm80ELb1ELb0ELb0ELb1ELb1ELb0ELb0ELb0ELi2ELi4ELi4ELi4ELb0EEENS1_24CollectiveEpilogueBwdGQAISA_fSD_Li256ELb1ELb1EEENS1_25SingleTileBwdLPTSchedulerILb1ELi128ELb1EEEEEEEEEvNT_6ParamsE:
	.zero		1552


//--------------------- .nv.constant0._ZN7cutlass13device_kernelIN5flash22FlashAttnBwdPreprocessIN4cute5tupleIJNS3_1CILi128EEENS5_ILi64EEEEEENS_10bfloat16_tEfNS_4arch4Sm80ELb1ELb1EEEEEvNT_6ParamsE --------------------------
	.section	.nv.constant0._ZN7cutlass13device_kernelIN5flash22FlashAttnBwdPreprocessIN4cute5tupleIJNS3_1CILi128EEENS5_ILi64EEEEEENS_10bfloat16_tEfNS_4arch4Sm80ELb1ELb1EEEEEvNT_6ParamsE,"a",@progbits
	.sectionflags	@""
	.align	4
.nv.constant0._ZN7cutlass13device_kernelIN5flash22FlashAttnBwdPreprocessIN4cute5tupleIJNS3_1CILi128EEENS5_ILi64EEEEEENS_10bfloat16_tEfNS_4arch4Sm80ELb1ELb1EEEEEvNT_6ParamsE:
	.zero		1136


//--------------------- SYMBOLS --------------------------

	.type		.nv.reservedSmem.offset0,@object
	.size		.nv.reservedSmem.offset0,0x4
	.type		.nv.reservedSmem.cap,@object
	.size		.nv.reservedSmem.cap,0x4
